//
// Generated by NVIDIA NVVM Compiler
//
// Compiler Build ID: CL-36424714
// Cuda compilation tools, release 13.0, V13.0.88
// Based on NVVM 20.0.0
//

.version 9.0
.target sm_100
.address_size 64

	// .globl	_Z20gpu_true_bfly_kernelPmmS_Pi
.const .align 8 .b8 P_DEV[48] = {1, 0, 0, 0, 0, 192, 8, 133, 187, 83, 7, 52, 3, 93, 11, 23, 47, 0, 194, 196, 53, 176, 98, 102, 123, 209, 198, 131, 116, 243, 55, 28, 1, 47, 59, 80, 77, 81, 122, 36, 53, 0, 195, 23, 70, 58, 174, 1};

.visible .entry _Z20gpu_true_bfly_kernelPmmS_Pi(
	.param .u64 .ptr .align 1 _Z20gpu_true_bfly_kernelPmmS_Pi_param_0,
	.param .u64 _Z20gpu_true_bfly_kernelPmmS_Pi_param_1,
	.param .u64 .ptr .align 1 _Z20gpu_true_bfly_kernelPmmS_Pi_param_2,
	.param .u64 .ptr .align 1 _Z20gpu_true_bfly_kernelPmmS_Pi_param_3
)
{
	.reg .pred 	%p<504>;
	.reg .b32 	%r<14>;
	.reg .b64 	%rd<27504>;

	ld.param.u64 	%rd11984, [_Z20gpu_true_bfly_kernelPmmS_Pi_param_1];
	mov.u32 	%r1, %ctaid.x;
	mov.u32 	%r2, %ntid.x;
	mov.u32 	%r3, %tid.x;
	mad.lo.s32 	%r4, %r1, %r2, %r3;
	cvt.s64.s32 	%rd11987, %r4;
	shr.u64 	%rd11988, %rd11984, 1;
	setp.le.u64 	%p1, %rd11988, %rd11987;
	@%p1 bra 	$L__BB0_1002;
	ld.param.u64 	%rd24507, [_Z20gpu_true_bfly_kernelPmmS_Pi_param_1];
	ld.param.u64 	%rd24506, [_Z20gpu_true_bfly_kernelPmmS_Pi_param_0];
	cvta.to.global.u64 	%rd12007, %rd24506;
	mul.wide.s32 	%rd12008, %r4, 8;
	add.s64 	%rd12009, %rd12007, %rd12008;
	ld.global.u64 	%rd1, [%rd12009];
	shl.b64 	%rd12010, %rd24507, 2;
	and.b64  	%rd12011, %rd12010, -8;
	add.s64 	%rd12012, %rd12009, %rd12011;
	ld.global.u64 	%rd2, [%rd12012];
	shl.b64 	%rd12013, %rd24507, 3;
	add.s64 	%rd12014, %rd12009, %rd12013;
	ld.global.u64 	%rd3, [%rd12014];
	add.s64 	%rd12015, %rd12014, %rd12011;
	ld.global.u64 	%rd4, [%rd12015];
	add.s64 	%rd12016, %rd12014, %rd12013;
	ld.global.u64 	%rd5, [%rd12016];
	add.s64 	%rd12017, %rd12016, %rd12011;
	ld.global.u64 	%rd6, [%rd12017];
	add.s64 	%rd12018, %rd12016, %rd12013;
	ld.global.u64 	%rd7, [%rd12018];
	add.s64 	%rd12019, %rd12018, %rd12011;
	ld.global.u64 	%rd8, [%rd12019];
	add.s64 	%rd12020, %rd12018, %rd12013;
	ld.global.u64 	%rd9, [%rd12020];
	add.s64 	%rd12021, %rd12020, %rd12011;
	ld.global.u64 	%rd10, [%rd12021];
	add.s64 	%rd12022, %rd12020, %rd12013;
	ld.global.u64 	%rd11, [%rd12022];
	add.s64 	%rd12023, %rd12022, %rd12011;
	ld.global.u64 	%rd12, [%rd12023];
	ld.const.u64 	%rd12024, [P_DEV+40];
	mov.u64 	%rd24515, %rd1;
	mov.u64 	%rd24514, %rd3;
	mov.u64 	%rd24513, %rd5;
	mov.u64 	%rd24512, %rd7;
	mov.u64 	%rd24511, %rd9;
	mov.u64 	%rd24510, %rd11;
	// begin inline asm
	add.cc.u64 %rd24515, %rd24515, %rd2;
	addc.cc.u64 %rd24514, %rd24514, %rd4;
	addc.cc.u64 %rd24513, %rd24513, %rd6;
	addc.cc.u64 %rd24512, %rd24512, %rd8;
	addc.cc.u64 %rd24511, %rd24511, %rd10;
	addc.u64 %rd24510, %rd24510, %rd12;
	
	// end inline asm
	setp.lt.u64 	%p2, %rd24510, %rd12024;
	@%p2 bra 	$L__BB0_3;
	ld.const.u64 	%rd12025, [P_DEV];
	sub.s64 	%rd24515, %rd24515, %rd12025;
	ld.const.u64 	%rd12026, [P_DEV+8];
	sub.s64 	%rd24514, %rd24514, %rd12026;
	ld.const.u64 	%rd12027, [P_DEV+16];
	sub.s64 	%rd24513, %rd24513, %rd12027;
	ld.const.u64 	%rd12028, [P_DEV+24];
	sub.s64 	%rd24512, %rd24512, %rd12028;
	ld.const.u64 	%rd12029, [P_DEV+32];
	sub.s64 	%rd24511, %rd24511, %rd12029;
	ld.const.u64 	%rd12030, [P_DEV+40];
	sub.s64 	%rd24510, %rd24510, %rd12030;
$L__BB0_3:
	sub.s64 	%rd12037, %rd1, %rd2;
	sub.s64 	%rd12038, %rd3, %rd4;
	sub.s64 	%rd12039, %rd5, %rd6;
	sub.s64 	%rd12040, %rd7, %rd8;
	sub.s64 	%rd12041, %rd9, %rd10;
	sub.s64 	%rd12042, %rd11, %rd12;
	mov.u64 	%rd24518, %rd24512;
	mov.u64 	%rd24520, %rd24514;
	mov.u64 	%rd24517, %rd24511;
	mov.u64 	%rd24519, %rd24513;
	mov.u64 	%rd24521, %rd24515;
	mov.u64 	%rd24516, %rd24510;
	// begin inline asm
	add.cc.u64 %rd24521, %rd24521, %rd12037;
	addc.cc.u64 %rd24520, %rd24520, %rd12038;
	addc.cc.u64 %rd24519, %rd24519, %rd12039;
	addc.cc.u64 %rd24518, %rd24518, %rd12040;
	addc.cc.u64 %rd24517, %rd24517, %rd12041;
	addc.u64 %rd24516, %rd24516, %rd12042;
	
	// end inline asm
	ld.const.u64 	%rd12049, [P_DEV+40];
	setp.lt.u64 	%p3, %rd24516, %rd12049;
	@%p3 bra 	$L__BB0_5;
	ld.const.u64 	%rd12050, [P_DEV];
	sub.s64 	%rd24521, %rd24521, %rd12050;
	ld.const.u64 	%rd12051, [P_DEV+8];
	sub.s64 	%rd24520, %rd24520, %rd12051;
	ld.const.u64 	%rd12052, [P_DEV+16];
	sub.s64 	%rd24519, %rd24519, %rd12052;
	ld.const.u64 	%rd12053, [P_DEV+24];
	sub.s64 	%rd24518, %rd24518, %rd12053;
	ld.const.u64 	%rd12054, [P_DEV+32];
	sub.s64 	%rd24517, %rd24517, %rd12054;
	ld.const.u64 	%rd12055, [P_DEV+40];
	sub.s64 	%rd24516, %rd24516, %rd12055;
$L__BB0_5:
	sub.s64 	%rd12062, %rd24515, %rd12037;
	sub.s64 	%rd12063, %rd24514, %rd12038;
	sub.s64 	%rd12064, %rd24513, %rd12039;
	sub.s64 	%rd12065, %rd24512, %rd12040;
	sub.s64 	%rd12066, %rd24511, %rd12041;
	sub.s64 	%rd12067, %rd24510, %rd12042;
	mov.u64 	%rd24526, %rd24520;
	mov.u64 	%rd24523, %rd24517;
	mov.u64 	%rd24525, %rd24519;
	mov.u64 	%rd24527, %rd24521;
	mov.u64 	%rd24522, %rd24516;
	mov.u64 	%rd24524, %rd24518;
	// begin inline asm
	add.cc.u64 %rd24527, %rd24527, %rd12062;
	addc.cc.u64 %rd24526, %rd24526, %rd12063;
	addc.cc.u64 %rd24525, %rd24525, %rd12064;
	addc.cc.u64 %rd24524, %rd24524, %rd12065;
	addc.cc.u64 %rd24523, %rd24523, %rd12066;
	addc.u64 %rd24522, %rd24522, %rd12067;
	
	// end inline asm
	ld.const.u64 	%rd12074, [P_DEV+40];
	setp.lt.u64 	%p4, %rd24522, %rd12074;
	@%p4 bra 	$L__BB0_7;
	ld.const.u64 	%rd12075, [P_DEV];
	sub.s64 	%rd24527, %rd24527, %rd12075;
	ld.const.u64 	%rd12076, [P_DEV+8];
	sub.s64 	%rd24526, %rd24526, %rd12076;
	ld.const.u64 	%rd12077, [P_DEV+16];
	sub.s64 	%rd24525, %rd24525, %rd12077;
	ld.const.u64 	%rd12078, [P_DEV+24];
	sub.s64 	%rd24524, %rd24524, %rd12078;
	ld.const.u64 	%rd12079, [P_DEV+32];
	sub.s64 	%rd24523, %rd24523, %rd12079;
	ld.const.u64 	%rd12080, [P_DEV+40];
	sub.s64 	%rd24522, %rd24522, %rd12080;
$L__BB0_7:
	sub.s64 	%rd12087, %rd24521, %rd12062;
	sub.s64 	%rd12088, %rd24520, %rd12063;
	sub.s64 	%rd12089, %rd24519, %rd12064;
	sub.s64 	%rd12090, %rd24518, %rd12065;
	sub.s64 	%rd12091, %rd24517, %rd12066;
	sub.s64 	%rd12092, %rd24516, %rd12067;
	mov.u64 	%rd24529, %rd24523;
	mov.u64 	%rd24531, %rd24525;
	mov.u64 	%rd24533, %rd24527;
	mov.u64 	%rd24528, %rd24522;
	mov.u64 	%rd24530, %rd24524;
	mov.u64 	%rd24532, %rd24526;
	// begin inline asm
	add.cc.u64 %rd24533, %rd24533, %rd12087;
	addc.cc.u64 %rd24532, %rd24532, %rd12088;
	addc.cc.u64 %rd24531, %rd24531, %rd12089;
	addc.cc.u64 %rd24530, %rd24530, %rd12090;
	addc.cc.u64 %rd24529, %rd24529, %rd12091;
	addc.u64 %rd24528, %rd24528, %rd12092;
	
	// end inline asm
	ld.const.u64 	%rd12099, [P_DEV+40];
	setp.lt.u64 	%p5, %rd24528, %rd12099;
	@%p5 bra 	$L__BB0_9;
	ld.const.u64 	%rd12100, [P_DEV];
	sub.s64 	%rd24533, %rd24533, %rd12100;
	ld.const.u64 	%rd12101, [P_DEV+8];
	sub.s64 	%rd24532, %rd24532, %rd12101;
	ld.const.u64 	%rd12102, [P_DEV+16];
	sub.s64 	%rd24531, %rd24531, %rd12102;
	ld.const.u64 	%rd12103, [P_DEV+24];
	sub.s64 	%rd24530, %rd24530, %rd12103;
	ld.const.u64 	%rd12104, [P_DEV+32];
	sub.s64 	%rd24529, %rd24529, %rd12104;
	ld.const.u64 	%rd12105, [P_DEV+40];
	sub.s64 	%rd24528, %rd24528, %rd12105;
$L__BB0_9:
	sub.s64 	%rd12112, %rd24527, %rd12087;
	sub.s64 	%rd12113, %rd24526, %rd12088;
	sub.s64 	%rd12114, %rd24525, %rd12089;
	sub.s64 	%rd12115, %rd24524, %rd12090;
	sub.s64 	%rd12116, %rd24523, %rd12091;
	sub.s64 	%rd12117, %rd24522, %rd12092;
	mov.u64 	%rd24535, %rd24529;
	mov.u64 	%rd24537, %rd24531;
	mov.u64 	%rd24539, %rd24533;
	mov.u64 	%rd24534, %rd24528;
	mov.u64 	%rd24536, %rd24530;
	mov.u64 	%rd24538, %rd24532;
	// begin inline asm
	add.cc.u64 %rd24539, %rd24539, %rd12112;
	addc.cc.u64 %rd24538, %rd24538, %rd12113;
	addc.cc.u64 %rd24537, %rd24537, %rd12114;
	addc.cc.u64 %rd24536, %rd24536, %rd12115;
	addc.cc.u64 %rd24535, %rd24535, %rd12116;
	addc.u64 %rd24534, %rd24534, %rd12117;
	
	// end inline asm
	ld.const.u64 	%rd12124, [P_DEV+40];
	setp.lt.u64 	%p6, %rd24534, %rd12124;
	@%p6 bra 	$L__BB0_11;
	ld.const.u64 	%rd12125, [P_DEV];
	sub.s64 	%rd24539, %rd24539, %rd12125;
	ld.const.u64 	%rd12126, [P_DEV+8];
	sub.s64 	%rd24538, %rd24538, %rd12126;
	ld.const.u64 	%rd12127, [P_DEV+16];
	sub.s64 	%rd24537, %rd24537, %rd12127;
	ld.const.u64 	%rd12128, [P_DEV+24];
	sub.s64 	%rd24536, %rd24536, %rd12128;
	ld.const.u64 	%rd12129, [P_DEV+32];
	sub.s64 	%rd24535, %rd24535, %rd12129;
	ld.const.u64 	%rd12130, [P_DEV+40];
	sub.s64 	%rd24534, %rd24534, %rd12130;
$L__BB0_11:
	sub.s64 	%rd12137, %rd24533, %rd12112;
	sub.s64 	%rd12138, %rd24532, %rd12113;
	sub.s64 	%rd12139, %rd24531, %rd12114;
	sub.s64 	%rd12140, %rd24530, %rd12115;
	sub.s64 	%rd12141, %rd24529, %rd12116;
	sub.s64 	%rd12142, %rd24528, %rd12117;
	mov.u64 	%rd24543, %rd24537;
	mov.u64 	%rd24545, %rd24539;
	mov.u64 	%rd24540, %rd24534;
	mov.u64 	%rd24542, %rd24536;
	mov.u64 	%rd24544, %rd24538;
	mov.u64 	%rd24541, %rd24535;
	// begin inline asm
	add.cc.u64 %rd24545, %rd24545, %rd12137;
	addc.cc.u64 %rd24544, %rd24544, %rd12138;
	addc.cc.u64 %rd24543, %rd24543, %rd12139;
	addc.cc.u64 %rd24542, %rd24542, %rd12140;
	addc.cc.u64 %rd24541, %rd24541, %rd12141;
	addc.u64 %rd24540, %rd24540, %rd12142;
	
	// end inline asm
	ld.const.u64 	%rd12149, [P_DEV+40];
	setp.lt.u64 	%p7, %rd24540, %rd12149;
	@%p7 bra 	$L__BB0_13;
	ld.const.u64 	%rd12150, [P_DEV];
	sub.s64 	%rd24545, %rd24545, %rd12150;
	ld.const.u64 	%rd12151, [P_DEV+8];
	sub.s64 	%rd24544, %rd24544, %rd12151;
	ld.const.u64 	%rd12152, [P_DEV+16];
	sub.s64 	%rd24543, %rd24543, %rd12152;
	ld.const.u64 	%rd12153, [P_DEV+24];
	sub.s64 	%rd24542, %rd24542, %rd12153;
	ld.const.u64 	%rd12154, [P_DEV+32];
	sub.s64 	%rd24541, %rd24541, %rd12154;
	ld.const.u64 	%rd12155, [P_DEV+40];
	sub.s64 	%rd24540, %rd24540, %rd12155;
$L__BB0_13:
	sub.s64 	%rd12162, %rd24539, %rd12137;
	sub.s64 	%rd12163, %rd24538, %rd12138;
	sub.s64 	%rd12164, %rd24537, %rd12139;
	sub.s64 	%rd12165, %rd24536, %rd12140;
	sub.s64 	%rd12166, %rd24535, %rd12141;
	sub.s64 	%rd12167, %rd24534, %rd12142;
	mov.u64 	%rd24551, %rd24545;
	mov.u64 	%rd24546, %rd24540;
	mov.u64 	%rd24548, %rd24542;
	mov.u64 	%rd24550, %rd24544;
	mov.u64 	%rd24547, %rd24541;
	mov.u64 	%rd24549, %rd24543;
	// begin inline asm
	add.cc.u64 %rd24551, %rd24551, %rd12162;
	addc.cc.u64 %rd24550, %rd24550, %rd12163;
	addc.cc.u64 %rd24549, %rd24549, %rd12164;
	addc.cc.u64 %rd24548, %rd24548, %rd12165;
	addc.cc.u64 %rd24547, %rd24547, %rd12166;
	addc.u64 %rd24546, %rd24546, %rd12167;
	
	// end inline asm
	ld.const.u64 	%rd12174, [P_DEV+40];
	setp.lt.u64 	%p8, %rd24546, %rd12174;
	@%p8 bra 	$L__BB0_15;
	ld.const.u64 	%rd12175, [P_DEV];
	sub.s64 	%rd24551, %rd24551, %rd12175;
	ld.const.u64 	%rd12176, [P_DEV+8];
	sub.s64 	%rd24550, %rd24550, %rd12176;
	ld.const.u64 	%rd12177, [P_DEV+16];
	sub.s64 	%rd24549, %rd24549, %rd12177;
	ld.const.u64 	%rd12178, [P_DEV+24];
	sub.s64 	%rd24548, %rd24548, %rd12178;
	ld.const.u64 	%rd12179, [P_DEV+32];
	sub.s64 	%rd24547, %rd24547, %rd12179;
	ld.const.u64 	%rd12180, [P_DEV+40];
	sub.s64 	%rd24546, %rd24546, %rd12180;
$L__BB0_15:
	sub.s64 	%rd12187, %rd24545, %rd12162;
	sub.s64 	%rd12188, %rd24544, %rd12163;
	sub.s64 	%rd12189, %rd24543, %rd12164;
	sub.s64 	%rd12190, %rd24542, %rd12165;
	sub.s64 	%rd12191, %rd24541, %rd12166;
	sub.s64 	%rd12192, %rd24540, %rd12167;
	mov.u64 	%rd24557, %rd24551;
	mov.u64 	%rd24552, %rd24546;
	mov.u64 	%rd24554, %rd24548;
	mov.u64 	%rd24556, %rd24550;
	mov.u64 	%rd24553, %rd24547;
	mov.u64 	%rd24555, %rd24549;
	// begin inline asm
	add.cc.u64 %rd24557, %rd24557, %rd12187;
	addc.cc.u64 %rd24556, %rd24556, %rd12188;
	addc.cc.u64 %rd24555, %rd24555, %rd12189;
	addc.cc.u64 %rd24554, %rd24554, %rd12190;
	addc.cc.u64 %rd24553, %rd24553, %rd12191;
	addc.u64 %rd24552, %rd24552, %rd12192;
	
	// end inline asm
	ld.const.u64 	%rd12199, [P_DEV+40];
	setp.lt.u64 	%p9, %rd24552, %rd12199;
	@%p9 bra 	$L__BB0_17;
	ld.const.u64 	%rd12200, [P_DEV];
	sub.s64 	%rd24557, %rd24557, %rd12200;
	ld.const.u64 	%rd12201, [P_DEV+8];
	sub.s64 	%rd24556, %rd24556, %rd12201;
	ld.const.u64 	%rd12202, [P_DEV+16];
	sub.s64 	%rd24555, %rd24555, %rd12202;
	ld.const.u64 	%rd12203, [P_DEV+24];
	sub.s64 	%rd24554, %rd24554, %rd12203;
	ld.const.u64 	%rd12204, [P_DEV+32];
	sub.s64 	%rd24553, %rd24553, %rd12204;
	ld.const.u64 	%rd12205, [P_DEV+40];
	sub.s64 	%rd24552, %rd24552, %rd12205;
$L__BB0_17:
	sub.s64 	%rd12212, %rd24551, %rd12187;
	sub.s64 	%rd12213, %rd24550, %rd12188;
	sub.s64 	%rd12214, %rd24549, %rd12189;
	sub.s64 	%rd12215, %rd24548, %rd12190;
	sub.s64 	%rd12216, %rd24547, %rd12191;
	sub.s64 	%rd12217, %rd24546, %rd12192;
	mov.u64 	%rd24558, %rd24552;
	mov.u64 	%rd24560, %rd24554;
	mov.u64 	%rd24562, %rd24556;
	mov.u64 	%rd24559, %rd24553;
	mov.u64 	%rd24561, %rd24555;
	mov.u64 	%rd24563, %rd24557;
	// begin inline asm
	add.cc.u64 %rd24563, %rd24563, %rd12212;
	addc.cc.u64 %rd24562, %rd24562, %rd12213;
	addc.cc.u64 %rd24561, %rd24561, %rd12214;
	addc.cc.u64 %rd24560, %rd24560, %rd12215;
	addc.cc.u64 %rd24559, %rd24559, %rd12216;
	addc.u64 %rd24558, %rd24558, %rd12217;
	
	// end inline asm
	ld.const.u64 	%rd12224, [P_DEV+40];
	setp.lt.u64 	%p10, %rd24558, %rd12224;
	@%p10 bra 	$L__BB0_19;
	ld.const.u64 	%rd12225, [P_DEV];
	sub.s64 	%rd24563, %rd24563, %rd12225;
	ld.const.u64 	%rd12226, [P_DEV+8];
	sub.s64 	%rd24562, %rd24562, %rd12226;
	ld.const.u64 	%rd12227, [P_DEV+16];
	sub.s64 	%rd24561, %rd24561, %rd12227;
	ld.const.u64 	%rd12228, [P_DEV+24];
	sub.s64 	%rd24560, %rd24560, %rd12228;
	ld.const.u64 	%rd12229, [P_DEV+32];
	sub.s64 	%rd24559, %rd24559, %rd12229;
	ld.const.u64 	%rd12230, [P_DEV+40];
	sub.s64 	%rd24558, %rd24558, %rd12230;
$L__BB0_19:
	sub.s64 	%rd12237, %rd24557, %rd12212;
	sub.s64 	%rd12238, %rd24556, %rd12213;
	sub.s64 	%rd12239, %rd24555, %rd12214;
	sub.s64 	%rd12240, %rd24554, %rd12215;
	sub.s64 	%rd12241, %rd24553, %rd12216;
	sub.s64 	%rd12242, %rd24552, %rd12217;
	mov.u64 	%rd24566, %rd24560;
	mov.u64 	%rd24568, %rd24562;
	mov.u64 	%rd24565, %rd24559;
	mov.u64 	%rd24567, %rd24561;
	mov.u64 	%rd24569, %rd24563;
	mov.u64 	%rd24564, %rd24558;
	// begin inline asm
	add.cc.u64 %rd24569, %rd24569, %rd12237;
	addc.cc.u64 %rd24568, %rd24568, %rd12238;
	addc.cc.u64 %rd24567, %rd24567, %rd12239;
	addc.cc.u64 %rd24566, %rd24566, %rd12240;
	addc.cc.u64 %rd24565, %rd24565, %rd12241;
	addc.u64 %rd24564, %rd24564, %rd12242;
	
	// end inline asm
	ld.const.u64 	%rd12249, [P_DEV+40];
	setp.lt.u64 	%p11, %rd24564, %rd12249;
	@%p11 bra 	$L__BB0_21;
	ld.const.u64 	%rd12250, [P_DEV];
	sub.s64 	%rd24569, %rd24569, %rd12250;
	ld.const.u64 	%rd12251, [P_DEV+8];
	sub.s64 	%rd24568, %rd24568, %rd12251;
	ld.const.u64 	%rd12252, [P_DEV+16];
	sub.s64 	%rd24567, %rd24567, %rd12252;
	ld.const.u64 	%rd12253, [P_DEV+24];
	sub.s64 	%rd24566, %rd24566, %rd12253;
	ld.const.u64 	%rd12254, [P_DEV+32];
	sub.s64 	%rd24565, %rd24565, %rd12254;
	ld.const.u64 	%rd12255, [P_DEV+40];
	sub.s64 	%rd24564, %rd24564, %rd12255;
$L__BB0_21:
	sub.s64 	%rd12262, %rd24563, %rd12237;
	sub.s64 	%rd12263, %rd24562, %rd12238;
	sub.s64 	%rd12264, %rd24561, %rd12239;
	sub.s64 	%rd12265, %rd24560, %rd12240;
	sub.s64 	%rd12266, %rd24559, %rd12241;
	sub.s64 	%rd12267, %rd24558, %rd12242;
	mov.u64 	%rd24574, %rd24568;
	mov.u64 	%rd24571, %rd24565;
	mov.u64 	%rd24573, %rd24567;
	mov.u64 	%rd24575, %rd24569;
	mov.u64 	%rd24570, %rd24564;
	mov.u64 	%rd24572, %rd24566;
	// begin inline asm
	add.cc.u64 %rd24575, %rd24575, %rd12262;
	addc.cc.u64 %rd24574, %rd24574, %rd12263;
	addc.cc.u64 %rd24573, %rd24573, %rd12264;
	addc.cc.u64 %rd24572, %rd24572, %rd12265;
	addc.cc.u64 %rd24571, %rd24571, %rd12266;
	addc.u64 %rd24570, %rd24570, %rd12267;
	
	// end inline asm
	ld.const.u64 	%rd12274, [P_DEV+40];
	setp.lt.u64 	%p12, %rd24570, %rd12274;
	@%p12 bra 	$L__BB0_23;
	ld.const.u64 	%rd12275, [P_DEV];
	sub.s64 	%rd24575, %rd24575, %rd12275;
	ld.const.u64 	%rd12276, [P_DEV+8];
	sub.s64 	%rd24574, %rd24574, %rd12276;
	ld.const.u64 	%rd12277, [P_DEV+16];
	sub.s64 	%rd24573, %rd24573, %rd12277;
	ld.const.u64 	%rd12278, [P_DEV+24];
	sub.s64 	%rd24572, %rd24572, %rd12278;
	ld.const.u64 	%rd12279, [P_DEV+32];
	sub.s64 	%rd24571, %rd24571, %rd12279;
	ld.const.u64 	%rd12280, [P_DEV+40];
	sub.s64 	%rd24570, %rd24570, %rd12280;
$L__BB0_23:
	sub.s64 	%rd12287, %rd24569, %rd12262;
	sub.s64 	%rd12288, %rd24568, %rd12263;
	sub.s64 	%rd12289, %rd24567, %rd12264;
	sub.s64 	%rd12290, %rd24566, %rd12265;
	sub.s64 	%rd12291, %rd24565, %rd12266;
	sub.s64 	%rd12292, %rd24564, %rd12267;
	mov.u64 	%rd24577, %rd24571;
	mov.u64 	%rd24579, %rd24573;
	mov.u64 	%rd24581, %rd24575;
	mov.u64 	%rd24576, %rd24570;
	mov.u64 	%rd24578, %rd24572;
	mov.u64 	%rd24580, %rd24574;
	// begin inline asm
	add.cc.u64 %rd24581, %rd24581, %rd12287;
	addc.cc.u64 %rd24580, %rd24580, %rd12288;
	addc.cc.u64 %rd24579, %rd24579, %rd12289;
	addc.cc.u64 %rd24578, %rd24578, %rd12290;
	addc.cc.u64 %rd24577, %rd24577, %rd12291;
	addc.u64 %rd24576, %rd24576, %rd12292;
	
	// end inline asm
	ld.const.u64 	%rd12299, [P_DEV+40];
	setp.lt.u64 	%p13, %rd24576, %rd12299;
	@%p13 bra 	$L__BB0_25;
	ld.const.u64 	%rd12300, [P_DEV];
	sub.s64 	%rd24581, %rd24581, %rd12300;
	ld.const.u64 	%rd12301, [P_DEV+8];
	sub.s64 	%rd24580, %rd24580, %rd12301;
	ld.const.u64 	%rd12302, [P_DEV+16];
	sub.s64 	%rd24579, %rd24579, %rd12302;
	ld.const.u64 	%rd12303, [P_DEV+24];
	sub.s64 	%rd24578, %rd24578, %rd12303;
	ld.const.u64 	%rd12304, [P_DEV+32];
	sub.s64 	%rd24577, %rd24577, %rd12304;
	ld.const.u64 	%rd12305, [P_DEV+40];
	sub.s64 	%rd24576, %rd24576, %rd12305;
$L__BB0_25:
	sub.s64 	%rd12312, %rd24575, %rd12287;
	sub.s64 	%rd12313, %rd24574, %rd12288;
	sub.s64 	%rd12314, %rd24573, %rd12289;
	sub.s64 	%rd12315, %rd24572, %rd12290;
	sub.s64 	%rd12316, %rd24571, %rd12291;
	sub.s64 	%rd12317, %rd24570, %rd12292;
	mov.u64 	%rd24583, %rd24577;
	mov.u64 	%rd24585, %rd24579;
	mov.u64 	%rd24587, %rd24581;
	mov.u64 	%rd24582, %rd24576;
	mov.u64 	%rd24584, %rd24578;
	mov.u64 	%rd24586, %rd24580;
	// begin inline asm
	add.cc.u64 %rd24587, %rd24587, %rd12312;
	addc.cc.u64 %rd24586, %rd24586, %rd12313;
	addc.cc.u64 %rd24585, %rd24585, %rd12314;
	addc.cc.u64 %rd24584, %rd24584, %rd12315;
	addc.cc.u64 %rd24583, %rd24583, %rd12316;
	addc.u64 %rd24582, %rd24582, %rd12317;
	
	// end inline asm
	ld.const.u64 	%rd12324, [P_DEV+40];
	setp.lt.u64 	%p14, %rd24582, %rd12324;
	@%p14 bra 	$L__BB0_27;
	ld.const.u64 	%rd12325, [P_DEV];
	sub.s64 	%rd24587, %rd24587, %rd12325;
	ld.const.u64 	%rd12326, [P_DEV+8];
	sub.s64 	%rd24586, %rd24586, %rd12326;
	ld.const.u64 	%rd12327, [P_DEV+16];
	sub.s64 	%rd24585, %rd24585, %rd12327;
	ld.const.u64 	%rd12328, [P_DEV+24];
	sub.s64 	%rd24584, %rd24584, %rd12328;
	ld.const.u64 	%rd12329, [P_DEV+32];
	sub.s64 	%rd24583, %rd24583, %rd12329;
	ld.const.u64 	%rd12330, [P_DEV+40];
	sub.s64 	%rd24582, %rd24582, %rd12330;
$L__BB0_27:
	sub.s64 	%rd12337, %rd24581, %rd12312;
	sub.s64 	%rd12338, %rd24580, %rd12313;
	sub.s64 	%rd12339, %rd24579, %rd12314;
	sub.s64 	%rd12340, %rd24578, %rd12315;
	sub.s64 	%rd12341, %rd24577, %rd12316;
	sub.s64 	%rd12342, %rd24576, %rd12317;
	mov.u64 	%rd24591, %rd24585;
	mov.u64 	%rd24593, %rd24587;
	mov.u64 	%rd24588, %rd24582;
	mov.u64 	%rd24590, %rd24584;
	mov.u64 	%rd24592, %rd24586;
	mov.u64 	%rd24589, %rd24583;
	// begin inline asm
	add.cc.u64 %rd24593, %rd24593, %rd12337;
	addc.cc.u64 %rd24592, %rd24592, %rd12338;
	addc.cc.u64 %rd24591, %rd24591, %rd12339;
	addc.cc.u64 %rd24590, %rd24590, %rd12340;
	addc.cc.u64 %rd24589, %rd24589, %rd12341;
	addc.u64 %rd24588, %rd24588, %rd12342;
	
	// end inline asm
	ld.const.u64 	%rd12349, [P_DEV+40];
	setp.lt.u64 	%p15, %rd24588, %rd12349;
	@%p15 bra 	$L__BB0_29;
	ld.const.u64 	%rd12350, [P_DEV];
	sub.s64 	%rd24593, %rd24593, %rd12350;
	ld.const.u64 	%rd12351, [P_DEV+8];
	sub.s64 	%rd24592, %rd24592, %rd12351;
	ld.const.u64 	%rd12352, [P_DEV+16];
	sub.s64 	%rd24591, %rd24591, %rd12352;
	ld.const.u64 	%rd12353, [P_DEV+24];
	sub.s64 	%rd24590, %rd24590, %rd12353;
	ld.const.u64 	%rd12354, [P_DEV+32];
	sub.s64 	%rd24589, %rd24589, %rd12354;
	ld.const.u64 	%rd12355, [P_DEV+40];
	sub.s64 	%rd24588, %rd24588, %rd12355;
$L__BB0_29:
	sub.s64 	%rd12362, %rd24587, %rd12337;
	sub.s64 	%rd12363, %rd24586, %rd12338;
	sub.s64 	%rd12364, %rd24585, %rd12339;
	sub.s64 	%rd12365, %rd24584, %rd12340;
	sub.s64 	%rd12366, %rd24583, %rd12341;
	sub.s64 	%rd12367, %rd24582, %rd12342;
	mov.u64 	%rd24599, %rd24593;
	mov.u64 	%rd24594, %rd24588;
	mov.u64 	%rd24596, %rd24590;
	mov.u64 	%rd24598, %rd24592;
	mov.u64 	%rd24595, %rd24589;
	mov.u64 	%rd24597, %rd24591;
	// begin inline asm
	add.cc.u64 %rd24599, %rd24599, %rd12362;
	addc.cc.u64 %rd24598, %rd24598, %rd12363;
	addc.cc.u64 %rd24597, %rd24597, %rd12364;
	addc.cc.u64 %rd24596, %rd24596, %rd12365;
	addc.cc.u64 %rd24595, %rd24595, %rd12366;
	addc.u64 %rd24594, %rd24594, %rd12367;
	
	// end inline asm
	ld.const.u64 	%rd12374, [P_DEV+40];
	setp.lt.u64 	%p16, %rd24594, %rd12374;
	@%p16 bra 	$L__BB0_31;
	ld.const.u64 	%rd12375, [P_DEV];
	sub.s64 	%rd24599, %rd24599, %rd12375;
	ld.const.u64 	%rd12376, [P_DEV+8];
	sub.s64 	%rd24598, %rd24598, %rd12376;
	ld.const.u64 	%rd12377, [P_DEV+16];
	sub.s64 	%rd24597, %rd24597, %rd12377;
	ld.const.u64 	%rd12378, [P_DEV+24];
	sub.s64 	%rd24596, %rd24596, %rd12378;
	ld.const.u64 	%rd12379, [P_DEV+32];
	sub.s64 	%rd24595, %rd24595, %rd12379;
	ld.const.u64 	%rd12380, [P_DEV+40];
	sub.s64 	%rd24594, %rd24594, %rd12380;
$L__BB0_31:
	sub.s64 	%rd12387, %rd24593, %rd12362;
	sub.s64 	%rd12388, %rd24592, %rd12363;
	sub.s64 	%rd12389, %rd24591, %rd12364;
	sub.s64 	%rd12390, %rd24590, %rd12365;
	sub.s64 	%rd12391, %rd24589, %rd12366;
	sub.s64 	%rd12392, %rd24588, %rd12367;
	mov.u64 	%rd24605, %rd24599;
	mov.u64 	%rd24600, %rd24594;
	mov.u64 	%rd24602, %rd24596;
	mov.u64 	%rd24604, %rd24598;
	mov.u64 	%rd24601, %rd24595;
	mov.u64 	%rd24603, %rd24597;
	// begin inline asm
	add.cc.u64 %rd24605, %rd24605, %rd12387;
	addc.cc.u64 %rd24604, %rd24604, %rd12388;
	addc.cc.u64 %rd24603, %rd24603, %rd12389;
	addc.cc.u64 %rd24602, %rd24602, %rd12390;
	addc.cc.u64 %rd24601, %rd24601, %rd12391;
	addc.u64 %rd24600, %rd24600, %rd12392;
	
	// end inline asm
	ld.const.u64 	%rd12399, [P_DEV+40];
	setp.lt.u64 	%p17, %rd24600, %rd12399;
	@%p17 bra 	$L__BB0_33;
	ld.const.u64 	%rd12400, [P_DEV];
	sub.s64 	%rd24605, %rd24605, %rd12400;
	ld.const.u64 	%rd12401, [P_DEV+8];
	sub.s64 	%rd24604, %rd24604, %rd12401;
	ld.const.u64 	%rd12402, [P_DEV+16];
	sub.s64 	%rd24603, %rd24603, %rd12402;
	ld.const.u64 	%rd12403, [P_DEV+24];
	sub.s64 	%rd24602, %rd24602, %rd12403;
	ld.const.u64 	%rd12404, [P_DEV+32];
	sub.s64 	%rd24601, %rd24601, %rd12404;
	ld.const.u64 	%rd12405, [P_DEV+40];
	sub.s64 	%rd24600, %rd24600, %rd12405;
$L__BB0_33:
	sub.s64 	%rd12412, %rd24599, %rd12387;
	sub.s64 	%rd12413, %rd24598, %rd12388;
	sub.s64 	%rd12414, %rd24597, %rd12389;
	sub.s64 	%rd12415, %rd24596, %rd12390;
	sub.s64 	%rd12416, %rd24595, %rd12391;
	sub.s64 	%rd12417, %rd24594, %rd12392;
	mov.u64 	%rd24606, %rd24600;
	mov.u64 	%rd24608, %rd24602;
	mov.u64 	%rd24610, %rd24604;
	mov.u64 	%rd24607, %rd24601;
	mov.u64 	%rd24609, %rd24603;
	mov.u64 	%rd24611, %rd24605;
	// begin inline asm
	add.cc.u64 %rd24611, %rd24611, %rd12412;
	addc.cc.u64 %rd24610, %rd24610, %rd12413;
	addc.cc.u64 %rd24609, %rd24609, %rd12414;
	addc.cc.u64 %rd24608, %rd24608, %rd12415;
	addc.cc.u64 %rd24607, %rd24607, %rd12416;
	addc.u64 %rd24606, %rd24606, %rd12417;
	
	// end inline asm
	ld.const.u64 	%rd12424, [P_DEV+40];
	setp.lt.u64 	%p18, %rd24606, %rd12424;
	@%p18 bra 	$L__BB0_35;
	ld.const.u64 	%rd12425, [P_DEV];
	sub.s64 	%rd24611, %rd24611, %rd12425;
	ld.const.u64 	%rd12426, [P_DEV+8];
	sub.s64 	%rd24610, %rd24610, %rd12426;
	ld.const.u64 	%rd12427, [P_DEV+16];
	sub.s64 	%rd24609, %rd24609, %rd12427;
	ld.const.u64 	%rd12428, [P_DEV+24];
	sub.s64 	%rd24608, %rd24608, %rd12428;
	ld.const.u64 	%rd12429, [P_DEV+32];
	sub.s64 	%rd24607, %rd24607, %rd12429;
	ld.const.u64 	%rd12430, [P_DEV+40];
	sub.s64 	%rd24606, %rd24606, %rd12430;
$L__BB0_35:
	sub.s64 	%rd12437, %rd24605, %rd12412;
	sub.s64 	%rd12438, %rd24604, %rd12413;
	sub.s64 	%rd12439, %rd24603, %rd12414;
	sub.s64 	%rd12440, %rd24602, %rd12415;
	sub.s64 	%rd12441, %rd24601, %rd12416;
	sub.s64 	%rd12442, %rd24600, %rd12417;
	mov.u64 	%rd24614, %rd24608;
	mov.u64 	%rd24616, %rd24610;
	mov.u64 	%rd24613, %rd24607;
	mov.u64 	%rd24615, %rd24609;
	mov.u64 	%rd24617, %rd24611;
	mov.u64 	%rd24612, %rd24606;
	// begin inline asm
	add.cc.u64 %rd24617, %rd24617, %rd12437;
	addc.cc.u64 %rd24616, %rd24616, %rd12438;
	addc.cc.u64 %rd24615, %rd24615, %rd12439;
	addc.cc.u64 %rd24614, %rd24614, %rd12440;
	addc.cc.u64 %rd24613, %rd24613, %rd12441;
	addc.u64 %rd24612, %rd24612, %rd12442;
	
	// end inline asm
	ld.const.u64 	%rd12449, [P_DEV+40];
	setp.lt.u64 	%p19, %rd24612, %rd12449;
	@%p19 bra 	$L__BB0_37;
	ld.const.u64 	%rd12450, [P_DEV];
	sub.s64 	%rd24617, %rd24617, %rd12450;
	ld.const.u64 	%rd12451, [P_DEV+8];
	sub.s64 	%rd24616, %rd24616, %rd12451;
	ld.const.u64 	%rd12452, [P_DEV+16];
	sub.s64 	%rd24615, %rd24615, %rd12452;
	ld.const.u64 	%rd12453, [P_DEV+24];
	sub.s64 	%rd24614, %rd24614, %rd12453;
	ld.const.u64 	%rd12454, [P_DEV+32];
	sub.s64 	%rd24613, %rd24613, %rd12454;
	ld.const.u64 	%rd12455, [P_DEV+40];
	sub.s64 	%rd24612, %rd24612, %rd12455;
$L__BB0_37:
	sub.s64 	%rd12462, %rd24611, %rd12437;
	sub.s64 	%rd12463, %rd24610, %rd12438;
	sub.s64 	%rd12464, %rd24609, %rd12439;
	sub.s64 	%rd12465, %rd24608, %rd12440;
	sub.s64 	%rd12466, %rd24607, %rd12441;
	sub.s64 	%rd12467, %rd24606, %rd12442;
	mov.u64 	%rd24622, %rd24616;
	mov.u64 	%rd24619, %rd24613;
	mov.u64 	%rd24621, %rd24615;
	mov.u64 	%rd24623, %rd24617;
	mov.u64 	%rd24618, %rd24612;
	mov.u64 	%rd24620, %rd24614;
	// begin inline asm
	add.cc.u64 %rd24623, %rd24623, %rd12462;
	addc.cc.u64 %rd24622, %rd24622, %rd12463;
	addc.cc.u64 %rd24621, %rd24621, %rd12464;
	addc.cc.u64 %rd24620, %rd24620, %rd12465;
	addc.cc.u64 %rd24619, %rd24619, %rd12466;
	addc.u64 %rd24618, %rd24618, %rd12467;
	
	// end inline asm
	ld.const.u64 	%rd12474, [P_DEV+40];
	setp.lt.u64 	%p20, %rd24618, %rd12474;
	@%p20 bra 	$L__BB0_39;
	ld.const.u64 	%rd12475, [P_DEV];
	sub.s64 	%rd24623, %rd24623, %rd12475;
	ld.const.u64 	%rd12476, [P_DEV+8];
	sub.s64 	%rd24622, %rd24622, %rd12476;
	ld.const.u64 	%rd12477, [P_DEV+16];
	sub.s64 	%rd24621, %rd24621, %rd12477;
	ld.const.u64 	%rd12478, [P_DEV+24];
	sub.s64 	%rd24620, %rd24620, %rd12478;
	ld.const.u64 	%rd12479, [P_DEV+32];
	sub.s64 	%rd24619, %rd24619, %rd12479;
	ld.const.u64 	%rd12480, [P_DEV+40];
	sub.s64 	%rd24618, %rd24618, %rd12480;
$L__BB0_39:
	sub.s64 	%rd12487, %rd24617, %rd12462;
	sub.s64 	%rd12488, %rd24616, %rd12463;
	sub.s64 	%rd12489, %rd24615, %rd12464;
	sub.s64 	%rd12490, %rd24614, %rd12465;
	sub.s64 	%rd12491, %rd24613, %rd12466;
	sub.s64 	%rd12492, %rd24612, %rd12467;
	mov.u64 	%rd24625, %rd24619;
	mov.u64 	%rd24627, %rd24621;
	mov.u64 	%rd24629, %rd24623;
	mov.u64 	%rd24624, %rd24618;
	mov.u64 	%rd24626, %rd24620;
	mov.u64 	%rd24628, %rd24622;
	// begin inline asm
	add.cc.u64 %rd24629, %rd24629, %rd12487;
	addc.cc.u64 %rd24628, %rd24628, %rd12488;
	addc.cc.u64 %rd24627, %rd24627, %rd12489;
	addc.cc.u64 %rd24626, %rd24626, %rd12490;
	addc.cc.u64 %rd24625, %rd24625, %rd12491;
	addc.u64 %rd24624, %rd24624, %rd12492;
	
	// end inline asm
	ld.const.u64 	%rd12499, [P_DEV+40];
	setp.lt.u64 	%p21, %rd24624, %rd12499;
	@%p21 bra 	$L__BB0_41;
	ld.const.u64 	%rd12500, [P_DEV];
	sub.s64 	%rd24629, %rd24629, %rd12500;
	ld.const.u64 	%rd12501, [P_DEV+8];
	sub.s64 	%rd24628, %rd24628, %rd12501;
	ld.const.u64 	%rd12502, [P_DEV+16];
	sub.s64 	%rd24627, %rd24627, %rd12502;
	ld.const.u64 	%rd12503, [P_DEV+24];
	sub.s64 	%rd24626, %rd24626, %rd12503;
	ld.const.u64 	%rd12504, [P_DEV+32];
	sub.s64 	%rd24625, %rd24625, %rd12504;
	ld.const.u64 	%rd12505, [P_DEV+40];
	sub.s64 	%rd24624, %rd24624, %rd12505;
$L__BB0_41:
	sub.s64 	%rd12512, %rd24623, %rd12487;
	sub.s64 	%rd12513, %rd24622, %rd12488;
	sub.s64 	%rd12514, %rd24621, %rd12489;
	sub.s64 	%rd12515, %rd24620, %rd12490;
	sub.s64 	%rd12516, %rd24619, %rd12491;
	sub.s64 	%rd12517, %rd24618, %rd12492;
	mov.u64 	%rd24631, %rd24625;
	mov.u64 	%rd24633, %rd24627;
	mov.u64 	%rd24635, %rd24629;
	mov.u64 	%rd24630, %rd24624;
	mov.u64 	%rd24632, %rd24626;
	mov.u64 	%rd24634, %rd24628;
	// begin inline asm
	add.cc.u64 %rd24635, %rd24635, %rd12512;
	addc.cc.u64 %rd24634, %rd24634, %rd12513;
	addc.cc.u64 %rd24633, %rd24633, %rd12514;
	addc.cc.u64 %rd24632, %rd24632, %rd12515;
	addc.cc.u64 %rd24631, %rd24631, %rd12516;
	addc.u64 %rd24630, %rd24630, %rd12517;
	
	// end inline asm
	ld.const.u64 	%rd12524, [P_DEV+40];
	setp.lt.u64 	%p22, %rd24630, %rd12524;
	@%p22 bra 	$L__BB0_43;
	ld.const.u64 	%rd12525, [P_DEV];
	sub.s64 	%rd24635, %rd24635, %rd12525;
	ld.const.u64 	%rd12526, [P_DEV+8];
	sub.s64 	%rd24634, %rd24634, %rd12526;
	ld.const.u64 	%rd12527, [P_DEV+16];
	sub.s64 	%rd24633, %rd24633, %rd12527;
	ld.const.u64 	%rd12528, [P_DEV+24];
	sub.s64 	%rd24632, %rd24632, %rd12528;
	ld.const.u64 	%rd12529, [P_DEV+32];
	sub.s64 	%rd24631, %rd24631, %rd12529;
	ld.const.u64 	%rd12530, [P_DEV+40];
	sub.s64 	%rd24630, %rd24630, %rd12530;
$L__BB0_43:
	sub.s64 	%rd12537, %rd24629, %rd12512;
	sub.s64 	%rd12538, %rd24628, %rd12513;
	sub.s64 	%rd12539, %rd24627, %rd12514;
	sub.s64 	%rd12540, %rd24626, %rd12515;
	sub.s64 	%rd12541, %rd24625, %rd12516;
	sub.s64 	%rd12542, %rd24624, %rd12517;
	mov.u64 	%rd24639, %rd24633;
	mov.u64 	%rd24641, %rd24635;
	mov.u64 	%rd24636, %rd24630;
	mov.u64 	%rd24638, %rd24632;
	mov.u64 	%rd24640, %rd24634;
	mov.u64 	%rd24637, %rd24631;
	// begin inline asm
	add.cc.u64 %rd24641, %rd24641, %rd12537;
	addc.cc.u64 %rd24640, %rd24640, %rd12538;
	addc.cc.u64 %rd24639, %rd24639, %rd12539;
	addc.cc.u64 %rd24638, %rd24638, %rd12540;
	addc.cc.u64 %rd24637, %rd24637, %rd12541;
	addc.u64 %rd24636, %rd24636, %rd12542;
	
	// end inline asm
	ld.const.u64 	%rd12549, [P_DEV+40];
	setp.lt.u64 	%p23, %rd24636, %rd12549;
	@%p23 bra 	$L__BB0_45;
	ld.const.u64 	%rd12550, [P_DEV];
	sub.s64 	%rd24641, %rd24641, %rd12550;
	ld.const.u64 	%rd12551, [P_DEV+8];
	sub.s64 	%rd24640, %rd24640, %rd12551;
	ld.const.u64 	%rd12552, [P_DEV+16];
	sub.s64 	%rd24639, %rd24639, %rd12552;
	ld.const.u64 	%rd12553, [P_DEV+24];
	sub.s64 	%rd24638, %rd24638, %rd12553;
	ld.const.u64 	%rd12554, [P_DEV+32];
	sub.s64 	%rd24637, %rd24637, %rd12554;
	ld.const.u64 	%rd12555, [P_DEV+40];
	sub.s64 	%rd24636, %rd24636, %rd12555;
$L__BB0_45:
	sub.s64 	%rd12562, %rd24635, %rd12537;
	sub.s64 	%rd12563, %rd24634, %rd12538;
	sub.s64 	%rd12564, %rd24633, %rd12539;
	sub.s64 	%rd12565, %rd24632, %rd12540;
	sub.s64 	%rd12566, %rd24631, %rd12541;
	sub.s64 	%rd12567, %rd24630, %rd12542;
	mov.u64 	%rd24647, %rd24641;
	mov.u64 	%rd24642, %rd24636;
	mov.u64 	%rd24644, %rd24638;
	mov.u64 	%rd24646, %rd24640;
	mov.u64 	%rd24643, %rd24637;
	mov.u64 	%rd24645, %rd24639;
	// begin inline asm
	add.cc.u64 %rd24647, %rd24647, %rd12562;
	addc.cc.u64 %rd24646, %rd24646, %rd12563;
	addc.cc.u64 %rd24645, %rd24645, %rd12564;
	addc.cc.u64 %rd24644, %rd24644, %rd12565;
	addc.cc.u64 %rd24643, %rd24643, %rd12566;
	addc.u64 %rd24642, %rd24642, %rd12567;
	
	// end inline asm
	ld.const.u64 	%rd12574, [P_DEV+40];
	setp.lt.u64 	%p24, %rd24642, %rd12574;
	@%p24 bra 	$L__BB0_47;
	ld.const.u64 	%rd12575, [P_DEV];
	sub.s64 	%rd24647, %rd24647, %rd12575;
	ld.const.u64 	%rd12576, [P_DEV+8];
	sub.s64 	%rd24646, %rd24646, %rd12576;
	ld.const.u64 	%rd12577, [P_DEV+16];
	sub.s64 	%rd24645, %rd24645, %rd12577;
	ld.const.u64 	%rd12578, [P_DEV+24];
	sub.s64 	%rd24644, %rd24644, %rd12578;
	ld.const.u64 	%rd12579, [P_DEV+32];
	sub.s64 	%rd24643, %rd24643, %rd12579;
	ld.const.u64 	%rd12580, [P_DEV+40];
	sub.s64 	%rd24642, %rd24642, %rd12580;
$L__BB0_47:
	sub.s64 	%rd12587, %rd24641, %rd12562;
	sub.s64 	%rd12588, %rd24640, %rd12563;
	sub.s64 	%rd12589, %rd24639, %rd12564;
	sub.s64 	%rd12590, %rd24638, %rd12565;
	sub.s64 	%rd12591, %rd24637, %rd12566;
	sub.s64 	%rd12592, %rd24636, %rd12567;
	mov.u64 	%rd24653, %rd24647;
	mov.u64 	%rd24648, %rd24642;
	mov.u64 	%rd24650, %rd24644;
	mov.u64 	%rd24652, %rd24646;
	mov.u64 	%rd24649, %rd24643;
	mov.u64 	%rd24651, %rd24645;
	// begin inline asm
	add.cc.u64 %rd24653, %rd24653, %rd12587;
	addc.cc.u64 %rd24652, %rd24652, %rd12588;
	addc.cc.u64 %rd24651, %rd24651, %rd12589;
	addc.cc.u64 %rd24650, %rd24650, %rd12590;
	addc.cc.u64 %rd24649, %rd24649, %rd12591;
	addc.u64 %rd24648, %rd24648, %rd12592;
	
	// end inline asm
	ld.const.u64 	%rd12599, [P_DEV+40];
	setp.lt.u64 	%p25, %rd24648, %rd12599;
	@%p25 bra 	$L__BB0_49;
	ld.const.u64 	%rd12600, [P_DEV];
	sub.s64 	%rd24653, %rd24653, %rd12600;
	ld.const.u64 	%rd12601, [P_DEV+8];
	sub.s64 	%rd24652, %rd24652, %rd12601;
	ld.const.u64 	%rd12602, [P_DEV+16];
	sub.s64 	%rd24651, %rd24651, %rd12602;
	ld.const.u64 	%rd12603, [P_DEV+24];
	sub.s64 	%rd24650, %rd24650, %rd12603;
	ld.const.u64 	%rd12604, [P_DEV+32];
	sub.s64 	%rd24649, %rd24649, %rd12604;
	ld.const.u64 	%rd12605, [P_DEV+40];
	sub.s64 	%rd24648, %rd24648, %rd12605;
$L__BB0_49:
	sub.s64 	%rd12612, %rd24647, %rd12587;
	sub.s64 	%rd12613, %rd24646, %rd12588;
	sub.s64 	%rd12614, %rd24645, %rd12589;
	sub.s64 	%rd12615, %rd24644, %rd12590;
	sub.s64 	%rd12616, %rd24643, %rd12591;
	sub.s64 	%rd12617, %rd24642, %rd12592;
	mov.u64 	%rd24654, %rd24648;
	mov.u64 	%rd24656, %rd24650;
	mov.u64 	%rd24658, %rd24652;
	mov.u64 	%rd24655, %rd24649;
	mov.u64 	%rd24657, %rd24651;
	mov.u64 	%rd24659, %rd24653;
	// begin inline asm
	add.cc.u64 %rd24659, %rd24659, %rd12612;
	addc.cc.u64 %rd24658, %rd24658, %rd12613;
	addc.cc.u64 %rd24657, %rd24657, %rd12614;
	addc.cc.u64 %rd24656, %rd24656, %rd12615;
	addc.cc.u64 %rd24655, %rd24655, %rd12616;
	addc.u64 %rd24654, %rd24654, %rd12617;
	
	// end inline asm
	ld.const.u64 	%rd12624, [P_DEV+40];
	setp.lt.u64 	%p26, %rd24654, %rd12624;
	@%p26 bra 	$L__BB0_51;
	ld.const.u64 	%rd12625, [P_DEV];
	sub.s64 	%rd24659, %rd24659, %rd12625;
	ld.const.u64 	%rd12626, [P_DEV+8];
	sub.s64 	%rd24658, %rd24658, %rd12626;
	ld.const.u64 	%rd12627, [P_DEV+16];
	sub.s64 	%rd24657, %rd24657, %rd12627;
	ld.const.u64 	%rd12628, [P_DEV+24];
	sub.s64 	%rd24656, %rd24656, %rd12628;
	ld.const.u64 	%rd12629, [P_DEV+32];
	sub.s64 	%rd24655, %rd24655, %rd12629;
	ld.const.u64 	%rd12630, [P_DEV+40];
	sub.s64 	%rd24654, %rd24654, %rd12630;
$L__BB0_51:
	sub.s64 	%rd12637, %rd24653, %rd12612;
	sub.s64 	%rd12638, %rd24652, %rd12613;
	sub.s64 	%rd12639, %rd24651, %rd12614;
	sub.s64 	%rd12640, %rd24650, %rd12615;
	sub.s64 	%rd12641, %rd24649, %rd12616;
	sub.s64 	%rd12642, %rd24648, %rd12617;
	mov.u64 	%rd24662, %rd24656;
	mov.u64 	%rd24664, %rd24658;
	mov.u64 	%rd24661, %rd24655;
	mov.u64 	%rd24663, %rd24657;
	mov.u64 	%rd24665, %rd24659;
	mov.u64 	%rd24660, %rd24654;
	// begin inline asm
	add.cc.u64 %rd24665, %rd24665, %rd12637;
	addc.cc.u64 %rd24664, %rd24664, %rd12638;
	addc.cc.u64 %rd24663, %rd24663, %rd12639;
	addc.cc.u64 %rd24662, %rd24662, %rd12640;
	addc.cc.u64 %rd24661, %rd24661, %rd12641;
	addc.u64 %rd24660, %rd24660, %rd12642;
	
	// end inline asm
	ld.const.u64 	%rd12649, [P_DEV+40];
	setp.lt.u64 	%p27, %rd24660, %rd12649;
	@%p27 bra 	$L__BB0_53;
	ld.const.u64 	%rd12650, [P_DEV];
	sub.s64 	%rd24665, %rd24665, %rd12650;
	ld.const.u64 	%rd12651, [P_DEV+8];
	sub.s64 	%rd24664, %rd24664, %rd12651;
	ld.const.u64 	%rd12652, [P_DEV+16];
	sub.s64 	%rd24663, %rd24663, %rd12652;
	ld.const.u64 	%rd12653, [P_DEV+24];
	sub.s64 	%rd24662, %rd24662, %rd12653;
	ld.const.u64 	%rd12654, [P_DEV+32];
	sub.s64 	%rd24661, %rd24661, %rd12654;
	ld.const.u64 	%rd12655, [P_DEV+40];
	sub.s64 	%rd24660, %rd24660, %rd12655;
$L__BB0_53:
	sub.s64 	%rd12662, %rd24659, %rd12637;
	sub.s64 	%rd12663, %rd24658, %rd12638;
	sub.s64 	%rd12664, %rd24657, %rd12639;
	sub.s64 	%rd12665, %rd24656, %rd12640;
	sub.s64 	%rd12666, %rd24655, %rd12641;
	sub.s64 	%rd12667, %rd24654, %rd12642;
	mov.u64 	%rd24670, %rd24664;
	mov.u64 	%rd24667, %rd24661;
	mov.u64 	%rd24669, %rd24663;
	mov.u64 	%rd24671, %rd24665;
	mov.u64 	%rd24666, %rd24660;
	mov.u64 	%rd24668, %rd24662;
	// begin inline asm
	add.cc.u64 %rd24671, %rd24671, %rd12662;
	addc.cc.u64 %rd24670, %rd24670, %rd12663;
	addc.cc.u64 %rd24669, %rd24669, %rd12664;
	addc.cc.u64 %rd24668, %rd24668, %rd12665;
	addc.cc.u64 %rd24667, %rd24667, %rd12666;
	addc.u64 %rd24666, %rd24666, %rd12667;
	
	// end inline asm
	ld.const.u64 	%rd12674, [P_DEV+40];
	setp.lt.u64 	%p28, %rd24666, %rd12674;
	@%p28 bra 	$L__BB0_55;
	ld.const.u64 	%rd12675, [P_DEV];
	sub.s64 	%rd24671, %rd24671, %rd12675;
	ld.const.u64 	%rd12676, [P_DEV+8];
	sub.s64 	%rd24670, %rd24670, %rd12676;
	ld.const.u64 	%rd12677, [P_DEV+16];
	sub.s64 	%rd24669, %rd24669, %rd12677;
	ld.const.u64 	%rd12678, [P_DEV+24];
	sub.s64 	%rd24668, %rd24668, %rd12678;
	ld.const.u64 	%rd12679, [P_DEV+32];
	sub.s64 	%rd24667, %rd24667, %rd12679;
	ld.const.u64 	%rd12680, [P_DEV+40];
	sub.s64 	%rd24666, %rd24666, %rd12680;
$L__BB0_55:
	sub.s64 	%rd12687, %rd24665, %rd12662;
	sub.s64 	%rd12688, %rd24664, %rd12663;
	sub.s64 	%rd12689, %rd24663, %rd12664;
	sub.s64 	%rd12690, %rd24662, %rd12665;
	sub.s64 	%rd12691, %rd24661, %rd12666;
	sub.s64 	%rd12692, %rd24660, %rd12667;
	mov.u64 	%rd24673, %rd24667;
	mov.u64 	%rd24675, %rd24669;
	mov.u64 	%rd24677, %rd24671;
	mov.u64 	%rd24672, %rd24666;
	mov.u64 	%rd24674, %rd24668;
	mov.u64 	%rd24676, %rd24670;
	// begin inline asm
	add.cc.u64 %rd24677, %rd24677, %rd12687;
	addc.cc.u64 %rd24676, %rd24676, %rd12688;
	addc.cc.u64 %rd24675, %rd24675, %rd12689;
	addc.cc.u64 %rd24674, %rd24674, %rd12690;
	addc.cc.u64 %rd24673, %rd24673, %rd12691;
	addc.u64 %rd24672, %rd24672, %rd12692;
	
	// end inline asm
	ld.const.u64 	%rd12699, [P_DEV+40];
	setp.lt.u64 	%p29, %rd24672, %rd12699;
	@%p29 bra 	$L__BB0_57;
	ld.const.u64 	%rd12700, [P_DEV];
	sub.s64 	%rd24677, %rd24677, %rd12700;
	ld.const.u64 	%rd12701, [P_DEV+8];
	sub.s64 	%rd24676, %rd24676, %rd12701;
	ld.const.u64 	%rd12702, [P_DEV+16];
	sub.s64 	%rd24675, %rd24675, %rd12702;
	ld.const.u64 	%rd12703, [P_DEV+24];
	sub.s64 	%rd24674, %rd24674, %rd12703;
	ld.const.u64 	%rd12704, [P_DEV+32];
	sub.s64 	%rd24673, %rd24673, %rd12704;
	ld.const.u64 	%rd12705, [P_DEV+40];
	sub.s64 	%rd24672, %rd24672, %rd12705;
$L__BB0_57:
	sub.s64 	%rd12712, %rd24671, %rd12687;
	sub.s64 	%rd12713, %rd24670, %rd12688;
	sub.s64 	%rd12714, %rd24669, %rd12689;
	sub.s64 	%rd12715, %rd24668, %rd12690;
	sub.s64 	%rd12716, %rd24667, %rd12691;
	sub.s64 	%rd12717, %rd24666, %rd12692;
	mov.u64 	%rd24679, %rd24673;
	mov.u64 	%rd24681, %rd24675;
	mov.u64 	%rd24683, %rd24677;
	mov.u64 	%rd24678, %rd24672;
	mov.u64 	%rd24680, %rd24674;
	mov.u64 	%rd24682, %rd24676;
	// begin inline asm
	add.cc.u64 %rd24683, %rd24683, %rd12712;
	addc.cc.u64 %rd24682, %rd24682, %rd12713;
	addc.cc.u64 %rd24681, %rd24681, %rd12714;
	addc.cc.u64 %rd24680, %rd24680, %rd12715;
	addc.cc.u64 %rd24679, %rd24679, %rd12716;
	addc.u64 %rd24678, %rd24678, %rd12717;
	
	// end inline asm
	ld.const.u64 	%rd12724, [P_DEV+40];
	setp.lt.u64 	%p30, %rd24678, %rd12724;
	@%p30 bra 	$L__BB0_59;
	ld.const.u64 	%rd12725, [P_DEV];
	sub.s64 	%rd24683, %rd24683, %rd12725;
	ld.const.u64 	%rd12726, [P_DEV+8];
	sub.s64 	%rd24682, %rd24682, %rd12726;
	ld.const.u64 	%rd12727, [P_DEV+16];
	sub.s64 	%rd24681, %rd24681, %rd12727;
	ld.const.u64 	%rd12728, [P_DEV+24];
	sub.s64 	%rd24680, %rd24680, %rd12728;
	ld.const.u64 	%rd12729, [P_DEV+32];
	sub.s64 	%rd24679, %rd24679, %rd12729;
	ld.const.u64 	%rd12730, [P_DEV+40];
	sub.s64 	%rd24678, %rd24678, %rd12730;
$L__BB0_59:
	sub.s64 	%rd12737, %rd24677, %rd12712;
	sub.s64 	%rd12738, %rd24676, %rd12713;
	sub.s64 	%rd12739, %rd24675, %rd12714;
	sub.s64 	%rd12740, %rd24674, %rd12715;
	sub.s64 	%rd12741, %rd24673, %rd12716;
	sub.s64 	%rd12742, %rd24672, %rd12717;
	mov.u64 	%rd24687, %rd24681;
	mov.u64 	%rd24689, %rd24683;
	mov.u64 	%rd24684, %rd24678;
	mov.u64 	%rd24686, %rd24680;
	mov.u64 	%rd24688, %rd24682;
	mov.u64 	%rd24685, %rd24679;
	// begin inline asm
	add.cc.u64 %rd24689, %rd24689, %rd12737;
	addc.cc.u64 %rd24688, %rd24688, %rd12738;
	addc.cc.u64 %rd24687, %rd24687, %rd12739;
	addc.cc.u64 %rd24686, %rd24686, %rd12740;
	addc.cc.u64 %rd24685, %rd24685, %rd12741;
	addc.u64 %rd24684, %rd24684, %rd12742;
	
	// end inline asm
	ld.const.u64 	%rd12749, [P_DEV+40];
	setp.lt.u64 	%p31, %rd24684, %rd12749;
	@%p31 bra 	$L__BB0_61;
	ld.const.u64 	%rd12750, [P_DEV];
	sub.s64 	%rd24689, %rd24689, %rd12750;
	ld.const.u64 	%rd12751, [P_DEV+8];
	sub.s64 	%rd24688, %rd24688, %rd12751;
	ld.const.u64 	%rd12752, [P_DEV+16];
	sub.s64 	%rd24687, %rd24687, %rd12752;
	ld.const.u64 	%rd12753, [P_DEV+24];
	sub.s64 	%rd24686, %rd24686, %rd12753;
	ld.const.u64 	%rd12754, [P_DEV+32];
	sub.s64 	%rd24685, %rd24685, %rd12754;
	ld.const.u64 	%rd12755, [P_DEV+40];
	sub.s64 	%rd24684, %rd24684, %rd12755;
$L__BB0_61:
	sub.s64 	%rd12762, %rd24683, %rd12737;
	sub.s64 	%rd12763, %rd24682, %rd12738;
	sub.s64 	%rd12764, %rd24681, %rd12739;
	sub.s64 	%rd12765, %rd24680, %rd12740;
	sub.s64 	%rd12766, %rd24679, %rd12741;
	sub.s64 	%rd12767, %rd24678, %rd12742;
	mov.u64 	%rd24695, %rd24689;
	mov.u64 	%rd24690, %rd24684;
	mov.u64 	%rd24692, %rd24686;
	mov.u64 	%rd24694, %rd24688;
	mov.u64 	%rd24691, %rd24685;
	mov.u64 	%rd24693, %rd24687;
	// begin inline asm
	add.cc.u64 %rd24695, %rd24695, %rd12762;
	addc.cc.u64 %rd24694, %rd24694, %rd12763;
	addc.cc.u64 %rd24693, %rd24693, %rd12764;
	addc.cc.u64 %rd24692, %rd24692, %rd12765;
	addc.cc.u64 %rd24691, %rd24691, %rd12766;
	addc.u64 %rd24690, %rd24690, %rd12767;
	
	// end inline asm
	ld.const.u64 	%rd12774, [P_DEV+40];
	setp.lt.u64 	%p32, %rd24690, %rd12774;
	@%p32 bra 	$L__BB0_63;
	ld.const.u64 	%rd12775, [P_DEV];
	sub.s64 	%rd24695, %rd24695, %rd12775;
	ld.const.u64 	%rd12776, [P_DEV+8];
	sub.s64 	%rd24694, %rd24694, %rd12776;
	ld.const.u64 	%rd12777, [P_DEV+16];
	sub.s64 	%rd24693, %rd24693, %rd12777;
	ld.const.u64 	%rd12778, [P_DEV+24];
	sub.s64 	%rd24692, %rd24692, %rd12778;
	ld.const.u64 	%rd12779, [P_DEV+32];
	sub.s64 	%rd24691, %rd24691, %rd12779;
	ld.const.u64 	%rd12780, [P_DEV+40];
	sub.s64 	%rd24690, %rd24690, %rd12780;
$L__BB0_63:
	sub.s64 	%rd12787, %rd24689, %rd12762;
	sub.s64 	%rd12788, %rd24688, %rd12763;
	sub.s64 	%rd12789, %rd24687, %rd12764;
	sub.s64 	%rd12790, %rd24686, %rd12765;
	sub.s64 	%rd12791, %rd24685, %rd12766;
	sub.s64 	%rd12792, %rd24684, %rd12767;
	mov.u64 	%rd24701, %rd24695;
	mov.u64 	%rd24696, %rd24690;
	mov.u64 	%rd24698, %rd24692;
	mov.u64 	%rd24700, %rd24694;
	mov.u64 	%rd24697, %rd24691;
	mov.u64 	%rd24699, %rd24693;
	// begin inline asm
	add.cc.u64 %rd24701, %rd24701, %rd12787;
	addc.cc.u64 %rd24700, %rd24700, %rd12788;
	addc.cc.u64 %rd24699, %rd24699, %rd12789;
	addc.cc.u64 %rd24698, %rd24698, %rd12790;
	addc.cc.u64 %rd24697, %rd24697, %rd12791;
	addc.u64 %rd24696, %rd24696, %rd12792;
	
	// end inline asm
	ld.const.u64 	%rd12799, [P_DEV+40];
	setp.lt.u64 	%p33, %rd24696, %rd12799;
	@%p33 bra 	$L__BB0_65;
	ld.const.u64 	%rd12800, [P_DEV];
	sub.s64 	%rd24701, %rd24701, %rd12800;
	ld.const.u64 	%rd12801, [P_DEV+8];
	sub.s64 	%rd24700, %rd24700, %rd12801;
	ld.const.u64 	%rd12802, [P_DEV+16];
	sub.s64 	%rd24699, %rd24699, %rd12802;
	ld.const.u64 	%rd12803, [P_DEV+24];
	sub.s64 	%rd24698, %rd24698, %rd12803;
	ld.const.u64 	%rd12804, [P_DEV+32];
	sub.s64 	%rd24697, %rd24697, %rd12804;
	ld.const.u64 	%rd12805, [P_DEV+40];
	sub.s64 	%rd24696, %rd24696, %rd12805;
$L__BB0_65:
	sub.s64 	%rd12812, %rd24695, %rd12787;
	sub.s64 	%rd12813, %rd24694, %rd12788;
	sub.s64 	%rd12814, %rd24693, %rd12789;
	sub.s64 	%rd12815, %rd24692, %rd12790;
	sub.s64 	%rd12816, %rd24691, %rd12791;
	sub.s64 	%rd12817, %rd24690, %rd12792;
	mov.u64 	%rd24702, %rd24696;
	mov.u64 	%rd24704, %rd24698;
	mov.u64 	%rd24706, %rd24700;
	mov.u64 	%rd24703, %rd24697;
	mov.u64 	%rd24705, %rd24699;
	mov.u64 	%rd24707, %rd24701;
	// begin inline asm
	add.cc.u64 %rd24707, %rd24707, %rd12812;
	addc.cc.u64 %rd24706, %rd24706, %rd12813;
	addc.cc.u64 %rd24705, %rd24705, %rd12814;
	addc.cc.u64 %rd24704, %rd24704, %rd12815;
	addc.cc.u64 %rd24703, %rd24703, %rd12816;
	addc.u64 %rd24702, %rd24702, %rd12817;
	
	// end inline asm
	ld.const.u64 	%rd12824, [P_DEV+40];
	setp.lt.u64 	%p34, %rd24702, %rd12824;
	@%p34 bra 	$L__BB0_67;
	ld.const.u64 	%rd12825, [P_DEV];
	sub.s64 	%rd24707, %rd24707, %rd12825;
	ld.const.u64 	%rd12826, [P_DEV+8];
	sub.s64 	%rd24706, %rd24706, %rd12826;
	ld.const.u64 	%rd12827, [P_DEV+16];
	sub.s64 	%rd24705, %rd24705, %rd12827;
	ld.const.u64 	%rd12828, [P_DEV+24];
	sub.s64 	%rd24704, %rd24704, %rd12828;
	ld.const.u64 	%rd12829, [P_DEV+32];
	sub.s64 	%rd24703, %rd24703, %rd12829;
	ld.const.u64 	%rd12830, [P_DEV+40];
	sub.s64 	%rd24702, %rd24702, %rd12830;
$L__BB0_67:
	sub.s64 	%rd12837, %rd24701, %rd12812;
	sub.s64 	%rd12838, %rd24700, %rd12813;
	sub.s64 	%rd12839, %rd24699, %rd12814;
	sub.s64 	%rd12840, %rd24698, %rd12815;
	sub.s64 	%rd12841, %rd24697, %rd12816;
	sub.s64 	%rd12842, %rd24696, %rd12817;
	mov.u64 	%rd24710, %rd24704;
	mov.u64 	%rd24712, %rd24706;
	mov.u64 	%rd24709, %rd24703;
	mov.u64 	%rd24711, %rd24705;
	mov.u64 	%rd24713, %rd24707;
	mov.u64 	%rd24708, %rd24702;
	// begin inline asm
	add.cc.u64 %rd24713, %rd24713, %rd12837;
	addc.cc.u64 %rd24712, %rd24712, %rd12838;
	addc.cc.u64 %rd24711, %rd24711, %rd12839;
	addc.cc.u64 %rd24710, %rd24710, %rd12840;
	addc.cc.u64 %rd24709, %rd24709, %rd12841;
	addc.u64 %rd24708, %rd24708, %rd12842;
	
	// end inline asm
	ld.const.u64 	%rd12849, [P_DEV+40];
	setp.lt.u64 	%p35, %rd24708, %rd12849;
	@%p35 bra 	$L__BB0_69;
	ld.const.u64 	%rd12850, [P_DEV];
	sub.s64 	%rd24713, %rd24713, %rd12850;
	ld.const.u64 	%rd12851, [P_DEV+8];
	sub.s64 	%rd24712, %rd24712, %rd12851;
	ld.const.u64 	%rd12852, [P_DEV+16];
	sub.s64 	%rd24711, %rd24711, %rd12852;
	ld.const.u64 	%rd12853, [P_DEV+24];
	sub.s64 	%rd24710, %rd24710, %rd12853;
	ld.const.u64 	%rd12854, [P_DEV+32];
	sub.s64 	%rd24709, %rd24709, %rd12854;
	ld.const.u64 	%rd12855, [P_DEV+40];
	sub.s64 	%rd24708, %rd24708, %rd12855;
$L__BB0_69:
	sub.s64 	%rd12862, %rd24707, %rd12837;
	sub.s64 	%rd12863, %rd24706, %rd12838;
	sub.s64 	%rd12864, %rd24705, %rd12839;
	sub.s64 	%rd12865, %rd24704, %rd12840;
	sub.s64 	%rd12866, %rd24703, %rd12841;
	sub.s64 	%rd12867, %rd24702, %rd12842;
	mov.u64 	%rd24718, %rd24712;
	mov.u64 	%rd24715, %rd24709;
	mov.u64 	%rd24717, %rd24711;
	mov.u64 	%rd24719, %rd24713;
	mov.u64 	%rd24714, %rd24708;
	mov.u64 	%rd24716, %rd24710;
	// begin inline asm
	add.cc.u64 %rd24719, %rd24719, %rd12862;
	addc.cc.u64 %rd24718, %rd24718, %rd12863;
	addc.cc.u64 %rd24717, %rd24717, %rd12864;
	addc.cc.u64 %rd24716, %rd24716, %rd12865;
	addc.cc.u64 %rd24715, %rd24715, %rd12866;
	addc.u64 %rd24714, %rd24714, %rd12867;
	
	// end inline asm
	ld.const.u64 	%rd12874, [P_DEV+40];
	setp.lt.u64 	%p36, %rd24714, %rd12874;
	@%p36 bra 	$L__BB0_71;
	ld.const.u64 	%rd12875, [P_DEV];
	sub.s64 	%rd24719, %rd24719, %rd12875;
	ld.const.u64 	%rd12876, [P_DEV+8];
	sub.s64 	%rd24718, %rd24718, %rd12876;
	ld.const.u64 	%rd12877, [P_DEV+16];
	sub.s64 	%rd24717, %rd24717, %rd12877;
	ld.const.u64 	%rd12878, [P_DEV+24];
	sub.s64 	%rd24716, %rd24716, %rd12878;
	ld.const.u64 	%rd12879, [P_DEV+32];
	sub.s64 	%rd24715, %rd24715, %rd12879;
	ld.const.u64 	%rd12880, [P_DEV+40];
	sub.s64 	%rd24714, %rd24714, %rd12880;
$L__BB0_71:
	sub.s64 	%rd12887, %rd24713, %rd12862;
	sub.s64 	%rd12888, %rd24712, %rd12863;
	sub.s64 	%rd12889, %rd24711, %rd12864;
	sub.s64 	%rd12890, %rd24710, %rd12865;
	sub.s64 	%rd12891, %rd24709, %rd12866;
	sub.s64 	%rd12892, %rd24708, %rd12867;
	mov.u64 	%rd24721, %rd24715;
	mov.u64 	%rd24723, %rd24717;
	mov.u64 	%rd24725, %rd24719;
	mov.u64 	%rd24720, %rd24714;
	mov.u64 	%rd24722, %rd24716;
	mov.u64 	%rd24724, %rd24718;
	// begin inline asm
	add.cc.u64 %rd24725, %rd24725, %rd12887;
	addc.cc.u64 %rd24724, %rd24724, %rd12888;
	addc.cc.u64 %rd24723, %rd24723, %rd12889;
	addc.cc.u64 %rd24722, %rd24722, %rd12890;
	addc.cc.u64 %rd24721, %rd24721, %rd12891;
	addc.u64 %rd24720, %rd24720, %rd12892;
	
	// end inline asm
	ld.const.u64 	%rd12899, [P_DEV+40];
	setp.lt.u64 	%p37, %rd24720, %rd12899;
	@%p37 bra 	$L__BB0_73;
	ld.const.u64 	%rd12900, [P_DEV];
	sub.s64 	%rd24725, %rd24725, %rd12900;
	ld.const.u64 	%rd12901, [P_DEV+8];
	sub.s64 	%rd24724, %rd24724, %rd12901;
	ld.const.u64 	%rd12902, [P_DEV+16];
	sub.s64 	%rd24723, %rd24723, %rd12902;
	ld.const.u64 	%rd12903, [P_DEV+24];
	sub.s64 	%rd24722, %rd24722, %rd12903;
	ld.const.u64 	%rd12904, [P_DEV+32];
	sub.s64 	%rd24721, %rd24721, %rd12904;
	ld.const.u64 	%rd12905, [P_DEV+40];
	sub.s64 	%rd24720, %rd24720, %rd12905;
$L__BB0_73:
	sub.s64 	%rd12912, %rd24719, %rd12887;
	sub.s64 	%rd12913, %rd24718, %rd12888;
	sub.s64 	%rd12914, %rd24717, %rd12889;
	sub.s64 	%rd12915, %rd24716, %rd12890;
	sub.s64 	%rd12916, %rd24715, %rd12891;
	sub.s64 	%rd12917, %rd24714, %rd12892;
	mov.u64 	%rd24727, %rd24721;
	mov.u64 	%rd24729, %rd24723;
	mov.u64 	%rd24731, %rd24725;
	mov.u64 	%rd24726, %rd24720;
	mov.u64 	%rd24728, %rd24722;
	mov.u64 	%rd24730, %rd24724;
	// begin inline asm
	add.cc.u64 %rd24731, %rd24731, %rd12912;
	addc.cc.u64 %rd24730, %rd24730, %rd12913;
	addc.cc.u64 %rd24729, %rd24729, %rd12914;
	addc.cc.u64 %rd24728, %rd24728, %rd12915;
	addc.cc.u64 %rd24727, %rd24727, %rd12916;
	addc.u64 %rd24726, %rd24726, %rd12917;
	
	// end inline asm
	ld.const.u64 	%rd12924, [P_DEV+40];
	setp.lt.u64 	%p38, %rd24726, %rd12924;
	@%p38 bra 	$L__BB0_75;
	ld.const.u64 	%rd12925, [P_DEV];
	sub.s64 	%rd24731, %rd24731, %rd12925;
	ld.const.u64 	%rd12926, [P_DEV+8];
	sub.s64 	%rd24730, %rd24730, %rd12926;
	ld.const.u64 	%rd12927, [P_DEV+16];
	sub.s64 	%rd24729, %rd24729, %rd12927;
	ld.const.u64 	%rd12928, [P_DEV+24];
	sub.s64 	%rd24728, %rd24728, %rd12928;
	ld.const.u64 	%rd12929, [P_DEV+32];
	sub.s64 	%rd24727, %rd24727, %rd12929;
	ld.const.u64 	%rd12930, [P_DEV+40];
	sub.s64 	%rd24726, %rd24726, %rd12930;
$L__BB0_75:
	sub.s64 	%rd12937, %rd24725, %rd12912;
	sub.s64 	%rd12938, %rd24724, %rd12913;
	sub.s64 	%rd12939, %rd24723, %rd12914;
	sub.s64 	%rd12940, %rd24722, %rd12915;
	sub.s64 	%rd12941, %rd24721, %rd12916;
	sub.s64 	%rd12942, %rd24720, %rd12917;
	mov.u64 	%rd24735, %rd24729;
	mov.u64 	%rd24737, %rd24731;
	mov.u64 	%rd24732, %rd24726;
	mov.u64 	%rd24734, %rd24728;
	mov.u64 	%rd24736, %rd24730;
	mov.u64 	%rd24733, %rd24727;
	// begin inline asm
	add.cc.u64 %rd24737, %rd24737, %rd12937;
	addc.cc.u64 %rd24736, %rd24736, %rd12938;
	addc.cc.u64 %rd24735, %rd24735, %rd12939;
	addc.cc.u64 %rd24734, %rd24734, %rd12940;
	addc.cc.u64 %rd24733, %rd24733, %rd12941;
	addc.u64 %rd24732, %rd24732, %rd12942;
	
	// end inline asm
	ld.const.u64 	%rd12949, [P_DEV+40];
	setp.lt.u64 	%p39, %rd24732, %rd12949;
	@%p39 bra 	$L__BB0_77;
	ld.const.u64 	%rd12950, [P_DEV];
	sub.s64 	%rd24737, %rd24737, %rd12950;
	ld.const.u64 	%rd12951, [P_DEV+8];
	sub.s64 	%rd24736, %rd24736, %rd12951;
	ld.const.u64 	%rd12952, [P_DEV+16];
	sub.s64 	%rd24735, %rd24735, %rd12952;
	ld.const.u64 	%rd12953, [P_DEV+24];
	sub.s64 	%rd24734, %rd24734, %rd12953;
	ld.const.u64 	%rd12954, [P_DEV+32];
	sub.s64 	%rd24733, %rd24733, %rd12954;
	ld.const.u64 	%rd12955, [P_DEV+40];
	sub.s64 	%rd24732, %rd24732, %rd12955;
$L__BB0_77:
	sub.s64 	%rd12962, %rd24731, %rd12937;
	sub.s64 	%rd12963, %rd24730, %rd12938;
	sub.s64 	%rd12964, %rd24729, %rd12939;
	sub.s64 	%rd12965, %rd24728, %rd12940;
	sub.s64 	%rd12966, %rd24727, %rd12941;
	sub.s64 	%rd12967, %rd24726, %rd12942;
	mov.u64 	%rd24743, %rd24737;
	mov.u64 	%rd24738, %rd24732;
	mov.u64 	%rd24740, %rd24734;
	mov.u64 	%rd24742, %rd24736;
	mov.u64 	%rd24739, %rd24733;
	mov.u64 	%rd24741, %rd24735;
	// begin inline asm
	add.cc.u64 %rd24743, %rd24743, %rd12962;
	addc.cc.u64 %rd24742, %rd24742, %rd12963;
	addc.cc.u64 %rd24741, %rd24741, %rd12964;
	addc.cc.u64 %rd24740, %rd24740, %rd12965;
	addc.cc.u64 %rd24739, %rd24739, %rd12966;
	addc.u64 %rd24738, %rd24738, %rd12967;
	
	// end inline asm
	ld.const.u64 	%rd12974, [P_DEV+40];
	setp.lt.u64 	%p40, %rd24738, %rd12974;
	@%p40 bra 	$L__BB0_79;
	ld.const.u64 	%rd12975, [P_DEV];
	sub.s64 	%rd24743, %rd24743, %rd12975;
	ld.const.u64 	%rd12976, [P_DEV+8];
	sub.s64 	%rd24742, %rd24742, %rd12976;
	ld.const.u64 	%rd12977, [P_DEV+16];
	sub.s64 	%rd24741, %rd24741, %rd12977;
	ld.const.u64 	%rd12978, [P_DEV+24];
	sub.s64 	%rd24740, %rd24740, %rd12978;
	ld.const.u64 	%rd12979, [P_DEV+32];
	sub.s64 	%rd24739, %rd24739, %rd12979;
	ld.const.u64 	%rd12980, [P_DEV+40];
	sub.s64 	%rd24738, %rd24738, %rd12980;
$L__BB0_79:
	sub.s64 	%rd12987, %rd24737, %rd12962;
	sub.s64 	%rd12988, %rd24736, %rd12963;
	sub.s64 	%rd12989, %rd24735, %rd12964;
	sub.s64 	%rd12990, %rd24734, %rd12965;
	sub.s64 	%rd12991, %rd24733, %rd12966;
	sub.s64 	%rd12992, %rd24732, %rd12967;
	mov.u64 	%rd24749, %rd24743;
	mov.u64 	%rd24744, %rd24738;
	mov.u64 	%rd24746, %rd24740;
	mov.u64 	%rd24748, %rd24742;
	mov.u64 	%rd24745, %rd24739;
	mov.u64 	%rd24747, %rd24741;
	// begin inline asm
	add.cc.u64 %rd24749, %rd24749, %rd12987;
	addc.cc.u64 %rd24748, %rd24748, %rd12988;
	addc.cc.u64 %rd24747, %rd24747, %rd12989;
	addc.cc.u64 %rd24746, %rd24746, %rd12990;
	addc.cc.u64 %rd24745, %rd24745, %rd12991;
	addc.u64 %rd24744, %rd24744, %rd12992;
	
	// end inline asm
	ld.const.u64 	%rd12999, [P_DEV+40];
	setp.lt.u64 	%p41, %rd24744, %rd12999;
	@%p41 bra 	$L__BB0_81;
	ld.const.u64 	%rd13000, [P_DEV];
	sub.s64 	%rd24749, %rd24749, %rd13000;
	ld.const.u64 	%rd13001, [P_DEV+8];
	sub.s64 	%rd24748, %rd24748, %rd13001;
	ld.const.u64 	%rd13002, [P_DEV+16];
	sub.s64 	%rd24747, %rd24747, %rd13002;
	ld.const.u64 	%rd13003, [P_DEV+24];
	sub.s64 	%rd24746, %rd24746, %rd13003;
	ld.const.u64 	%rd13004, [P_DEV+32];
	sub.s64 	%rd24745, %rd24745, %rd13004;
	ld.const.u64 	%rd13005, [P_DEV+40];
	sub.s64 	%rd24744, %rd24744, %rd13005;
$L__BB0_81:
	sub.s64 	%rd13012, %rd24743, %rd12987;
	sub.s64 	%rd13013, %rd24742, %rd12988;
	sub.s64 	%rd13014, %rd24741, %rd12989;
	sub.s64 	%rd13015, %rd24740, %rd12990;
	sub.s64 	%rd13016, %rd24739, %rd12991;
	sub.s64 	%rd13017, %rd24738, %rd12992;
	mov.u64 	%rd24750, %rd24744;
	mov.u64 	%rd24752, %rd24746;
	mov.u64 	%rd24754, %rd24748;
	mov.u64 	%rd24751, %rd24745;
	mov.u64 	%rd24753, %rd24747;
	mov.u64 	%rd24755, %rd24749;
	// begin inline asm
	add.cc.u64 %rd24755, %rd24755, %rd13012;
	addc.cc.u64 %rd24754, %rd24754, %rd13013;
	addc.cc.u64 %rd24753, %rd24753, %rd13014;
	addc.cc.u64 %rd24752, %rd24752, %rd13015;
	addc.cc.u64 %rd24751, %rd24751, %rd13016;
	addc.u64 %rd24750, %rd24750, %rd13017;
	
	// end inline asm
	ld.const.u64 	%rd13024, [P_DEV+40];
	setp.lt.u64 	%p42, %rd24750, %rd13024;
	@%p42 bra 	$L__BB0_83;
	ld.const.u64 	%rd13025, [P_DEV];
	sub.s64 	%rd24755, %rd24755, %rd13025;
	ld.const.u64 	%rd13026, [P_DEV+8];
	sub.s64 	%rd24754, %rd24754, %rd13026;
	ld.const.u64 	%rd13027, [P_DEV+16];
	sub.s64 	%rd24753, %rd24753, %rd13027;
	ld.const.u64 	%rd13028, [P_DEV+24];
	sub.s64 	%rd24752, %rd24752, %rd13028;
	ld.const.u64 	%rd13029, [P_DEV+32];
	sub.s64 	%rd24751, %rd24751, %rd13029;
	ld.const.u64 	%rd13030, [P_DEV+40];
	sub.s64 	%rd24750, %rd24750, %rd13030;
$L__BB0_83:
	sub.s64 	%rd13037, %rd24749, %rd13012;
	sub.s64 	%rd13038, %rd24748, %rd13013;
	sub.s64 	%rd13039, %rd24747, %rd13014;
	sub.s64 	%rd13040, %rd24746, %rd13015;
	sub.s64 	%rd13041, %rd24745, %rd13016;
	sub.s64 	%rd13042, %rd24744, %rd13017;
	mov.u64 	%rd24758, %rd24752;
	mov.u64 	%rd24760, %rd24754;
	mov.u64 	%rd24757, %rd24751;
	mov.u64 	%rd24759, %rd24753;
	mov.u64 	%rd24761, %rd24755;
	mov.u64 	%rd24756, %rd24750;
	// begin inline asm
	add.cc.u64 %rd24761, %rd24761, %rd13037;
	addc.cc.u64 %rd24760, %rd24760, %rd13038;
	addc.cc.u64 %rd24759, %rd24759, %rd13039;
	addc.cc.u64 %rd24758, %rd24758, %rd13040;
	addc.cc.u64 %rd24757, %rd24757, %rd13041;
	addc.u64 %rd24756, %rd24756, %rd13042;
	
	// end inline asm
	ld.const.u64 	%rd13049, [P_DEV+40];
	setp.lt.u64 	%p43, %rd24756, %rd13049;
	@%p43 bra 	$L__BB0_85;
	ld.const.u64 	%rd13050, [P_DEV];
	sub.s64 	%rd24761, %rd24761, %rd13050;
	ld.const.u64 	%rd13051, [P_DEV+8];
	sub.s64 	%rd24760, %rd24760, %rd13051;
	ld.const.u64 	%rd13052, [P_DEV+16];
	sub.s64 	%rd24759, %rd24759, %rd13052;
	ld.const.u64 	%rd13053, [P_DEV+24];
	sub.s64 	%rd24758, %rd24758, %rd13053;
	ld.const.u64 	%rd13054, [P_DEV+32];
	sub.s64 	%rd24757, %rd24757, %rd13054;
	ld.const.u64 	%rd13055, [P_DEV+40];
	sub.s64 	%rd24756, %rd24756, %rd13055;
$L__BB0_85:
	sub.s64 	%rd13062, %rd24755, %rd13037;
	sub.s64 	%rd13063, %rd24754, %rd13038;
	sub.s64 	%rd13064, %rd24753, %rd13039;
	sub.s64 	%rd13065, %rd24752, %rd13040;
	sub.s64 	%rd13066, %rd24751, %rd13041;
	sub.s64 	%rd13067, %rd24750, %rd13042;
	mov.u64 	%rd24766, %rd24760;
	mov.u64 	%rd24763, %rd24757;
	mov.u64 	%rd24765, %rd24759;
	mov.u64 	%rd24767, %rd24761;
	mov.u64 	%rd24762, %rd24756;
	mov.u64 	%rd24764, %rd24758;
	// begin inline asm
	add.cc.u64 %rd24767, %rd24767, %rd13062;
	addc.cc.u64 %rd24766, %rd24766, %rd13063;
	addc.cc.u64 %rd24765, %rd24765, %rd13064;
	addc.cc.u64 %rd24764, %rd24764, %rd13065;
	addc.cc.u64 %rd24763, %rd24763, %rd13066;
	addc.u64 %rd24762, %rd24762, %rd13067;
	
	// end inline asm
	ld.const.u64 	%rd13074, [P_DEV+40];
	setp.lt.u64 	%p44, %rd24762, %rd13074;
	@%p44 bra 	$L__BB0_87;
	ld.const.u64 	%rd13075, [P_DEV];
	sub.s64 	%rd24767, %rd24767, %rd13075;
	ld.const.u64 	%rd13076, [P_DEV+8];
	sub.s64 	%rd24766, %rd24766, %rd13076;
	ld.const.u64 	%rd13077, [P_DEV+16];
	sub.s64 	%rd24765, %rd24765, %rd13077;
	ld.const.u64 	%rd13078, [P_DEV+24];
	sub.s64 	%rd24764, %rd24764, %rd13078;
	ld.const.u64 	%rd13079, [P_DEV+32];
	sub.s64 	%rd24763, %rd24763, %rd13079;
	ld.const.u64 	%rd13080, [P_DEV+40];
	sub.s64 	%rd24762, %rd24762, %rd13080;
$L__BB0_87:
	sub.s64 	%rd13087, %rd24761, %rd13062;
	sub.s64 	%rd13088, %rd24760, %rd13063;
	sub.s64 	%rd13089, %rd24759, %rd13064;
	sub.s64 	%rd13090, %rd24758, %rd13065;
	sub.s64 	%rd13091, %rd24757, %rd13066;
	sub.s64 	%rd13092, %rd24756, %rd13067;
	mov.u64 	%rd24769, %rd24763;
	mov.u64 	%rd24771, %rd24765;
	mov.u64 	%rd24773, %rd24767;
	mov.u64 	%rd24768, %rd24762;
	mov.u64 	%rd24770, %rd24764;
	mov.u64 	%rd24772, %rd24766;
	// begin inline asm
	add.cc.u64 %rd24773, %rd24773, %rd13087;
	addc.cc.u64 %rd24772, %rd24772, %rd13088;
	addc.cc.u64 %rd24771, %rd24771, %rd13089;
	addc.cc.u64 %rd24770, %rd24770, %rd13090;
	addc.cc.u64 %rd24769, %rd24769, %rd13091;
	addc.u64 %rd24768, %rd24768, %rd13092;
	
	// end inline asm
	ld.const.u64 	%rd13099, [P_DEV+40];
	setp.lt.u64 	%p45, %rd24768, %rd13099;
	@%p45 bra 	$L__BB0_89;
	ld.const.u64 	%rd13100, [P_DEV];
	sub.s64 	%rd24773, %rd24773, %rd13100;
	ld.const.u64 	%rd13101, [P_DEV+8];
	sub.s64 	%rd24772, %rd24772, %rd13101;
	ld.const.u64 	%rd13102, [P_DEV+16];
	sub.s64 	%rd24771, %rd24771, %rd13102;
	ld.const.u64 	%rd13103, [P_DEV+24];
	sub.s64 	%rd24770, %rd24770, %rd13103;
	ld.const.u64 	%rd13104, [P_DEV+32];
	sub.s64 	%rd24769, %rd24769, %rd13104;
	ld.const.u64 	%rd13105, [P_DEV+40];
	sub.s64 	%rd24768, %rd24768, %rd13105;
$L__BB0_89:
	sub.s64 	%rd13112, %rd24767, %rd13087;
	sub.s64 	%rd13113, %rd24766, %rd13088;
	sub.s64 	%rd13114, %rd24765, %rd13089;
	sub.s64 	%rd13115, %rd24764, %rd13090;
	sub.s64 	%rd13116, %rd24763, %rd13091;
	sub.s64 	%rd13117, %rd24762, %rd13092;
	mov.u64 	%rd24775, %rd24769;
	mov.u64 	%rd24777, %rd24771;
	mov.u64 	%rd24779, %rd24773;
	mov.u64 	%rd24774, %rd24768;
	mov.u64 	%rd24776, %rd24770;
	mov.u64 	%rd24778, %rd24772;
	// begin inline asm
	add.cc.u64 %rd24779, %rd24779, %rd13112;
	addc.cc.u64 %rd24778, %rd24778, %rd13113;
	addc.cc.u64 %rd24777, %rd24777, %rd13114;
	addc.cc.u64 %rd24776, %rd24776, %rd13115;
	addc.cc.u64 %rd24775, %rd24775, %rd13116;
	addc.u64 %rd24774, %rd24774, %rd13117;
	
	// end inline asm
	ld.const.u64 	%rd13124, [P_DEV+40];
	setp.lt.u64 	%p46, %rd24774, %rd13124;
	@%p46 bra 	$L__BB0_91;
	ld.const.u64 	%rd13125, [P_DEV];
	sub.s64 	%rd24779, %rd24779, %rd13125;
	ld.const.u64 	%rd13126, [P_DEV+8];
	sub.s64 	%rd24778, %rd24778, %rd13126;
	ld.const.u64 	%rd13127, [P_DEV+16];
	sub.s64 	%rd24777, %rd24777, %rd13127;
	ld.const.u64 	%rd13128, [P_DEV+24];
	sub.s64 	%rd24776, %rd24776, %rd13128;
	ld.const.u64 	%rd13129, [P_DEV+32];
	sub.s64 	%rd24775, %rd24775, %rd13129;
	ld.const.u64 	%rd13130, [P_DEV+40];
	sub.s64 	%rd24774, %rd24774, %rd13130;
$L__BB0_91:
	sub.s64 	%rd13137, %rd24773, %rd13112;
	sub.s64 	%rd13138, %rd24772, %rd13113;
	sub.s64 	%rd13139, %rd24771, %rd13114;
	sub.s64 	%rd13140, %rd24770, %rd13115;
	sub.s64 	%rd13141, %rd24769, %rd13116;
	sub.s64 	%rd13142, %rd24768, %rd13117;
	mov.u64 	%rd24783, %rd24777;
	mov.u64 	%rd24785, %rd24779;
	mov.u64 	%rd24780, %rd24774;
	mov.u64 	%rd24782, %rd24776;
	mov.u64 	%rd24784, %rd24778;
	mov.u64 	%rd24781, %rd24775;
	// begin inline asm
	add.cc.u64 %rd24785, %rd24785, %rd13137;
	addc.cc.u64 %rd24784, %rd24784, %rd13138;
	addc.cc.u64 %rd24783, %rd24783, %rd13139;
	addc.cc.u64 %rd24782, %rd24782, %rd13140;
	addc.cc.u64 %rd24781, %rd24781, %rd13141;
	addc.u64 %rd24780, %rd24780, %rd13142;
	
	// end inline asm
	ld.const.u64 	%rd13149, [P_DEV+40];
	setp.lt.u64 	%p47, %rd24780, %rd13149;
	@%p47 bra 	$L__BB0_93;
	ld.const.u64 	%rd13150, [P_DEV];
	sub.s64 	%rd24785, %rd24785, %rd13150;
	ld.const.u64 	%rd13151, [P_DEV+8];
	sub.s64 	%rd24784, %rd24784, %rd13151;
	ld.const.u64 	%rd13152, [P_DEV+16];
	sub.s64 	%rd24783, %rd24783, %rd13152;
	ld.const.u64 	%rd13153, [P_DEV+24];
	sub.s64 	%rd24782, %rd24782, %rd13153;
	ld.const.u64 	%rd13154, [P_DEV+32];
	sub.s64 	%rd24781, %rd24781, %rd13154;
	ld.const.u64 	%rd13155, [P_DEV+40];
	sub.s64 	%rd24780, %rd24780, %rd13155;
$L__BB0_93:
	sub.s64 	%rd13162, %rd24779, %rd13137;
	sub.s64 	%rd13163, %rd24778, %rd13138;
	sub.s64 	%rd13164, %rd24777, %rd13139;
	sub.s64 	%rd13165, %rd24776, %rd13140;
	sub.s64 	%rd13166, %rd24775, %rd13141;
	sub.s64 	%rd13167, %rd24774, %rd13142;
	mov.u64 	%rd24791, %rd24785;
	mov.u64 	%rd24786, %rd24780;
	mov.u64 	%rd24788, %rd24782;
	mov.u64 	%rd24790, %rd24784;
	mov.u64 	%rd24787, %rd24781;
	mov.u64 	%rd24789, %rd24783;
	// begin inline asm
	add.cc.u64 %rd24791, %rd24791, %rd13162;
	addc.cc.u64 %rd24790, %rd24790, %rd13163;
	addc.cc.u64 %rd24789, %rd24789, %rd13164;
	addc.cc.u64 %rd24788, %rd24788, %rd13165;
	addc.cc.u64 %rd24787, %rd24787, %rd13166;
	addc.u64 %rd24786, %rd24786, %rd13167;
	
	// end inline asm
	ld.const.u64 	%rd13174, [P_DEV+40];
	setp.lt.u64 	%p48, %rd24786, %rd13174;
	@%p48 bra 	$L__BB0_95;
	ld.const.u64 	%rd13175, [P_DEV];
	sub.s64 	%rd24791, %rd24791, %rd13175;
	ld.const.u64 	%rd13176, [P_DEV+8];
	sub.s64 	%rd24790, %rd24790, %rd13176;
	ld.const.u64 	%rd13177, [P_DEV+16];
	sub.s64 	%rd24789, %rd24789, %rd13177;
	ld.const.u64 	%rd13178, [P_DEV+24];
	sub.s64 	%rd24788, %rd24788, %rd13178;
	ld.const.u64 	%rd13179, [P_DEV+32];
	sub.s64 	%rd24787, %rd24787, %rd13179;
	ld.const.u64 	%rd13180, [P_DEV+40];
	sub.s64 	%rd24786, %rd24786, %rd13180;
$L__BB0_95:
	sub.s64 	%rd13187, %rd24785, %rd13162;
	sub.s64 	%rd13188, %rd24784, %rd13163;
	sub.s64 	%rd13189, %rd24783, %rd13164;
	sub.s64 	%rd13190, %rd24782, %rd13165;
	sub.s64 	%rd13191, %rd24781, %rd13166;
	sub.s64 	%rd13192, %rd24780, %rd13167;
	mov.u64 	%rd24797, %rd24791;
	mov.u64 	%rd24792, %rd24786;
	mov.u64 	%rd24794, %rd24788;
	mov.u64 	%rd24796, %rd24790;
	mov.u64 	%rd24793, %rd24787;
	mov.u64 	%rd24795, %rd24789;
	// begin inline asm
	add.cc.u64 %rd24797, %rd24797, %rd13187;
	addc.cc.u64 %rd24796, %rd24796, %rd13188;
	addc.cc.u64 %rd24795, %rd24795, %rd13189;
	addc.cc.u64 %rd24794, %rd24794, %rd13190;
	addc.cc.u64 %rd24793, %rd24793, %rd13191;
	addc.u64 %rd24792, %rd24792, %rd13192;
	
	// end inline asm
	ld.const.u64 	%rd13199, [P_DEV+40];
	setp.lt.u64 	%p49, %rd24792, %rd13199;
	@%p49 bra 	$L__BB0_97;
	ld.const.u64 	%rd13200, [P_DEV];
	sub.s64 	%rd24797, %rd24797, %rd13200;
	ld.const.u64 	%rd13201, [P_DEV+8];
	sub.s64 	%rd24796, %rd24796, %rd13201;
	ld.const.u64 	%rd13202, [P_DEV+16];
	sub.s64 	%rd24795, %rd24795, %rd13202;
	ld.const.u64 	%rd13203, [P_DEV+24];
	sub.s64 	%rd24794, %rd24794, %rd13203;
	ld.const.u64 	%rd13204, [P_DEV+32];
	sub.s64 	%rd24793, %rd24793, %rd13204;
	ld.const.u64 	%rd13205, [P_DEV+40];
	sub.s64 	%rd24792, %rd24792, %rd13205;
$L__BB0_97:
	sub.s64 	%rd13212, %rd24791, %rd13187;
	sub.s64 	%rd13213, %rd24790, %rd13188;
	sub.s64 	%rd13214, %rd24789, %rd13189;
	sub.s64 	%rd13215, %rd24788, %rd13190;
	sub.s64 	%rd13216, %rd24787, %rd13191;
	sub.s64 	%rd13217, %rd24786, %rd13192;
	mov.u64 	%rd24798, %rd24792;
	mov.u64 	%rd24800, %rd24794;
	mov.u64 	%rd24802, %rd24796;
	mov.u64 	%rd24799, %rd24793;
	mov.u64 	%rd24801, %rd24795;
	mov.u64 	%rd24803, %rd24797;
	// begin inline asm
	add.cc.u64 %rd24803, %rd24803, %rd13212;
	addc.cc.u64 %rd24802, %rd24802, %rd13213;
	addc.cc.u64 %rd24801, %rd24801, %rd13214;
	addc.cc.u64 %rd24800, %rd24800, %rd13215;
	addc.cc.u64 %rd24799, %rd24799, %rd13216;
	addc.u64 %rd24798, %rd24798, %rd13217;
	
	// end inline asm
	ld.const.u64 	%rd13224, [P_DEV+40];
	setp.lt.u64 	%p50, %rd24798, %rd13224;
	@%p50 bra 	$L__BB0_99;
	ld.const.u64 	%rd13225, [P_DEV];
	sub.s64 	%rd24803, %rd24803, %rd13225;
	ld.const.u64 	%rd13226, [P_DEV+8];
	sub.s64 	%rd24802, %rd24802, %rd13226;
	ld.const.u64 	%rd13227, [P_DEV+16];
	sub.s64 	%rd24801, %rd24801, %rd13227;
	ld.const.u64 	%rd13228, [P_DEV+24];
	sub.s64 	%rd24800, %rd24800, %rd13228;
	ld.const.u64 	%rd13229, [P_DEV+32];
	sub.s64 	%rd24799, %rd24799, %rd13229;
	ld.const.u64 	%rd13230, [P_DEV+40];
	sub.s64 	%rd24798, %rd24798, %rd13230;
$L__BB0_99:
	sub.s64 	%rd13237, %rd24797, %rd13212;
	sub.s64 	%rd13238, %rd24796, %rd13213;
	sub.s64 	%rd13239, %rd24795, %rd13214;
	sub.s64 	%rd13240, %rd24794, %rd13215;
	sub.s64 	%rd13241, %rd24793, %rd13216;
	sub.s64 	%rd13242, %rd24792, %rd13217;
	mov.u64 	%rd24806, %rd24800;
	mov.u64 	%rd24808, %rd24802;
	mov.u64 	%rd24805, %rd24799;
	mov.u64 	%rd24807, %rd24801;
	mov.u64 	%rd24809, %rd24803;
	mov.u64 	%rd24804, %rd24798;
	// begin inline asm
	add.cc.u64 %rd24809, %rd24809, %rd13237;
	addc.cc.u64 %rd24808, %rd24808, %rd13238;
	addc.cc.u64 %rd24807, %rd24807, %rd13239;
	addc.cc.u64 %rd24806, %rd24806, %rd13240;
	addc.cc.u64 %rd24805, %rd24805, %rd13241;
	addc.u64 %rd24804, %rd24804, %rd13242;
	
	// end inline asm
	ld.const.u64 	%rd13249, [P_DEV+40];
	setp.lt.u64 	%p51, %rd24804, %rd13249;
	@%p51 bra 	$L__BB0_101;
	ld.const.u64 	%rd13250, [P_DEV];
	sub.s64 	%rd24809, %rd24809, %rd13250;
	ld.const.u64 	%rd13251, [P_DEV+8];
	sub.s64 	%rd24808, %rd24808, %rd13251;
	ld.const.u64 	%rd13252, [P_DEV+16];
	sub.s64 	%rd24807, %rd24807, %rd13252;
	ld.const.u64 	%rd13253, [P_DEV+24];
	sub.s64 	%rd24806, %rd24806, %rd13253;
	ld.const.u64 	%rd13254, [P_DEV+32];
	sub.s64 	%rd24805, %rd24805, %rd13254;
	ld.const.u64 	%rd13255, [P_DEV+40];
	sub.s64 	%rd24804, %rd24804, %rd13255;
$L__BB0_101:
	sub.s64 	%rd13262, %rd24803, %rd13237;
	sub.s64 	%rd13263, %rd24802, %rd13238;
	sub.s64 	%rd13264, %rd24801, %rd13239;
	sub.s64 	%rd13265, %rd24800, %rd13240;
	sub.s64 	%rd13266, %rd24799, %rd13241;
	sub.s64 	%rd13267, %rd24798, %rd13242;
	mov.u64 	%rd24814, %rd24808;
	mov.u64 	%rd24811, %rd24805;
	mov.u64 	%rd24813, %rd24807;
	mov.u64 	%rd24815, %rd24809;
	mov.u64 	%rd24810, %rd24804;
	mov.u64 	%rd24812, %rd24806;
	// begin inline asm
	add.cc.u64 %rd24815, %rd24815, %rd13262;
	addc.cc.u64 %rd24814, %rd24814, %rd13263;
	addc.cc.u64 %rd24813, %rd24813, %rd13264;
	addc.cc.u64 %rd24812, %rd24812, %rd13265;
	addc.cc.u64 %rd24811, %rd24811, %rd13266;
	addc.u64 %rd24810, %rd24810, %rd13267;
	
	// end inline asm
	ld.const.u64 	%rd13274, [P_DEV+40];
	setp.lt.u64 	%p52, %rd24810, %rd13274;
	@%p52 bra 	$L__BB0_103;
	ld.const.u64 	%rd13275, [P_DEV];
	sub.s64 	%rd24815, %rd24815, %rd13275;
	ld.const.u64 	%rd13276, [P_DEV+8];
	sub.s64 	%rd24814, %rd24814, %rd13276;
	ld.const.u64 	%rd13277, [P_DEV+16];
	sub.s64 	%rd24813, %rd24813, %rd13277;
	ld.const.u64 	%rd13278, [P_DEV+24];
	sub.s64 	%rd24812, %rd24812, %rd13278;
	ld.const.u64 	%rd13279, [P_DEV+32];
	sub.s64 	%rd24811, %rd24811, %rd13279;
	ld.const.u64 	%rd13280, [P_DEV+40];
	sub.s64 	%rd24810, %rd24810, %rd13280;
$L__BB0_103:
	sub.s64 	%rd13287, %rd24809, %rd13262;
	sub.s64 	%rd13288, %rd24808, %rd13263;
	sub.s64 	%rd13289, %rd24807, %rd13264;
	sub.s64 	%rd13290, %rd24806, %rd13265;
	sub.s64 	%rd13291, %rd24805, %rd13266;
	sub.s64 	%rd13292, %rd24804, %rd13267;
	mov.u64 	%rd24817, %rd24811;
	mov.u64 	%rd24819, %rd24813;
	mov.u64 	%rd24821, %rd24815;
	mov.u64 	%rd24816, %rd24810;
	mov.u64 	%rd24818, %rd24812;
	mov.u64 	%rd24820, %rd24814;
	// begin inline asm
	add.cc.u64 %rd24821, %rd24821, %rd13287;
	addc.cc.u64 %rd24820, %rd24820, %rd13288;
	addc.cc.u64 %rd24819, %rd24819, %rd13289;
	addc.cc.u64 %rd24818, %rd24818, %rd13290;
	addc.cc.u64 %rd24817, %rd24817, %rd13291;
	addc.u64 %rd24816, %rd24816, %rd13292;
	
	// end inline asm
	ld.const.u64 	%rd13299, [P_DEV+40];
	setp.lt.u64 	%p53, %rd24816, %rd13299;
	@%p53 bra 	$L__BB0_105;
	ld.const.u64 	%rd13300, [P_DEV];
	sub.s64 	%rd24821, %rd24821, %rd13300;
	ld.const.u64 	%rd13301, [P_DEV+8];
	sub.s64 	%rd24820, %rd24820, %rd13301;
	ld.const.u64 	%rd13302, [P_DEV+16];
	sub.s64 	%rd24819, %rd24819, %rd13302;
	ld.const.u64 	%rd13303, [P_DEV+24];
	sub.s64 	%rd24818, %rd24818, %rd13303;
	ld.const.u64 	%rd13304, [P_DEV+32];
	sub.s64 	%rd24817, %rd24817, %rd13304;
	ld.const.u64 	%rd13305, [P_DEV+40];
	sub.s64 	%rd24816, %rd24816, %rd13305;
$L__BB0_105:
	sub.s64 	%rd13312, %rd24815, %rd13287;
	sub.s64 	%rd13313, %rd24814, %rd13288;
	sub.s64 	%rd13314, %rd24813, %rd13289;
	sub.s64 	%rd13315, %rd24812, %rd13290;
	sub.s64 	%rd13316, %rd24811, %rd13291;
	sub.s64 	%rd13317, %rd24810, %rd13292;
	mov.u64 	%rd24823, %rd24817;
	mov.u64 	%rd24825, %rd24819;
	mov.u64 	%rd24827, %rd24821;
	mov.u64 	%rd24822, %rd24816;
	mov.u64 	%rd24824, %rd24818;
	mov.u64 	%rd24826, %rd24820;
	// begin inline asm
	add.cc.u64 %rd24827, %rd24827, %rd13312;
	addc.cc.u64 %rd24826, %rd24826, %rd13313;
	addc.cc.u64 %rd24825, %rd24825, %rd13314;
	addc.cc.u64 %rd24824, %rd24824, %rd13315;
	addc.cc.u64 %rd24823, %rd24823, %rd13316;
	addc.u64 %rd24822, %rd24822, %rd13317;
	
	// end inline asm
	ld.const.u64 	%rd13324, [P_DEV+40];
	setp.lt.u64 	%p54, %rd24822, %rd13324;
	@%p54 bra 	$L__BB0_107;
	ld.const.u64 	%rd13325, [P_DEV];
	sub.s64 	%rd24827, %rd24827, %rd13325;
	ld.const.u64 	%rd13326, [P_DEV+8];
	sub.s64 	%rd24826, %rd24826, %rd13326;
	ld.const.u64 	%rd13327, [P_DEV+16];
	sub.s64 	%rd24825, %rd24825, %rd13327;
	ld.const.u64 	%rd13328, [P_DEV+24];
	sub.s64 	%rd24824, %rd24824, %rd13328;
	ld.const.u64 	%rd13329, [P_DEV+32];
	sub.s64 	%rd24823, %rd24823, %rd13329;
	ld.const.u64 	%rd13330, [P_DEV+40];
	sub.s64 	%rd24822, %rd24822, %rd13330;
$L__BB0_107:
	sub.s64 	%rd13337, %rd24821, %rd13312;
	sub.s64 	%rd13338, %rd24820, %rd13313;
	sub.s64 	%rd13339, %rd24819, %rd13314;
	sub.s64 	%rd13340, %rd24818, %rd13315;
	sub.s64 	%rd13341, %rd24817, %rd13316;
	sub.s64 	%rd13342, %rd24816, %rd13317;
	mov.u64 	%rd24831, %rd24825;
	mov.u64 	%rd24833, %rd24827;
	mov.u64 	%rd24828, %rd24822;
	mov.u64 	%rd24830, %rd24824;
	mov.u64 	%rd24832, %rd24826;
	mov.u64 	%rd24829, %rd24823;
	// begin inline asm
	add.cc.u64 %rd24833, %rd24833, %rd13337;
	addc.cc.u64 %rd24832, %rd24832, %rd13338;
	addc.cc.u64 %rd24831, %rd24831, %rd13339;
	addc.cc.u64 %rd24830, %rd24830, %rd13340;
	addc.cc.u64 %rd24829, %rd24829, %rd13341;
	addc.u64 %rd24828, %rd24828, %rd13342;
	
	// end inline asm
	ld.const.u64 	%rd13349, [P_DEV+40];
	setp.lt.u64 	%p55, %rd24828, %rd13349;
	@%p55 bra 	$L__BB0_109;
	ld.const.u64 	%rd13350, [P_DEV];
	sub.s64 	%rd24833, %rd24833, %rd13350;
	ld.const.u64 	%rd13351, [P_DEV+8];
	sub.s64 	%rd24832, %rd24832, %rd13351;
	ld.const.u64 	%rd13352, [P_DEV+16];
	sub.s64 	%rd24831, %rd24831, %rd13352;
	ld.const.u64 	%rd13353, [P_DEV+24];
	sub.s64 	%rd24830, %rd24830, %rd13353;
	ld.const.u64 	%rd13354, [P_DEV+32];
	sub.s64 	%rd24829, %rd24829, %rd13354;
	ld.const.u64 	%rd13355, [P_DEV+40];
	sub.s64 	%rd24828, %rd24828, %rd13355;
$L__BB0_109:
	sub.s64 	%rd13362, %rd24827, %rd13337;
	sub.s64 	%rd13363, %rd24826, %rd13338;
	sub.s64 	%rd13364, %rd24825, %rd13339;
	sub.s64 	%rd13365, %rd24824, %rd13340;
	sub.s64 	%rd13366, %rd24823, %rd13341;
	sub.s64 	%rd13367, %rd24822, %rd13342;
	mov.u64 	%rd24839, %rd24833;
	mov.u64 	%rd24834, %rd24828;
	mov.u64 	%rd24836, %rd24830;
	mov.u64 	%rd24838, %rd24832;
	mov.u64 	%rd24835, %rd24829;
	mov.u64 	%rd24837, %rd24831;
	// begin inline asm
	add.cc.u64 %rd24839, %rd24839, %rd13362;
	addc.cc.u64 %rd24838, %rd24838, %rd13363;
	addc.cc.u64 %rd24837, %rd24837, %rd13364;
	addc.cc.u64 %rd24836, %rd24836, %rd13365;
	addc.cc.u64 %rd24835, %rd24835, %rd13366;
	addc.u64 %rd24834, %rd24834, %rd13367;
	
	// end inline asm
	ld.const.u64 	%rd13374, [P_DEV+40];
	setp.lt.u64 	%p56, %rd24834, %rd13374;
	@%p56 bra 	$L__BB0_111;
	ld.const.u64 	%rd13375, [P_DEV];
	sub.s64 	%rd24839, %rd24839, %rd13375;
	ld.const.u64 	%rd13376, [P_DEV+8];
	sub.s64 	%rd24838, %rd24838, %rd13376;
	ld.const.u64 	%rd13377, [P_DEV+16];
	sub.s64 	%rd24837, %rd24837, %rd13377;
	ld.const.u64 	%rd13378, [P_DEV+24];
	sub.s64 	%rd24836, %rd24836, %rd13378;
	ld.const.u64 	%rd13379, [P_DEV+32];
	sub.s64 	%rd24835, %rd24835, %rd13379;
	ld.const.u64 	%rd13380, [P_DEV+40];
	sub.s64 	%rd24834, %rd24834, %rd13380;
$L__BB0_111:
	sub.s64 	%rd13387, %rd24833, %rd13362;
	sub.s64 	%rd13388, %rd24832, %rd13363;
	sub.s64 	%rd13389, %rd24831, %rd13364;
	sub.s64 	%rd13390, %rd24830, %rd13365;
	sub.s64 	%rd13391, %rd24829, %rd13366;
	sub.s64 	%rd13392, %rd24828, %rd13367;
	mov.u64 	%rd24845, %rd24839;
	mov.u64 	%rd24840, %rd24834;
	mov.u64 	%rd24842, %rd24836;
	mov.u64 	%rd24844, %rd24838;
	mov.u64 	%rd24841, %rd24835;
	mov.u64 	%rd24843, %rd24837;
	// begin inline asm
	add.cc.u64 %rd24845, %rd24845, %rd13387;
	addc.cc.u64 %rd24844, %rd24844, %rd13388;
	addc.cc.u64 %rd24843, %rd24843, %rd13389;
	addc.cc.u64 %rd24842, %rd24842, %rd13390;
	addc.cc.u64 %rd24841, %rd24841, %rd13391;
	addc.u64 %rd24840, %rd24840, %rd13392;
	
	// end inline asm
	ld.const.u64 	%rd13399, [P_DEV+40];
	setp.lt.u64 	%p57, %rd24840, %rd13399;
	@%p57 bra 	$L__BB0_113;
	ld.const.u64 	%rd13400, [P_DEV];
	sub.s64 	%rd24845, %rd24845, %rd13400;
	ld.const.u64 	%rd13401, [P_DEV+8];
	sub.s64 	%rd24844, %rd24844, %rd13401;
	ld.const.u64 	%rd13402, [P_DEV+16];
	sub.s64 	%rd24843, %rd24843, %rd13402;
	ld.const.u64 	%rd13403, [P_DEV+24];
	sub.s64 	%rd24842, %rd24842, %rd13403;
	ld.const.u64 	%rd13404, [P_DEV+32];
	sub.s64 	%rd24841, %rd24841, %rd13404;
	ld.const.u64 	%rd13405, [P_DEV+40];
	sub.s64 	%rd24840, %rd24840, %rd13405;
$L__BB0_113:
	sub.s64 	%rd13412, %rd24839, %rd13387;
	sub.s64 	%rd13413, %rd24838, %rd13388;
	sub.s64 	%rd13414, %rd24837, %rd13389;
	sub.s64 	%rd13415, %rd24836, %rd13390;
	sub.s64 	%rd13416, %rd24835, %rd13391;
	sub.s64 	%rd13417, %rd24834, %rd13392;
	mov.u64 	%rd24846, %rd24840;
	mov.u64 	%rd24848, %rd24842;
	mov.u64 	%rd24850, %rd24844;
	mov.u64 	%rd24847, %rd24841;
	mov.u64 	%rd24849, %rd24843;
	mov.u64 	%rd24851, %rd24845;
	// begin inline asm
	add.cc.u64 %rd24851, %rd24851, %rd13412;
	addc.cc.u64 %rd24850, %rd24850, %rd13413;
	addc.cc.u64 %rd24849, %rd24849, %rd13414;
	addc.cc.u64 %rd24848, %rd24848, %rd13415;
	addc.cc.u64 %rd24847, %rd24847, %rd13416;
	addc.u64 %rd24846, %rd24846, %rd13417;
	
	// end inline asm
	ld.const.u64 	%rd13424, [P_DEV+40];
	setp.lt.u64 	%p58, %rd24846, %rd13424;
	@%p58 bra 	$L__BB0_115;
	ld.const.u64 	%rd13425, [P_DEV];
	sub.s64 	%rd24851, %rd24851, %rd13425;
	ld.const.u64 	%rd13426, [P_DEV+8];
	sub.s64 	%rd24850, %rd24850, %rd13426;
	ld.const.u64 	%rd13427, [P_DEV+16];
	sub.s64 	%rd24849, %rd24849, %rd13427;
	ld.const.u64 	%rd13428, [P_DEV+24];
	sub.s64 	%rd24848, %rd24848, %rd13428;
	ld.const.u64 	%rd13429, [P_DEV+32];
	sub.s64 	%rd24847, %rd24847, %rd13429;
	ld.const.u64 	%rd13430, [P_DEV+40];
	sub.s64 	%rd24846, %rd24846, %rd13430;
$L__BB0_115:
	sub.s64 	%rd13437, %rd24845, %rd13412;
	sub.s64 	%rd13438, %rd24844, %rd13413;
	sub.s64 	%rd13439, %rd24843, %rd13414;
	sub.s64 	%rd13440, %rd24842, %rd13415;
	sub.s64 	%rd13441, %rd24841, %rd13416;
	sub.s64 	%rd13442, %rd24840, %rd13417;
	mov.u64 	%rd24854, %rd24848;
	mov.u64 	%rd24856, %rd24850;
	mov.u64 	%rd24853, %rd24847;
	mov.u64 	%rd24855, %rd24849;
	mov.u64 	%rd24857, %rd24851;
	mov.u64 	%rd24852, %rd24846;
	// begin inline asm
	add.cc.u64 %rd24857, %rd24857, %rd13437;
	addc.cc.u64 %rd24856, %rd24856, %rd13438;
	addc.cc.u64 %rd24855, %rd24855, %rd13439;
	addc.cc.u64 %rd24854, %rd24854, %rd13440;
	addc.cc.u64 %rd24853, %rd24853, %rd13441;
	addc.u64 %rd24852, %rd24852, %rd13442;
	
	// end inline asm
	ld.const.u64 	%rd13449, [P_DEV+40];
	setp.lt.u64 	%p59, %rd24852, %rd13449;
	@%p59 bra 	$L__BB0_117;
	ld.const.u64 	%rd13450, [P_DEV];
	sub.s64 	%rd24857, %rd24857, %rd13450;
	ld.const.u64 	%rd13451, [P_DEV+8];
	sub.s64 	%rd24856, %rd24856, %rd13451;
	ld.const.u64 	%rd13452, [P_DEV+16];
	sub.s64 	%rd24855, %rd24855, %rd13452;
	ld.const.u64 	%rd13453, [P_DEV+24];
	sub.s64 	%rd24854, %rd24854, %rd13453;
	ld.const.u64 	%rd13454, [P_DEV+32];
	sub.s64 	%rd24853, %rd24853, %rd13454;
	ld.const.u64 	%rd13455, [P_DEV+40];
	sub.s64 	%rd24852, %rd24852, %rd13455;
$L__BB0_117:
	sub.s64 	%rd13462, %rd24851, %rd13437;
	sub.s64 	%rd13463, %rd24850, %rd13438;
	sub.s64 	%rd13464, %rd24849, %rd13439;
	sub.s64 	%rd13465, %rd24848, %rd13440;
	sub.s64 	%rd13466, %rd24847, %rd13441;
	sub.s64 	%rd13467, %rd24846, %rd13442;
	mov.u64 	%rd24862, %rd24856;
	mov.u64 	%rd24859, %rd24853;
	mov.u64 	%rd24861, %rd24855;
	mov.u64 	%rd24863, %rd24857;
	mov.u64 	%rd24858, %rd24852;
	mov.u64 	%rd24860, %rd24854;
	// begin inline asm
	add.cc.u64 %rd24863, %rd24863, %rd13462;
	addc.cc.u64 %rd24862, %rd24862, %rd13463;
	addc.cc.u64 %rd24861, %rd24861, %rd13464;
	addc.cc.u64 %rd24860, %rd24860, %rd13465;
	addc.cc.u64 %rd24859, %rd24859, %rd13466;
	addc.u64 %rd24858, %rd24858, %rd13467;
	
	// end inline asm
	ld.const.u64 	%rd13474, [P_DEV+40];
	setp.lt.u64 	%p60, %rd24858, %rd13474;
	@%p60 bra 	$L__BB0_119;
	ld.const.u64 	%rd13475, [P_DEV];
	sub.s64 	%rd24863, %rd24863, %rd13475;
	ld.const.u64 	%rd13476, [P_DEV+8];
	sub.s64 	%rd24862, %rd24862, %rd13476;
	ld.const.u64 	%rd13477, [P_DEV+16];
	sub.s64 	%rd24861, %rd24861, %rd13477;
	ld.const.u64 	%rd13478, [P_DEV+24];
	sub.s64 	%rd24860, %rd24860, %rd13478;
	ld.const.u64 	%rd13479, [P_DEV+32];
	sub.s64 	%rd24859, %rd24859, %rd13479;
	ld.const.u64 	%rd13480, [P_DEV+40];
	sub.s64 	%rd24858, %rd24858, %rd13480;
$L__BB0_119:
	sub.s64 	%rd13487, %rd24857, %rd13462;
	sub.s64 	%rd13488, %rd24856, %rd13463;
	sub.s64 	%rd13489, %rd24855, %rd13464;
	sub.s64 	%rd13490, %rd24854, %rd13465;
	sub.s64 	%rd13491, %rd24853, %rd13466;
	sub.s64 	%rd13492, %rd24852, %rd13467;
	mov.u64 	%rd24865, %rd24859;
	mov.u64 	%rd24867, %rd24861;
	mov.u64 	%rd24869, %rd24863;
	mov.u64 	%rd24864, %rd24858;
	mov.u64 	%rd24866, %rd24860;
	mov.u64 	%rd24868, %rd24862;
	// begin inline asm
	add.cc.u64 %rd24869, %rd24869, %rd13487;
	addc.cc.u64 %rd24868, %rd24868, %rd13488;
	addc.cc.u64 %rd24867, %rd24867, %rd13489;
	addc.cc.u64 %rd24866, %rd24866, %rd13490;
	addc.cc.u64 %rd24865, %rd24865, %rd13491;
	addc.u64 %rd24864, %rd24864, %rd13492;
	
	// end inline asm
	ld.const.u64 	%rd13499, [P_DEV+40];
	setp.lt.u64 	%p61, %rd24864, %rd13499;
	@%p61 bra 	$L__BB0_121;
	ld.const.u64 	%rd13500, [P_DEV];
	sub.s64 	%rd24869, %rd24869, %rd13500;
	ld.const.u64 	%rd13501, [P_DEV+8];
	sub.s64 	%rd24868, %rd24868, %rd13501;
	ld.const.u64 	%rd13502, [P_DEV+16];
	sub.s64 	%rd24867, %rd24867, %rd13502;
	ld.const.u64 	%rd13503, [P_DEV+24];
	sub.s64 	%rd24866, %rd24866, %rd13503;
	ld.const.u64 	%rd13504, [P_DEV+32];
	sub.s64 	%rd24865, %rd24865, %rd13504;
	ld.const.u64 	%rd13505, [P_DEV+40];
	sub.s64 	%rd24864, %rd24864, %rd13505;
$L__BB0_121:
	sub.s64 	%rd13512, %rd24863, %rd13487;
	sub.s64 	%rd13513, %rd24862, %rd13488;
	sub.s64 	%rd13514, %rd24861, %rd13489;
	sub.s64 	%rd13515, %rd24860, %rd13490;
	sub.s64 	%rd13516, %rd24859, %rd13491;
	sub.s64 	%rd13517, %rd24858, %rd13492;
	mov.u64 	%rd24871, %rd24865;
	mov.u64 	%rd24873, %rd24867;
	mov.u64 	%rd24875, %rd24869;
	mov.u64 	%rd24870, %rd24864;
	mov.u64 	%rd24872, %rd24866;
	mov.u64 	%rd24874, %rd24868;
	// begin inline asm
	add.cc.u64 %rd24875, %rd24875, %rd13512;
	addc.cc.u64 %rd24874, %rd24874, %rd13513;
	addc.cc.u64 %rd24873, %rd24873, %rd13514;
	addc.cc.u64 %rd24872, %rd24872, %rd13515;
	addc.cc.u64 %rd24871, %rd24871, %rd13516;
	addc.u64 %rd24870, %rd24870, %rd13517;
	
	// end inline asm
	ld.const.u64 	%rd13524, [P_DEV+40];
	setp.lt.u64 	%p62, %rd24870, %rd13524;
	@%p62 bra 	$L__BB0_123;
	ld.const.u64 	%rd13525, [P_DEV];
	sub.s64 	%rd24875, %rd24875, %rd13525;
	ld.const.u64 	%rd13526, [P_DEV+8];
	sub.s64 	%rd24874, %rd24874, %rd13526;
	ld.const.u64 	%rd13527, [P_DEV+16];
	sub.s64 	%rd24873, %rd24873, %rd13527;
	ld.const.u64 	%rd13528, [P_DEV+24];
	sub.s64 	%rd24872, %rd24872, %rd13528;
	ld.const.u64 	%rd13529, [P_DEV+32];
	sub.s64 	%rd24871, %rd24871, %rd13529;
	ld.const.u64 	%rd13530, [P_DEV+40];
	sub.s64 	%rd24870, %rd24870, %rd13530;
$L__BB0_123:
	sub.s64 	%rd13537, %rd24869, %rd13512;
	sub.s64 	%rd13538, %rd24868, %rd13513;
	sub.s64 	%rd13539, %rd24867, %rd13514;
	sub.s64 	%rd13540, %rd24866, %rd13515;
	sub.s64 	%rd13541, %rd24865, %rd13516;
	sub.s64 	%rd13542, %rd24864, %rd13517;
	mov.u64 	%rd24879, %rd24873;
	mov.u64 	%rd24881, %rd24875;
	mov.u64 	%rd24876, %rd24870;
	mov.u64 	%rd24878, %rd24872;
	mov.u64 	%rd24880, %rd24874;
	mov.u64 	%rd24877, %rd24871;
	// begin inline asm
	add.cc.u64 %rd24881, %rd24881, %rd13537;
	addc.cc.u64 %rd24880, %rd24880, %rd13538;
	addc.cc.u64 %rd24879, %rd24879, %rd13539;
	addc.cc.u64 %rd24878, %rd24878, %rd13540;
	addc.cc.u64 %rd24877, %rd24877, %rd13541;
	addc.u64 %rd24876, %rd24876, %rd13542;
	
	// end inline asm
	ld.const.u64 	%rd13549, [P_DEV+40];
	setp.lt.u64 	%p63, %rd24876, %rd13549;
	@%p63 bra 	$L__BB0_125;
	ld.const.u64 	%rd13550, [P_DEV];
	sub.s64 	%rd24881, %rd24881, %rd13550;
	ld.const.u64 	%rd13551, [P_DEV+8];
	sub.s64 	%rd24880, %rd24880, %rd13551;
	ld.const.u64 	%rd13552, [P_DEV+16];
	sub.s64 	%rd24879, %rd24879, %rd13552;
	ld.const.u64 	%rd13553, [P_DEV+24];
	sub.s64 	%rd24878, %rd24878, %rd13553;
	ld.const.u64 	%rd13554, [P_DEV+32];
	sub.s64 	%rd24877, %rd24877, %rd13554;
	ld.const.u64 	%rd13555, [P_DEV+40];
	sub.s64 	%rd24876, %rd24876, %rd13555;
$L__BB0_125:
	sub.s64 	%rd13562, %rd24875, %rd13537;
	sub.s64 	%rd13563, %rd24874, %rd13538;
	sub.s64 	%rd13564, %rd24873, %rd13539;
	sub.s64 	%rd13565, %rd24872, %rd13540;
	sub.s64 	%rd13566, %rd24871, %rd13541;
	sub.s64 	%rd13567, %rd24870, %rd13542;
	mov.u64 	%rd24887, %rd24881;
	mov.u64 	%rd24882, %rd24876;
	mov.u64 	%rd24884, %rd24878;
	mov.u64 	%rd24886, %rd24880;
	mov.u64 	%rd24883, %rd24877;
	mov.u64 	%rd24885, %rd24879;
	// begin inline asm
	add.cc.u64 %rd24887, %rd24887, %rd13562;
	addc.cc.u64 %rd24886, %rd24886, %rd13563;
	addc.cc.u64 %rd24885, %rd24885, %rd13564;
	addc.cc.u64 %rd24884, %rd24884, %rd13565;
	addc.cc.u64 %rd24883, %rd24883, %rd13566;
	addc.u64 %rd24882, %rd24882, %rd13567;
	
	// end inline asm
	ld.const.u64 	%rd13574, [P_DEV+40];
	setp.lt.u64 	%p64, %rd24882, %rd13574;
	@%p64 bra 	$L__BB0_127;
	ld.const.u64 	%rd13575, [P_DEV];
	sub.s64 	%rd24887, %rd24887, %rd13575;
	ld.const.u64 	%rd13576, [P_DEV+8];
	sub.s64 	%rd24886, %rd24886, %rd13576;
	ld.const.u64 	%rd13577, [P_DEV+16];
	sub.s64 	%rd24885, %rd24885, %rd13577;
	ld.const.u64 	%rd13578, [P_DEV+24];
	sub.s64 	%rd24884, %rd24884, %rd13578;
	ld.const.u64 	%rd13579, [P_DEV+32];
	sub.s64 	%rd24883, %rd24883, %rd13579;
	ld.const.u64 	%rd13580, [P_DEV+40];
	sub.s64 	%rd24882, %rd24882, %rd13580;
$L__BB0_127:
	sub.s64 	%rd13587, %rd24881, %rd13562;
	sub.s64 	%rd13588, %rd24880, %rd13563;
	sub.s64 	%rd13589, %rd24879, %rd13564;
	sub.s64 	%rd13590, %rd24878, %rd13565;
	sub.s64 	%rd13591, %rd24877, %rd13566;
	sub.s64 	%rd13592, %rd24876, %rd13567;
	mov.u64 	%rd24893, %rd24887;
	mov.u64 	%rd24888, %rd24882;
	mov.u64 	%rd24890, %rd24884;
	mov.u64 	%rd24892, %rd24886;
	mov.u64 	%rd24889, %rd24883;
	mov.u64 	%rd24891, %rd24885;
	// begin inline asm
	add.cc.u64 %rd24893, %rd24893, %rd13587;
	addc.cc.u64 %rd24892, %rd24892, %rd13588;
	addc.cc.u64 %rd24891, %rd24891, %rd13589;
	addc.cc.u64 %rd24890, %rd24890, %rd13590;
	addc.cc.u64 %rd24889, %rd24889, %rd13591;
	addc.u64 %rd24888, %rd24888, %rd13592;
	
	// end inline asm
	ld.const.u64 	%rd13599, [P_DEV+40];
	setp.lt.u64 	%p65, %rd24888, %rd13599;
	@%p65 bra 	$L__BB0_129;
	ld.const.u64 	%rd13600, [P_DEV];
	sub.s64 	%rd24893, %rd24893, %rd13600;
	ld.const.u64 	%rd13601, [P_DEV+8];
	sub.s64 	%rd24892, %rd24892, %rd13601;
	ld.const.u64 	%rd13602, [P_DEV+16];
	sub.s64 	%rd24891, %rd24891, %rd13602;
	ld.const.u64 	%rd13603, [P_DEV+24];
	sub.s64 	%rd24890, %rd24890, %rd13603;
	ld.const.u64 	%rd13604, [P_DEV+32];
	sub.s64 	%rd24889, %rd24889, %rd13604;
	ld.const.u64 	%rd13605, [P_DEV+40];
	sub.s64 	%rd24888, %rd24888, %rd13605;
$L__BB0_129:
	sub.s64 	%rd13612, %rd24887, %rd13587;
	sub.s64 	%rd13613, %rd24886, %rd13588;
	sub.s64 	%rd13614, %rd24885, %rd13589;
	sub.s64 	%rd13615, %rd24884, %rd13590;
	sub.s64 	%rd13616, %rd24883, %rd13591;
	sub.s64 	%rd13617, %rd24882, %rd13592;
	mov.u64 	%rd24894, %rd24888;
	mov.u64 	%rd24896, %rd24890;
	mov.u64 	%rd24898, %rd24892;
	mov.u64 	%rd24895, %rd24889;
	mov.u64 	%rd24897, %rd24891;
	mov.u64 	%rd24899, %rd24893;
	// begin inline asm
	add.cc.u64 %rd24899, %rd24899, %rd13612;
	addc.cc.u64 %rd24898, %rd24898, %rd13613;
	addc.cc.u64 %rd24897, %rd24897, %rd13614;
	addc.cc.u64 %rd24896, %rd24896, %rd13615;
	addc.cc.u64 %rd24895, %rd24895, %rd13616;
	addc.u64 %rd24894, %rd24894, %rd13617;
	
	// end inline asm
	ld.const.u64 	%rd13624, [P_DEV+40];
	setp.lt.u64 	%p66, %rd24894, %rd13624;
	@%p66 bra 	$L__BB0_131;
	ld.const.u64 	%rd13625, [P_DEV];
	sub.s64 	%rd24899, %rd24899, %rd13625;
	ld.const.u64 	%rd13626, [P_DEV+8];
	sub.s64 	%rd24898, %rd24898, %rd13626;
	ld.const.u64 	%rd13627, [P_DEV+16];
	sub.s64 	%rd24897, %rd24897, %rd13627;
	ld.const.u64 	%rd13628, [P_DEV+24];
	sub.s64 	%rd24896, %rd24896, %rd13628;
	ld.const.u64 	%rd13629, [P_DEV+32];
	sub.s64 	%rd24895, %rd24895, %rd13629;
	ld.const.u64 	%rd13630, [P_DEV+40];
	sub.s64 	%rd24894, %rd24894, %rd13630;
$L__BB0_131:
	sub.s64 	%rd13637, %rd24893, %rd13612;
	sub.s64 	%rd13638, %rd24892, %rd13613;
	sub.s64 	%rd13639, %rd24891, %rd13614;
	sub.s64 	%rd13640, %rd24890, %rd13615;
	sub.s64 	%rd13641, %rd24889, %rd13616;
	sub.s64 	%rd13642, %rd24888, %rd13617;
	mov.u64 	%rd24902, %rd24896;
	mov.u64 	%rd24904, %rd24898;
	mov.u64 	%rd24901, %rd24895;
	mov.u64 	%rd24903, %rd24897;
	mov.u64 	%rd24905, %rd24899;
	mov.u64 	%rd24900, %rd24894;
	// begin inline asm
	add.cc.u64 %rd24905, %rd24905, %rd13637;
	addc.cc.u64 %rd24904, %rd24904, %rd13638;
	addc.cc.u64 %rd24903, %rd24903, %rd13639;
	addc.cc.u64 %rd24902, %rd24902, %rd13640;
	addc.cc.u64 %rd24901, %rd24901, %rd13641;
	addc.u64 %rd24900, %rd24900, %rd13642;
	
	// end inline asm
	ld.const.u64 	%rd13649, [P_DEV+40];
	setp.lt.u64 	%p67, %rd24900, %rd13649;
	@%p67 bra 	$L__BB0_133;
	ld.const.u64 	%rd13650, [P_DEV];
	sub.s64 	%rd24905, %rd24905, %rd13650;
	ld.const.u64 	%rd13651, [P_DEV+8];
	sub.s64 	%rd24904, %rd24904, %rd13651;
	ld.const.u64 	%rd13652, [P_DEV+16];
	sub.s64 	%rd24903, %rd24903, %rd13652;
	ld.const.u64 	%rd13653, [P_DEV+24];
	sub.s64 	%rd24902, %rd24902, %rd13653;
	ld.const.u64 	%rd13654, [P_DEV+32];
	sub.s64 	%rd24901, %rd24901, %rd13654;
	ld.const.u64 	%rd13655, [P_DEV+40];
	sub.s64 	%rd24900, %rd24900, %rd13655;
$L__BB0_133:
	sub.s64 	%rd13662, %rd24899, %rd13637;
	sub.s64 	%rd13663, %rd24898, %rd13638;
	sub.s64 	%rd13664, %rd24897, %rd13639;
	sub.s64 	%rd13665, %rd24896, %rd13640;
	sub.s64 	%rd13666, %rd24895, %rd13641;
	sub.s64 	%rd13667, %rd24894, %rd13642;
	mov.u64 	%rd24910, %rd24904;
	mov.u64 	%rd24907, %rd24901;
	mov.u64 	%rd24909, %rd24903;
	mov.u64 	%rd24911, %rd24905;
	mov.u64 	%rd24906, %rd24900;
	mov.u64 	%rd24908, %rd24902;
	// begin inline asm
	add.cc.u64 %rd24911, %rd24911, %rd13662;
	addc.cc.u64 %rd24910, %rd24910, %rd13663;
	addc.cc.u64 %rd24909, %rd24909, %rd13664;
	addc.cc.u64 %rd24908, %rd24908, %rd13665;
	addc.cc.u64 %rd24907, %rd24907, %rd13666;
	addc.u64 %rd24906, %rd24906, %rd13667;
	
	// end inline asm
	ld.const.u64 	%rd13674, [P_DEV+40];
	setp.lt.u64 	%p68, %rd24906, %rd13674;
	@%p68 bra 	$L__BB0_135;
	ld.const.u64 	%rd13675, [P_DEV];
	sub.s64 	%rd24911, %rd24911, %rd13675;
	ld.const.u64 	%rd13676, [P_DEV+8];
	sub.s64 	%rd24910, %rd24910, %rd13676;
	ld.const.u64 	%rd13677, [P_DEV+16];
	sub.s64 	%rd24909, %rd24909, %rd13677;
	ld.const.u64 	%rd13678, [P_DEV+24];
	sub.s64 	%rd24908, %rd24908, %rd13678;
	ld.const.u64 	%rd13679, [P_DEV+32];
	sub.s64 	%rd24907, %rd24907, %rd13679;
	ld.const.u64 	%rd13680, [P_DEV+40];
	sub.s64 	%rd24906, %rd24906, %rd13680;
$L__BB0_135:
	sub.s64 	%rd13687, %rd24905, %rd13662;
	sub.s64 	%rd13688, %rd24904, %rd13663;
	sub.s64 	%rd13689, %rd24903, %rd13664;
	sub.s64 	%rd13690, %rd24902, %rd13665;
	sub.s64 	%rd13691, %rd24901, %rd13666;
	sub.s64 	%rd13692, %rd24900, %rd13667;
	mov.u64 	%rd24913, %rd24907;
	mov.u64 	%rd24915, %rd24909;
	mov.u64 	%rd24917, %rd24911;
	mov.u64 	%rd24912, %rd24906;
	mov.u64 	%rd24914, %rd24908;
	mov.u64 	%rd24916, %rd24910;
	// begin inline asm
	add.cc.u64 %rd24917, %rd24917, %rd13687;
	addc.cc.u64 %rd24916, %rd24916, %rd13688;
	addc.cc.u64 %rd24915, %rd24915, %rd13689;
	addc.cc.u64 %rd24914, %rd24914, %rd13690;
	addc.cc.u64 %rd24913, %rd24913, %rd13691;
	addc.u64 %rd24912, %rd24912, %rd13692;
	
	// end inline asm
	ld.const.u64 	%rd13699, [P_DEV+40];
	setp.lt.u64 	%p69, %rd24912, %rd13699;
	@%p69 bra 	$L__BB0_137;
	ld.const.u64 	%rd13700, [P_DEV];
	sub.s64 	%rd24917, %rd24917, %rd13700;
	ld.const.u64 	%rd13701, [P_DEV+8];
	sub.s64 	%rd24916, %rd24916, %rd13701;
	ld.const.u64 	%rd13702, [P_DEV+16];
	sub.s64 	%rd24915, %rd24915, %rd13702;
	ld.const.u64 	%rd13703, [P_DEV+24];
	sub.s64 	%rd24914, %rd24914, %rd13703;
	ld.const.u64 	%rd13704, [P_DEV+32];
	sub.s64 	%rd24913, %rd24913, %rd13704;
	ld.const.u64 	%rd13705, [P_DEV+40];
	sub.s64 	%rd24912, %rd24912, %rd13705;
$L__BB0_137:
	sub.s64 	%rd13712, %rd24911, %rd13687;
	sub.s64 	%rd13713, %rd24910, %rd13688;
	sub.s64 	%rd13714, %rd24909, %rd13689;
	sub.s64 	%rd13715, %rd24908, %rd13690;
	sub.s64 	%rd13716, %rd24907, %rd13691;
	sub.s64 	%rd13717, %rd24906, %rd13692;
	mov.u64 	%rd24919, %rd24913;
	mov.u64 	%rd24921, %rd24915;
	mov.u64 	%rd24923, %rd24917;
	mov.u64 	%rd24918, %rd24912;
	mov.u64 	%rd24920, %rd24914;
	mov.u64 	%rd24922, %rd24916;
	// begin inline asm
	add.cc.u64 %rd24923, %rd24923, %rd13712;
	addc.cc.u64 %rd24922, %rd24922, %rd13713;
	addc.cc.u64 %rd24921, %rd24921, %rd13714;
	addc.cc.u64 %rd24920, %rd24920, %rd13715;
	addc.cc.u64 %rd24919, %rd24919, %rd13716;
	addc.u64 %rd24918, %rd24918, %rd13717;
	
	// end inline asm
	ld.const.u64 	%rd13724, [P_DEV+40];
	setp.lt.u64 	%p70, %rd24918, %rd13724;
	@%p70 bra 	$L__BB0_139;
	ld.const.u64 	%rd13725, [P_DEV];
	sub.s64 	%rd24923, %rd24923, %rd13725;
	ld.const.u64 	%rd13726, [P_DEV+8];
	sub.s64 	%rd24922, %rd24922, %rd13726;
	ld.const.u64 	%rd13727, [P_DEV+16];
	sub.s64 	%rd24921, %rd24921, %rd13727;
	ld.const.u64 	%rd13728, [P_DEV+24];
	sub.s64 	%rd24920, %rd24920, %rd13728;
	ld.const.u64 	%rd13729, [P_DEV+32];
	sub.s64 	%rd24919, %rd24919, %rd13729;
	ld.const.u64 	%rd13730, [P_DEV+40];
	sub.s64 	%rd24918, %rd24918, %rd13730;
$L__BB0_139:
	sub.s64 	%rd13737, %rd24917, %rd13712;
	sub.s64 	%rd13738, %rd24916, %rd13713;
	sub.s64 	%rd13739, %rd24915, %rd13714;
	sub.s64 	%rd13740, %rd24914, %rd13715;
	sub.s64 	%rd13741, %rd24913, %rd13716;
	sub.s64 	%rd13742, %rd24912, %rd13717;
	mov.u64 	%rd24927, %rd24921;
	mov.u64 	%rd24929, %rd24923;
	mov.u64 	%rd24924, %rd24918;
	mov.u64 	%rd24926, %rd24920;
	mov.u64 	%rd24928, %rd24922;
	mov.u64 	%rd24925, %rd24919;
	// begin inline asm
	add.cc.u64 %rd24929, %rd24929, %rd13737;
	addc.cc.u64 %rd24928, %rd24928, %rd13738;
	addc.cc.u64 %rd24927, %rd24927, %rd13739;
	addc.cc.u64 %rd24926, %rd24926, %rd13740;
	addc.cc.u64 %rd24925, %rd24925, %rd13741;
	addc.u64 %rd24924, %rd24924, %rd13742;
	
	// end inline asm
	ld.const.u64 	%rd13749, [P_DEV+40];
	setp.lt.u64 	%p71, %rd24924, %rd13749;
	@%p71 bra 	$L__BB0_141;
	ld.const.u64 	%rd13750, [P_DEV];
	sub.s64 	%rd24929, %rd24929, %rd13750;
	ld.const.u64 	%rd13751, [P_DEV+8];
	sub.s64 	%rd24928, %rd24928, %rd13751;
	ld.const.u64 	%rd13752, [P_DEV+16];
	sub.s64 	%rd24927, %rd24927, %rd13752;
	ld.const.u64 	%rd13753, [P_DEV+24];
	sub.s64 	%rd24926, %rd24926, %rd13753;
	ld.const.u64 	%rd13754, [P_DEV+32];
	sub.s64 	%rd24925, %rd24925, %rd13754;
	ld.const.u64 	%rd13755, [P_DEV+40];
	sub.s64 	%rd24924, %rd24924, %rd13755;
$L__BB0_141:
	sub.s64 	%rd13762, %rd24923, %rd13737;
	sub.s64 	%rd13763, %rd24922, %rd13738;
	sub.s64 	%rd13764, %rd24921, %rd13739;
	sub.s64 	%rd13765, %rd24920, %rd13740;
	sub.s64 	%rd13766, %rd24919, %rd13741;
	sub.s64 	%rd13767, %rd24918, %rd13742;
	mov.u64 	%rd24935, %rd24929;
	mov.u64 	%rd24930, %rd24924;
	mov.u64 	%rd24932, %rd24926;
	mov.u64 	%rd24934, %rd24928;
	mov.u64 	%rd24931, %rd24925;
	mov.u64 	%rd24933, %rd24927;
	// begin inline asm
	add.cc.u64 %rd24935, %rd24935, %rd13762;
	addc.cc.u64 %rd24934, %rd24934, %rd13763;
	addc.cc.u64 %rd24933, %rd24933, %rd13764;
	addc.cc.u64 %rd24932, %rd24932, %rd13765;
	addc.cc.u64 %rd24931, %rd24931, %rd13766;
	addc.u64 %rd24930, %rd24930, %rd13767;
	
	// end inline asm
	ld.const.u64 	%rd13774, [P_DEV+40];
	setp.lt.u64 	%p72, %rd24930, %rd13774;
	@%p72 bra 	$L__BB0_143;
	ld.const.u64 	%rd13775, [P_DEV];
	sub.s64 	%rd24935, %rd24935, %rd13775;
	ld.const.u64 	%rd13776, [P_DEV+8];
	sub.s64 	%rd24934, %rd24934, %rd13776;
	ld.const.u64 	%rd13777, [P_DEV+16];
	sub.s64 	%rd24933, %rd24933, %rd13777;
	ld.const.u64 	%rd13778, [P_DEV+24];
	sub.s64 	%rd24932, %rd24932, %rd13778;
	ld.const.u64 	%rd13779, [P_DEV+32];
	sub.s64 	%rd24931, %rd24931, %rd13779;
	ld.const.u64 	%rd13780, [P_DEV+40];
	sub.s64 	%rd24930, %rd24930, %rd13780;
$L__BB0_143:
	sub.s64 	%rd13787, %rd24929, %rd13762;
	sub.s64 	%rd13788, %rd24928, %rd13763;
	sub.s64 	%rd13789, %rd24927, %rd13764;
	sub.s64 	%rd13790, %rd24926, %rd13765;
	sub.s64 	%rd13791, %rd24925, %rd13766;
	sub.s64 	%rd13792, %rd24924, %rd13767;
	mov.u64 	%rd24941, %rd24935;
	mov.u64 	%rd24936, %rd24930;
	mov.u64 	%rd24938, %rd24932;
	mov.u64 	%rd24940, %rd24934;
	mov.u64 	%rd24937, %rd24931;
	mov.u64 	%rd24939, %rd24933;
	// begin inline asm
	add.cc.u64 %rd24941, %rd24941, %rd13787;
	addc.cc.u64 %rd24940, %rd24940, %rd13788;
	addc.cc.u64 %rd24939, %rd24939, %rd13789;
	addc.cc.u64 %rd24938, %rd24938, %rd13790;
	addc.cc.u64 %rd24937, %rd24937, %rd13791;
	addc.u64 %rd24936, %rd24936, %rd13792;
	
	// end inline asm
	ld.const.u64 	%rd13799, [P_DEV+40];
	setp.lt.u64 	%p73, %rd24936, %rd13799;
	@%p73 bra 	$L__BB0_145;
	ld.const.u64 	%rd13800, [P_DEV];
	sub.s64 	%rd24941, %rd24941, %rd13800;
	ld.const.u64 	%rd13801, [P_DEV+8];
	sub.s64 	%rd24940, %rd24940, %rd13801;
	ld.const.u64 	%rd13802, [P_DEV+16];
	sub.s64 	%rd24939, %rd24939, %rd13802;
	ld.const.u64 	%rd13803, [P_DEV+24];
	sub.s64 	%rd24938, %rd24938, %rd13803;
	ld.const.u64 	%rd13804, [P_DEV+32];
	sub.s64 	%rd24937, %rd24937, %rd13804;
	ld.const.u64 	%rd13805, [P_DEV+40];
	sub.s64 	%rd24936, %rd24936, %rd13805;
$L__BB0_145:
	sub.s64 	%rd13812, %rd24935, %rd13787;
	sub.s64 	%rd13813, %rd24934, %rd13788;
	sub.s64 	%rd13814, %rd24933, %rd13789;
	sub.s64 	%rd13815, %rd24932, %rd13790;
	sub.s64 	%rd13816, %rd24931, %rd13791;
	sub.s64 	%rd13817, %rd24930, %rd13792;
	mov.u64 	%rd24942, %rd24936;
	mov.u64 	%rd24944, %rd24938;
	mov.u64 	%rd24946, %rd24940;
	mov.u64 	%rd24943, %rd24937;
	mov.u64 	%rd24945, %rd24939;
	mov.u64 	%rd24947, %rd24941;
	// begin inline asm
	add.cc.u64 %rd24947, %rd24947, %rd13812;
	addc.cc.u64 %rd24946, %rd24946, %rd13813;
	addc.cc.u64 %rd24945, %rd24945, %rd13814;
	addc.cc.u64 %rd24944, %rd24944, %rd13815;
	addc.cc.u64 %rd24943, %rd24943, %rd13816;
	addc.u64 %rd24942, %rd24942, %rd13817;
	
	// end inline asm
	ld.const.u64 	%rd13824, [P_DEV+40];
	setp.lt.u64 	%p74, %rd24942, %rd13824;
	@%p74 bra 	$L__BB0_147;
	ld.const.u64 	%rd13825, [P_DEV];
	sub.s64 	%rd24947, %rd24947, %rd13825;
	ld.const.u64 	%rd13826, [P_DEV+8];
	sub.s64 	%rd24946, %rd24946, %rd13826;
	ld.const.u64 	%rd13827, [P_DEV+16];
	sub.s64 	%rd24945, %rd24945, %rd13827;
	ld.const.u64 	%rd13828, [P_DEV+24];
	sub.s64 	%rd24944, %rd24944, %rd13828;
	ld.const.u64 	%rd13829, [P_DEV+32];
	sub.s64 	%rd24943, %rd24943, %rd13829;
	ld.const.u64 	%rd13830, [P_DEV+40];
	sub.s64 	%rd24942, %rd24942, %rd13830;
$L__BB0_147:
	sub.s64 	%rd13837, %rd24941, %rd13812;
	sub.s64 	%rd13838, %rd24940, %rd13813;
	sub.s64 	%rd13839, %rd24939, %rd13814;
	sub.s64 	%rd13840, %rd24938, %rd13815;
	sub.s64 	%rd13841, %rd24937, %rd13816;
	sub.s64 	%rd13842, %rd24936, %rd13817;
	mov.u64 	%rd24950, %rd24944;
	mov.u64 	%rd24952, %rd24946;
	mov.u64 	%rd24949, %rd24943;
	mov.u64 	%rd24951, %rd24945;
	mov.u64 	%rd24953, %rd24947;
	mov.u64 	%rd24948, %rd24942;
	// begin inline asm
	add.cc.u64 %rd24953, %rd24953, %rd13837;
	addc.cc.u64 %rd24952, %rd24952, %rd13838;
	addc.cc.u64 %rd24951, %rd24951, %rd13839;
	addc.cc.u64 %rd24950, %rd24950, %rd13840;
	addc.cc.u64 %rd24949, %rd24949, %rd13841;
	addc.u64 %rd24948, %rd24948, %rd13842;
	
	// end inline asm
	ld.const.u64 	%rd13849, [P_DEV+40];
	setp.lt.u64 	%p75, %rd24948, %rd13849;
	@%p75 bra 	$L__BB0_149;
	ld.const.u64 	%rd13850, [P_DEV];
	sub.s64 	%rd24953, %rd24953, %rd13850;
	ld.const.u64 	%rd13851, [P_DEV+8];
	sub.s64 	%rd24952, %rd24952, %rd13851;
	ld.const.u64 	%rd13852, [P_DEV+16];
	sub.s64 	%rd24951, %rd24951, %rd13852;
	ld.const.u64 	%rd13853, [P_DEV+24];
	sub.s64 	%rd24950, %rd24950, %rd13853;
	ld.const.u64 	%rd13854, [P_DEV+32];
	sub.s64 	%rd24949, %rd24949, %rd13854;
	ld.const.u64 	%rd13855, [P_DEV+40];
	sub.s64 	%rd24948, %rd24948, %rd13855;
$L__BB0_149:
	sub.s64 	%rd13862, %rd24947, %rd13837;
	sub.s64 	%rd13863, %rd24946, %rd13838;
	sub.s64 	%rd13864, %rd24945, %rd13839;
	sub.s64 	%rd13865, %rd24944, %rd13840;
	sub.s64 	%rd13866, %rd24943, %rd13841;
	sub.s64 	%rd13867, %rd24942, %rd13842;
	mov.u64 	%rd24958, %rd24952;
	mov.u64 	%rd24955, %rd24949;
	mov.u64 	%rd24957, %rd24951;
	mov.u64 	%rd24959, %rd24953;
	mov.u64 	%rd24954, %rd24948;
	mov.u64 	%rd24956, %rd24950;
	// begin inline asm
	add.cc.u64 %rd24959, %rd24959, %rd13862;
	addc.cc.u64 %rd24958, %rd24958, %rd13863;
	addc.cc.u64 %rd24957, %rd24957, %rd13864;
	addc.cc.u64 %rd24956, %rd24956, %rd13865;
	addc.cc.u64 %rd24955, %rd24955, %rd13866;
	addc.u64 %rd24954, %rd24954, %rd13867;
	
	// end inline asm
	ld.const.u64 	%rd13874, [P_DEV+40];
	setp.lt.u64 	%p76, %rd24954, %rd13874;
	@%p76 bra 	$L__BB0_151;
	ld.const.u64 	%rd13875, [P_DEV];
	sub.s64 	%rd24959, %rd24959, %rd13875;
	ld.const.u64 	%rd13876, [P_DEV+8];
	sub.s64 	%rd24958, %rd24958, %rd13876;
	ld.const.u64 	%rd13877, [P_DEV+16];
	sub.s64 	%rd24957, %rd24957, %rd13877;
	ld.const.u64 	%rd13878, [P_DEV+24];
	sub.s64 	%rd24956, %rd24956, %rd13878;
	ld.const.u64 	%rd13879, [P_DEV+32];
	sub.s64 	%rd24955, %rd24955, %rd13879;
	ld.const.u64 	%rd13880, [P_DEV+40];
	sub.s64 	%rd24954, %rd24954, %rd13880;
$L__BB0_151:
	sub.s64 	%rd13887, %rd24953, %rd13862;
	sub.s64 	%rd13888, %rd24952, %rd13863;
	sub.s64 	%rd13889, %rd24951, %rd13864;
	sub.s64 	%rd13890, %rd24950, %rd13865;
	sub.s64 	%rd13891, %rd24949, %rd13866;
	sub.s64 	%rd13892, %rd24948, %rd13867;
	mov.u64 	%rd24961, %rd24955;
	mov.u64 	%rd24963, %rd24957;
	mov.u64 	%rd24965, %rd24959;
	mov.u64 	%rd24960, %rd24954;
	mov.u64 	%rd24962, %rd24956;
	mov.u64 	%rd24964, %rd24958;
	// begin inline asm
	add.cc.u64 %rd24965, %rd24965, %rd13887;
	addc.cc.u64 %rd24964, %rd24964, %rd13888;
	addc.cc.u64 %rd24963, %rd24963, %rd13889;
	addc.cc.u64 %rd24962, %rd24962, %rd13890;
	addc.cc.u64 %rd24961, %rd24961, %rd13891;
	addc.u64 %rd24960, %rd24960, %rd13892;
	
	// end inline asm
	ld.const.u64 	%rd13899, [P_DEV+40];
	setp.lt.u64 	%p77, %rd24960, %rd13899;
	@%p77 bra 	$L__BB0_153;
	ld.const.u64 	%rd13900, [P_DEV];
	sub.s64 	%rd24965, %rd24965, %rd13900;
	ld.const.u64 	%rd13901, [P_DEV+8];
	sub.s64 	%rd24964, %rd24964, %rd13901;
	ld.const.u64 	%rd13902, [P_DEV+16];
	sub.s64 	%rd24963, %rd24963, %rd13902;
	ld.const.u64 	%rd13903, [P_DEV+24];
	sub.s64 	%rd24962, %rd24962, %rd13903;
	ld.const.u64 	%rd13904, [P_DEV+32];
	sub.s64 	%rd24961, %rd24961, %rd13904;
	ld.const.u64 	%rd13905, [P_DEV+40];
	sub.s64 	%rd24960, %rd24960, %rd13905;
$L__BB0_153:
	sub.s64 	%rd13912, %rd24959, %rd13887;
	sub.s64 	%rd13913, %rd24958, %rd13888;
	sub.s64 	%rd13914, %rd24957, %rd13889;
	sub.s64 	%rd13915, %rd24956, %rd13890;
	sub.s64 	%rd13916, %rd24955, %rd13891;
	sub.s64 	%rd13917, %rd24954, %rd13892;
	mov.u64 	%rd24967, %rd24961;
	mov.u64 	%rd24969, %rd24963;
	mov.u64 	%rd24971, %rd24965;
	mov.u64 	%rd24966, %rd24960;
	mov.u64 	%rd24968, %rd24962;
	mov.u64 	%rd24970, %rd24964;
	// begin inline asm
	add.cc.u64 %rd24971, %rd24971, %rd13912;
	addc.cc.u64 %rd24970, %rd24970, %rd13913;
	addc.cc.u64 %rd24969, %rd24969, %rd13914;
	addc.cc.u64 %rd24968, %rd24968, %rd13915;
	addc.cc.u64 %rd24967, %rd24967, %rd13916;
	addc.u64 %rd24966, %rd24966, %rd13917;
	
	// end inline asm
	ld.const.u64 	%rd13924, [P_DEV+40];
	setp.lt.u64 	%p78, %rd24966, %rd13924;
	@%p78 bra 	$L__BB0_155;
	ld.const.u64 	%rd13925, [P_DEV];
	sub.s64 	%rd24971, %rd24971, %rd13925;
	ld.const.u64 	%rd13926, [P_DEV+8];
	sub.s64 	%rd24970, %rd24970, %rd13926;
	ld.const.u64 	%rd13927, [P_DEV+16];
	sub.s64 	%rd24969, %rd24969, %rd13927;
	ld.const.u64 	%rd13928, [P_DEV+24];
	sub.s64 	%rd24968, %rd24968, %rd13928;
	ld.const.u64 	%rd13929, [P_DEV+32];
	sub.s64 	%rd24967, %rd24967, %rd13929;
	ld.const.u64 	%rd13930, [P_DEV+40];
	sub.s64 	%rd24966, %rd24966, %rd13930;
$L__BB0_155:
	sub.s64 	%rd13937, %rd24965, %rd13912;
	sub.s64 	%rd13938, %rd24964, %rd13913;
	sub.s64 	%rd13939, %rd24963, %rd13914;
	sub.s64 	%rd13940, %rd24962, %rd13915;
	sub.s64 	%rd13941, %rd24961, %rd13916;
	sub.s64 	%rd13942, %rd24960, %rd13917;
	mov.u64 	%rd24975, %rd24969;
	mov.u64 	%rd24977, %rd24971;
	mov.u64 	%rd24972, %rd24966;
	mov.u64 	%rd24974, %rd24968;
	mov.u64 	%rd24976, %rd24970;
	mov.u64 	%rd24973, %rd24967;
	// begin inline asm
	add.cc.u64 %rd24977, %rd24977, %rd13937;
	addc.cc.u64 %rd24976, %rd24976, %rd13938;
	addc.cc.u64 %rd24975, %rd24975, %rd13939;
	addc.cc.u64 %rd24974, %rd24974, %rd13940;
	addc.cc.u64 %rd24973, %rd24973, %rd13941;
	addc.u64 %rd24972, %rd24972, %rd13942;
	
	// end inline asm
	ld.const.u64 	%rd13949, [P_DEV+40];
	setp.lt.u64 	%p79, %rd24972, %rd13949;
	@%p79 bra 	$L__BB0_157;
	ld.const.u64 	%rd13950, [P_DEV];
	sub.s64 	%rd24977, %rd24977, %rd13950;
	ld.const.u64 	%rd13951, [P_DEV+8];
	sub.s64 	%rd24976, %rd24976, %rd13951;
	ld.const.u64 	%rd13952, [P_DEV+16];
	sub.s64 	%rd24975, %rd24975, %rd13952;
	ld.const.u64 	%rd13953, [P_DEV+24];
	sub.s64 	%rd24974, %rd24974, %rd13953;
	ld.const.u64 	%rd13954, [P_DEV+32];
	sub.s64 	%rd24973, %rd24973, %rd13954;
	ld.const.u64 	%rd13955, [P_DEV+40];
	sub.s64 	%rd24972, %rd24972, %rd13955;
$L__BB0_157:
	sub.s64 	%rd13962, %rd24971, %rd13937;
	sub.s64 	%rd13963, %rd24970, %rd13938;
	sub.s64 	%rd13964, %rd24969, %rd13939;
	sub.s64 	%rd13965, %rd24968, %rd13940;
	sub.s64 	%rd13966, %rd24967, %rd13941;
	sub.s64 	%rd13967, %rd24966, %rd13942;
	mov.u64 	%rd24983, %rd24977;
	mov.u64 	%rd24978, %rd24972;
	mov.u64 	%rd24980, %rd24974;
	mov.u64 	%rd24982, %rd24976;
	mov.u64 	%rd24979, %rd24973;
	mov.u64 	%rd24981, %rd24975;
	// begin inline asm
	add.cc.u64 %rd24983, %rd24983, %rd13962;
	addc.cc.u64 %rd24982, %rd24982, %rd13963;
	addc.cc.u64 %rd24981, %rd24981, %rd13964;
	addc.cc.u64 %rd24980, %rd24980, %rd13965;
	addc.cc.u64 %rd24979, %rd24979, %rd13966;
	addc.u64 %rd24978, %rd24978, %rd13967;
	
	// end inline asm
	ld.const.u64 	%rd13974, [P_DEV+40];
	setp.lt.u64 	%p80, %rd24978, %rd13974;
	@%p80 bra 	$L__BB0_159;
	ld.const.u64 	%rd13975, [P_DEV];
	sub.s64 	%rd24983, %rd24983, %rd13975;
	ld.const.u64 	%rd13976, [P_DEV+8];
	sub.s64 	%rd24982, %rd24982, %rd13976;
	ld.const.u64 	%rd13977, [P_DEV+16];
	sub.s64 	%rd24981, %rd24981, %rd13977;
	ld.const.u64 	%rd13978, [P_DEV+24];
	sub.s64 	%rd24980, %rd24980, %rd13978;
	ld.const.u64 	%rd13979, [P_DEV+32];
	sub.s64 	%rd24979, %rd24979, %rd13979;
	ld.const.u64 	%rd13980, [P_DEV+40];
	sub.s64 	%rd24978, %rd24978, %rd13980;
$L__BB0_159:
	sub.s64 	%rd13987, %rd24977, %rd13962;
	sub.s64 	%rd13988, %rd24976, %rd13963;
	sub.s64 	%rd13989, %rd24975, %rd13964;
	sub.s64 	%rd13990, %rd24974, %rd13965;
	sub.s64 	%rd13991, %rd24973, %rd13966;
	sub.s64 	%rd13992, %rd24972, %rd13967;
	mov.u64 	%rd24989, %rd24983;
	mov.u64 	%rd24984, %rd24978;
	mov.u64 	%rd24986, %rd24980;
	mov.u64 	%rd24988, %rd24982;
	mov.u64 	%rd24985, %rd24979;
	mov.u64 	%rd24987, %rd24981;
	// begin inline asm
	add.cc.u64 %rd24989, %rd24989, %rd13987;
	addc.cc.u64 %rd24988, %rd24988, %rd13988;
	addc.cc.u64 %rd24987, %rd24987, %rd13989;
	addc.cc.u64 %rd24986, %rd24986, %rd13990;
	addc.cc.u64 %rd24985, %rd24985, %rd13991;
	addc.u64 %rd24984, %rd24984, %rd13992;
	
	// end inline asm
	ld.const.u64 	%rd13999, [P_DEV+40];
	setp.lt.u64 	%p81, %rd24984, %rd13999;
	@%p81 bra 	$L__BB0_161;
	ld.const.u64 	%rd14000, [P_DEV];
	sub.s64 	%rd24989, %rd24989, %rd14000;
	ld.const.u64 	%rd14001, [P_DEV+8];
	sub.s64 	%rd24988, %rd24988, %rd14001;
	ld.const.u64 	%rd14002, [P_DEV+16];
	sub.s64 	%rd24987, %rd24987, %rd14002;
	ld.const.u64 	%rd14003, [P_DEV+24];
	sub.s64 	%rd24986, %rd24986, %rd14003;
	ld.const.u64 	%rd14004, [P_DEV+32];
	sub.s64 	%rd24985, %rd24985, %rd14004;
	ld.const.u64 	%rd14005, [P_DEV+40];
	sub.s64 	%rd24984, %rd24984, %rd14005;
$L__BB0_161:
	sub.s64 	%rd14012, %rd24983, %rd13987;
	sub.s64 	%rd14013, %rd24982, %rd13988;
	sub.s64 	%rd14014, %rd24981, %rd13989;
	sub.s64 	%rd14015, %rd24980, %rd13990;
	sub.s64 	%rd14016, %rd24979, %rd13991;
	sub.s64 	%rd14017, %rd24978, %rd13992;
	mov.u64 	%rd24990, %rd24984;
	mov.u64 	%rd24992, %rd24986;
	mov.u64 	%rd24994, %rd24988;
	mov.u64 	%rd24991, %rd24985;
	mov.u64 	%rd24993, %rd24987;
	mov.u64 	%rd24995, %rd24989;
	// begin inline asm
	add.cc.u64 %rd24995, %rd24995, %rd14012;
	addc.cc.u64 %rd24994, %rd24994, %rd14013;
	addc.cc.u64 %rd24993, %rd24993, %rd14014;
	addc.cc.u64 %rd24992, %rd24992, %rd14015;
	addc.cc.u64 %rd24991, %rd24991, %rd14016;
	addc.u64 %rd24990, %rd24990, %rd14017;
	
	// end inline asm
	ld.const.u64 	%rd14024, [P_DEV+40];
	setp.lt.u64 	%p82, %rd24990, %rd14024;
	@%p82 bra 	$L__BB0_163;
	ld.const.u64 	%rd14025, [P_DEV];
	sub.s64 	%rd24995, %rd24995, %rd14025;
	ld.const.u64 	%rd14026, [P_DEV+8];
	sub.s64 	%rd24994, %rd24994, %rd14026;
	ld.const.u64 	%rd14027, [P_DEV+16];
	sub.s64 	%rd24993, %rd24993, %rd14027;
	ld.const.u64 	%rd14028, [P_DEV+24];
	sub.s64 	%rd24992, %rd24992, %rd14028;
	ld.const.u64 	%rd14029, [P_DEV+32];
	sub.s64 	%rd24991, %rd24991, %rd14029;
	ld.const.u64 	%rd14030, [P_DEV+40];
	sub.s64 	%rd24990, %rd24990, %rd14030;
$L__BB0_163:
	sub.s64 	%rd14037, %rd24989, %rd14012;
	sub.s64 	%rd14038, %rd24988, %rd14013;
	sub.s64 	%rd14039, %rd24987, %rd14014;
	sub.s64 	%rd14040, %rd24986, %rd14015;
	sub.s64 	%rd14041, %rd24985, %rd14016;
	sub.s64 	%rd14042, %rd24984, %rd14017;
	mov.u64 	%rd24998, %rd24992;
	mov.u64 	%rd25000, %rd24994;
	mov.u64 	%rd24997, %rd24991;
	mov.u64 	%rd24999, %rd24993;
	mov.u64 	%rd25001, %rd24995;
	mov.u64 	%rd24996, %rd24990;
	// begin inline asm
	add.cc.u64 %rd25001, %rd25001, %rd14037;
	addc.cc.u64 %rd25000, %rd25000, %rd14038;
	addc.cc.u64 %rd24999, %rd24999, %rd14039;
	addc.cc.u64 %rd24998, %rd24998, %rd14040;
	addc.cc.u64 %rd24997, %rd24997, %rd14041;
	addc.u64 %rd24996, %rd24996, %rd14042;
	
	// end inline asm
	ld.const.u64 	%rd14049, [P_DEV+40];
	setp.lt.u64 	%p83, %rd24996, %rd14049;
	@%p83 bra 	$L__BB0_165;
	ld.const.u64 	%rd14050, [P_DEV];
	sub.s64 	%rd25001, %rd25001, %rd14050;
	ld.const.u64 	%rd14051, [P_DEV+8];
	sub.s64 	%rd25000, %rd25000, %rd14051;
	ld.const.u64 	%rd14052, [P_DEV+16];
	sub.s64 	%rd24999, %rd24999, %rd14052;
	ld.const.u64 	%rd14053, [P_DEV+24];
	sub.s64 	%rd24998, %rd24998, %rd14053;
	ld.const.u64 	%rd14054, [P_DEV+32];
	sub.s64 	%rd24997, %rd24997, %rd14054;
	ld.const.u64 	%rd14055, [P_DEV+40];
	sub.s64 	%rd24996, %rd24996, %rd14055;
$L__BB0_165:
	sub.s64 	%rd14062, %rd24995, %rd14037;
	sub.s64 	%rd14063, %rd24994, %rd14038;
	sub.s64 	%rd14064, %rd24993, %rd14039;
	sub.s64 	%rd14065, %rd24992, %rd14040;
	sub.s64 	%rd14066, %rd24991, %rd14041;
	sub.s64 	%rd14067, %rd24990, %rd14042;
	mov.u64 	%rd25006, %rd25000;
	mov.u64 	%rd25003, %rd24997;
	mov.u64 	%rd25005, %rd24999;
	mov.u64 	%rd25007, %rd25001;
	mov.u64 	%rd25002, %rd24996;
	mov.u64 	%rd25004, %rd24998;
	// begin inline asm
	add.cc.u64 %rd25007, %rd25007, %rd14062;
	addc.cc.u64 %rd25006, %rd25006, %rd14063;
	addc.cc.u64 %rd25005, %rd25005, %rd14064;
	addc.cc.u64 %rd25004, %rd25004, %rd14065;
	addc.cc.u64 %rd25003, %rd25003, %rd14066;
	addc.u64 %rd25002, %rd25002, %rd14067;
	
	// end inline asm
	ld.const.u64 	%rd14074, [P_DEV+40];
	setp.lt.u64 	%p84, %rd25002, %rd14074;
	@%p84 bra 	$L__BB0_167;
	ld.const.u64 	%rd14075, [P_DEV];
	sub.s64 	%rd25007, %rd25007, %rd14075;
	ld.const.u64 	%rd14076, [P_DEV+8];
	sub.s64 	%rd25006, %rd25006, %rd14076;
	ld.const.u64 	%rd14077, [P_DEV+16];
	sub.s64 	%rd25005, %rd25005, %rd14077;
	ld.const.u64 	%rd14078, [P_DEV+24];
	sub.s64 	%rd25004, %rd25004, %rd14078;
	ld.const.u64 	%rd14079, [P_DEV+32];
	sub.s64 	%rd25003, %rd25003, %rd14079;
	ld.const.u64 	%rd14080, [P_DEV+40];
	sub.s64 	%rd25002, %rd25002, %rd14080;
$L__BB0_167:
	sub.s64 	%rd14087, %rd25001, %rd14062;
	sub.s64 	%rd14088, %rd25000, %rd14063;
	sub.s64 	%rd14089, %rd24999, %rd14064;
	sub.s64 	%rd14090, %rd24998, %rd14065;
	sub.s64 	%rd14091, %rd24997, %rd14066;
	sub.s64 	%rd14092, %rd24996, %rd14067;
	mov.u64 	%rd25009, %rd25003;
	mov.u64 	%rd25011, %rd25005;
	mov.u64 	%rd25013, %rd25007;
	mov.u64 	%rd25008, %rd25002;
	mov.u64 	%rd25010, %rd25004;
	mov.u64 	%rd25012, %rd25006;
	// begin inline asm
	add.cc.u64 %rd25013, %rd25013, %rd14087;
	addc.cc.u64 %rd25012, %rd25012, %rd14088;
	addc.cc.u64 %rd25011, %rd25011, %rd14089;
	addc.cc.u64 %rd25010, %rd25010, %rd14090;
	addc.cc.u64 %rd25009, %rd25009, %rd14091;
	addc.u64 %rd25008, %rd25008, %rd14092;
	
	// end inline asm
	ld.const.u64 	%rd14099, [P_DEV+40];
	setp.lt.u64 	%p85, %rd25008, %rd14099;
	@%p85 bra 	$L__BB0_169;
	ld.const.u64 	%rd14100, [P_DEV];
	sub.s64 	%rd25013, %rd25013, %rd14100;
	ld.const.u64 	%rd14101, [P_DEV+8];
	sub.s64 	%rd25012, %rd25012, %rd14101;
	ld.const.u64 	%rd14102, [P_DEV+16];
	sub.s64 	%rd25011, %rd25011, %rd14102;
	ld.const.u64 	%rd14103, [P_DEV+24];
	sub.s64 	%rd25010, %rd25010, %rd14103;
	ld.const.u64 	%rd14104, [P_DEV+32];
	sub.s64 	%rd25009, %rd25009, %rd14104;
	ld.const.u64 	%rd14105, [P_DEV+40];
	sub.s64 	%rd25008, %rd25008, %rd14105;
$L__BB0_169:
	sub.s64 	%rd14112, %rd25007, %rd14087;
	sub.s64 	%rd14113, %rd25006, %rd14088;
	sub.s64 	%rd14114, %rd25005, %rd14089;
	sub.s64 	%rd14115, %rd25004, %rd14090;
	sub.s64 	%rd14116, %rd25003, %rd14091;
	sub.s64 	%rd14117, %rd25002, %rd14092;
	mov.u64 	%rd25015, %rd25009;
	mov.u64 	%rd25017, %rd25011;
	mov.u64 	%rd25019, %rd25013;
	mov.u64 	%rd25014, %rd25008;
	mov.u64 	%rd25016, %rd25010;
	mov.u64 	%rd25018, %rd25012;
	// begin inline asm
	add.cc.u64 %rd25019, %rd25019, %rd14112;
	addc.cc.u64 %rd25018, %rd25018, %rd14113;
	addc.cc.u64 %rd25017, %rd25017, %rd14114;
	addc.cc.u64 %rd25016, %rd25016, %rd14115;
	addc.cc.u64 %rd25015, %rd25015, %rd14116;
	addc.u64 %rd25014, %rd25014, %rd14117;
	
	// end inline asm
	ld.const.u64 	%rd14124, [P_DEV+40];
	setp.lt.u64 	%p86, %rd25014, %rd14124;
	@%p86 bra 	$L__BB0_171;
	ld.const.u64 	%rd14125, [P_DEV];
	sub.s64 	%rd25019, %rd25019, %rd14125;
	ld.const.u64 	%rd14126, [P_DEV+8];
	sub.s64 	%rd25018, %rd25018, %rd14126;
	ld.const.u64 	%rd14127, [P_DEV+16];
	sub.s64 	%rd25017, %rd25017, %rd14127;
	ld.const.u64 	%rd14128, [P_DEV+24];
	sub.s64 	%rd25016, %rd25016, %rd14128;
	ld.const.u64 	%rd14129, [P_DEV+32];
	sub.s64 	%rd25015, %rd25015, %rd14129;
	ld.const.u64 	%rd14130, [P_DEV+40];
	sub.s64 	%rd25014, %rd25014, %rd14130;
$L__BB0_171:
	sub.s64 	%rd14137, %rd25013, %rd14112;
	sub.s64 	%rd14138, %rd25012, %rd14113;
	sub.s64 	%rd14139, %rd25011, %rd14114;
	sub.s64 	%rd14140, %rd25010, %rd14115;
	sub.s64 	%rd14141, %rd25009, %rd14116;
	sub.s64 	%rd14142, %rd25008, %rd14117;
	mov.u64 	%rd25023, %rd25017;
	mov.u64 	%rd25025, %rd25019;
	mov.u64 	%rd25020, %rd25014;
	mov.u64 	%rd25022, %rd25016;
	mov.u64 	%rd25024, %rd25018;
	mov.u64 	%rd25021, %rd25015;
	// begin inline asm
	add.cc.u64 %rd25025, %rd25025, %rd14137;
	addc.cc.u64 %rd25024, %rd25024, %rd14138;
	addc.cc.u64 %rd25023, %rd25023, %rd14139;
	addc.cc.u64 %rd25022, %rd25022, %rd14140;
	addc.cc.u64 %rd25021, %rd25021, %rd14141;
	addc.u64 %rd25020, %rd25020, %rd14142;
	
	// end inline asm
	ld.const.u64 	%rd14149, [P_DEV+40];
	setp.lt.u64 	%p87, %rd25020, %rd14149;
	@%p87 bra 	$L__BB0_173;
	ld.const.u64 	%rd14150, [P_DEV];
	sub.s64 	%rd25025, %rd25025, %rd14150;
	ld.const.u64 	%rd14151, [P_DEV+8];
	sub.s64 	%rd25024, %rd25024, %rd14151;
	ld.const.u64 	%rd14152, [P_DEV+16];
	sub.s64 	%rd25023, %rd25023, %rd14152;
	ld.const.u64 	%rd14153, [P_DEV+24];
	sub.s64 	%rd25022, %rd25022, %rd14153;
	ld.const.u64 	%rd14154, [P_DEV+32];
	sub.s64 	%rd25021, %rd25021, %rd14154;
	ld.const.u64 	%rd14155, [P_DEV+40];
	sub.s64 	%rd25020, %rd25020, %rd14155;
$L__BB0_173:
	sub.s64 	%rd14162, %rd25019, %rd14137;
	sub.s64 	%rd14163, %rd25018, %rd14138;
	sub.s64 	%rd14164, %rd25017, %rd14139;
	sub.s64 	%rd14165, %rd25016, %rd14140;
	sub.s64 	%rd14166, %rd25015, %rd14141;
	sub.s64 	%rd14167, %rd25014, %rd14142;
	mov.u64 	%rd25031, %rd25025;
	mov.u64 	%rd25026, %rd25020;
	mov.u64 	%rd25028, %rd25022;
	mov.u64 	%rd25030, %rd25024;
	mov.u64 	%rd25027, %rd25021;
	mov.u64 	%rd25029, %rd25023;
	// begin inline asm
	add.cc.u64 %rd25031, %rd25031, %rd14162;
	addc.cc.u64 %rd25030, %rd25030, %rd14163;
	addc.cc.u64 %rd25029, %rd25029, %rd14164;
	addc.cc.u64 %rd25028, %rd25028, %rd14165;
	addc.cc.u64 %rd25027, %rd25027, %rd14166;
	addc.u64 %rd25026, %rd25026, %rd14167;
	
	// end inline asm
	ld.const.u64 	%rd14174, [P_DEV+40];
	setp.lt.u64 	%p88, %rd25026, %rd14174;
	@%p88 bra 	$L__BB0_175;
	ld.const.u64 	%rd14175, [P_DEV];
	sub.s64 	%rd25031, %rd25031, %rd14175;
	ld.const.u64 	%rd14176, [P_DEV+8];
	sub.s64 	%rd25030, %rd25030, %rd14176;
	ld.const.u64 	%rd14177, [P_DEV+16];
	sub.s64 	%rd25029, %rd25029, %rd14177;
	ld.const.u64 	%rd14178, [P_DEV+24];
	sub.s64 	%rd25028, %rd25028, %rd14178;
	ld.const.u64 	%rd14179, [P_DEV+32];
	sub.s64 	%rd25027, %rd25027, %rd14179;
	ld.const.u64 	%rd14180, [P_DEV+40];
	sub.s64 	%rd25026, %rd25026, %rd14180;
$L__BB0_175:
	sub.s64 	%rd14187, %rd25025, %rd14162;
	sub.s64 	%rd14188, %rd25024, %rd14163;
	sub.s64 	%rd14189, %rd25023, %rd14164;
	sub.s64 	%rd14190, %rd25022, %rd14165;
	sub.s64 	%rd14191, %rd25021, %rd14166;
	sub.s64 	%rd14192, %rd25020, %rd14167;
	mov.u64 	%rd25037, %rd25031;
	mov.u64 	%rd25032, %rd25026;
	mov.u64 	%rd25034, %rd25028;
	mov.u64 	%rd25036, %rd25030;
	mov.u64 	%rd25033, %rd25027;
	mov.u64 	%rd25035, %rd25029;
	// begin inline asm
	add.cc.u64 %rd25037, %rd25037, %rd14187;
	addc.cc.u64 %rd25036, %rd25036, %rd14188;
	addc.cc.u64 %rd25035, %rd25035, %rd14189;
	addc.cc.u64 %rd25034, %rd25034, %rd14190;
	addc.cc.u64 %rd25033, %rd25033, %rd14191;
	addc.u64 %rd25032, %rd25032, %rd14192;
	
	// end inline asm
	ld.const.u64 	%rd14199, [P_DEV+40];
	setp.lt.u64 	%p89, %rd25032, %rd14199;
	@%p89 bra 	$L__BB0_177;
	ld.const.u64 	%rd14200, [P_DEV];
	sub.s64 	%rd25037, %rd25037, %rd14200;
	ld.const.u64 	%rd14201, [P_DEV+8];
	sub.s64 	%rd25036, %rd25036, %rd14201;
	ld.const.u64 	%rd14202, [P_DEV+16];
	sub.s64 	%rd25035, %rd25035, %rd14202;
	ld.const.u64 	%rd14203, [P_DEV+24];
	sub.s64 	%rd25034, %rd25034, %rd14203;
	ld.const.u64 	%rd14204, [P_DEV+32];
	sub.s64 	%rd25033, %rd25033, %rd14204;
	ld.const.u64 	%rd14205, [P_DEV+40];
	sub.s64 	%rd25032, %rd25032, %rd14205;
$L__BB0_177:
	sub.s64 	%rd14212, %rd25031, %rd14187;
	sub.s64 	%rd14213, %rd25030, %rd14188;
	sub.s64 	%rd14214, %rd25029, %rd14189;
	sub.s64 	%rd14215, %rd25028, %rd14190;
	sub.s64 	%rd14216, %rd25027, %rd14191;
	sub.s64 	%rd14217, %rd25026, %rd14192;
	mov.u64 	%rd25038, %rd25032;
	mov.u64 	%rd25040, %rd25034;
	mov.u64 	%rd25042, %rd25036;
	mov.u64 	%rd25039, %rd25033;
	mov.u64 	%rd25041, %rd25035;
	mov.u64 	%rd25043, %rd25037;
	// begin inline asm
	add.cc.u64 %rd25043, %rd25043, %rd14212;
	addc.cc.u64 %rd25042, %rd25042, %rd14213;
	addc.cc.u64 %rd25041, %rd25041, %rd14214;
	addc.cc.u64 %rd25040, %rd25040, %rd14215;
	addc.cc.u64 %rd25039, %rd25039, %rd14216;
	addc.u64 %rd25038, %rd25038, %rd14217;
	
	// end inline asm
	ld.const.u64 	%rd14224, [P_DEV+40];
	setp.lt.u64 	%p90, %rd25038, %rd14224;
	@%p90 bra 	$L__BB0_179;
	ld.const.u64 	%rd14225, [P_DEV];
	sub.s64 	%rd25043, %rd25043, %rd14225;
	ld.const.u64 	%rd14226, [P_DEV+8];
	sub.s64 	%rd25042, %rd25042, %rd14226;
	ld.const.u64 	%rd14227, [P_DEV+16];
	sub.s64 	%rd25041, %rd25041, %rd14227;
	ld.const.u64 	%rd14228, [P_DEV+24];
	sub.s64 	%rd25040, %rd25040, %rd14228;
	ld.const.u64 	%rd14229, [P_DEV+32];
	sub.s64 	%rd25039, %rd25039, %rd14229;
	ld.const.u64 	%rd14230, [P_DEV+40];
	sub.s64 	%rd25038, %rd25038, %rd14230;
$L__BB0_179:
	sub.s64 	%rd14237, %rd25037, %rd14212;
	sub.s64 	%rd14238, %rd25036, %rd14213;
	sub.s64 	%rd14239, %rd25035, %rd14214;
	sub.s64 	%rd14240, %rd25034, %rd14215;
	sub.s64 	%rd14241, %rd25033, %rd14216;
	sub.s64 	%rd14242, %rd25032, %rd14217;
	mov.u64 	%rd25046, %rd25040;
	mov.u64 	%rd25048, %rd25042;
	mov.u64 	%rd25045, %rd25039;
	mov.u64 	%rd25047, %rd25041;
	mov.u64 	%rd25049, %rd25043;
	mov.u64 	%rd25044, %rd25038;
	// begin inline asm
	add.cc.u64 %rd25049, %rd25049, %rd14237;
	addc.cc.u64 %rd25048, %rd25048, %rd14238;
	addc.cc.u64 %rd25047, %rd25047, %rd14239;
	addc.cc.u64 %rd25046, %rd25046, %rd14240;
	addc.cc.u64 %rd25045, %rd25045, %rd14241;
	addc.u64 %rd25044, %rd25044, %rd14242;
	
	// end inline asm
	ld.const.u64 	%rd14249, [P_DEV+40];
	setp.lt.u64 	%p91, %rd25044, %rd14249;
	@%p91 bra 	$L__BB0_181;
	ld.const.u64 	%rd14250, [P_DEV];
	sub.s64 	%rd25049, %rd25049, %rd14250;
	ld.const.u64 	%rd14251, [P_DEV+8];
	sub.s64 	%rd25048, %rd25048, %rd14251;
	ld.const.u64 	%rd14252, [P_DEV+16];
	sub.s64 	%rd25047, %rd25047, %rd14252;
	ld.const.u64 	%rd14253, [P_DEV+24];
	sub.s64 	%rd25046, %rd25046, %rd14253;
	ld.const.u64 	%rd14254, [P_DEV+32];
	sub.s64 	%rd25045, %rd25045, %rd14254;
	ld.const.u64 	%rd14255, [P_DEV+40];
	sub.s64 	%rd25044, %rd25044, %rd14255;
$L__BB0_181:
	sub.s64 	%rd14262, %rd25043, %rd14237;
	sub.s64 	%rd14263, %rd25042, %rd14238;
	sub.s64 	%rd14264, %rd25041, %rd14239;
	sub.s64 	%rd14265, %rd25040, %rd14240;
	sub.s64 	%rd14266, %rd25039, %rd14241;
	sub.s64 	%rd14267, %rd25038, %rd14242;
	mov.u64 	%rd25054, %rd25048;
	mov.u64 	%rd25051, %rd25045;
	mov.u64 	%rd25053, %rd25047;
	mov.u64 	%rd25055, %rd25049;
	mov.u64 	%rd25050, %rd25044;
	mov.u64 	%rd25052, %rd25046;
	// begin inline asm
	add.cc.u64 %rd25055, %rd25055, %rd14262;
	addc.cc.u64 %rd25054, %rd25054, %rd14263;
	addc.cc.u64 %rd25053, %rd25053, %rd14264;
	addc.cc.u64 %rd25052, %rd25052, %rd14265;
	addc.cc.u64 %rd25051, %rd25051, %rd14266;
	addc.u64 %rd25050, %rd25050, %rd14267;
	
	// end inline asm
	ld.const.u64 	%rd14274, [P_DEV+40];
	setp.lt.u64 	%p92, %rd25050, %rd14274;
	@%p92 bra 	$L__BB0_183;
	ld.const.u64 	%rd14275, [P_DEV];
	sub.s64 	%rd25055, %rd25055, %rd14275;
	ld.const.u64 	%rd14276, [P_DEV+8];
	sub.s64 	%rd25054, %rd25054, %rd14276;
	ld.const.u64 	%rd14277, [P_DEV+16];
	sub.s64 	%rd25053, %rd25053, %rd14277;
	ld.const.u64 	%rd14278, [P_DEV+24];
	sub.s64 	%rd25052, %rd25052, %rd14278;
	ld.const.u64 	%rd14279, [P_DEV+32];
	sub.s64 	%rd25051, %rd25051, %rd14279;
	ld.const.u64 	%rd14280, [P_DEV+40];
	sub.s64 	%rd25050, %rd25050, %rd14280;
$L__BB0_183:
	sub.s64 	%rd14287, %rd25049, %rd14262;
	sub.s64 	%rd14288, %rd25048, %rd14263;
	sub.s64 	%rd14289, %rd25047, %rd14264;
	sub.s64 	%rd14290, %rd25046, %rd14265;
	sub.s64 	%rd14291, %rd25045, %rd14266;
	sub.s64 	%rd14292, %rd25044, %rd14267;
	mov.u64 	%rd25057, %rd25051;
	mov.u64 	%rd25059, %rd25053;
	mov.u64 	%rd25061, %rd25055;
	mov.u64 	%rd25056, %rd25050;
	mov.u64 	%rd25058, %rd25052;
	mov.u64 	%rd25060, %rd25054;
	// begin inline asm
	add.cc.u64 %rd25061, %rd25061, %rd14287;
	addc.cc.u64 %rd25060, %rd25060, %rd14288;
	addc.cc.u64 %rd25059, %rd25059, %rd14289;
	addc.cc.u64 %rd25058, %rd25058, %rd14290;
	addc.cc.u64 %rd25057, %rd25057, %rd14291;
	addc.u64 %rd25056, %rd25056, %rd14292;
	
	// end inline asm
	ld.const.u64 	%rd14299, [P_DEV+40];
	setp.lt.u64 	%p93, %rd25056, %rd14299;
	@%p93 bra 	$L__BB0_185;
	ld.const.u64 	%rd14300, [P_DEV];
	sub.s64 	%rd25061, %rd25061, %rd14300;
	ld.const.u64 	%rd14301, [P_DEV+8];
	sub.s64 	%rd25060, %rd25060, %rd14301;
	ld.const.u64 	%rd14302, [P_DEV+16];
	sub.s64 	%rd25059, %rd25059, %rd14302;
	ld.const.u64 	%rd14303, [P_DEV+24];
	sub.s64 	%rd25058, %rd25058, %rd14303;
	ld.const.u64 	%rd14304, [P_DEV+32];
	sub.s64 	%rd25057, %rd25057, %rd14304;
	ld.const.u64 	%rd14305, [P_DEV+40];
	sub.s64 	%rd25056, %rd25056, %rd14305;
$L__BB0_185:
	sub.s64 	%rd14312, %rd25055, %rd14287;
	sub.s64 	%rd14313, %rd25054, %rd14288;
	sub.s64 	%rd14314, %rd25053, %rd14289;
	sub.s64 	%rd14315, %rd25052, %rd14290;
	sub.s64 	%rd14316, %rd25051, %rd14291;
	sub.s64 	%rd14317, %rd25050, %rd14292;
	mov.u64 	%rd25063, %rd25057;
	mov.u64 	%rd25065, %rd25059;
	mov.u64 	%rd25067, %rd25061;
	mov.u64 	%rd25062, %rd25056;
	mov.u64 	%rd25064, %rd25058;
	mov.u64 	%rd25066, %rd25060;
	// begin inline asm
	add.cc.u64 %rd25067, %rd25067, %rd14312;
	addc.cc.u64 %rd25066, %rd25066, %rd14313;
	addc.cc.u64 %rd25065, %rd25065, %rd14314;
	addc.cc.u64 %rd25064, %rd25064, %rd14315;
	addc.cc.u64 %rd25063, %rd25063, %rd14316;
	addc.u64 %rd25062, %rd25062, %rd14317;
	
	// end inline asm
	ld.const.u64 	%rd14324, [P_DEV+40];
	setp.lt.u64 	%p94, %rd25062, %rd14324;
	@%p94 bra 	$L__BB0_187;
	ld.const.u64 	%rd14325, [P_DEV];
	sub.s64 	%rd25067, %rd25067, %rd14325;
	ld.const.u64 	%rd14326, [P_DEV+8];
	sub.s64 	%rd25066, %rd25066, %rd14326;
	ld.const.u64 	%rd14327, [P_DEV+16];
	sub.s64 	%rd25065, %rd25065, %rd14327;
	ld.const.u64 	%rd14328, [P_DEV+24];
	sub.s64 	%rd25064, %rd25064, %rd14328;
	ld.const.u64 	%rd14329, [P_DEV+32];
	sub.s64 	%rd25063, %rd25063, %rd14329;
	ld.const.u64 	%rd14330, [P_DEV+40];
	sub.s64 	%rd25062, %rd25062, %rd14330;
$L__BB0_187:
	sub.s64 	%rd14337, %rd25061, %rd14312;
	sub.s64 	%rd14338, %rd25060, %rd14313;
	sub.s64 	%rd14339, %rd25059, %rd14314;
	sub.s64 	%rd14340, %rd25058, %rd14315;
	sub.s64 	%rd14341, %rd25057, %rd14316;
	sub.s64 	%rd14342, %rd25056, %rd14317;
	mov.u64 	%rd25071, %rd25065;
	mov.u64 	%rd25073, %rd25067;
	mov.u64 	%rd25068, %rd25062;
	mov.u64 	%rd25070, %rd25064;
	mov.u64 	%rd25072, %rd25066;
	mov.u64 	%rd25069, %rd25063;
	// begin inline asm
	add.cc.u64 %rd25073, %rd25073, %rd14337;
	addc.cc.u64 %rd25072, %rd25072, %rd14338;
	addc.cc.u64 %rd25071, %rd25071, %rd14339;
	addc.cc.u64 %rd25070, %rd25070, %rd14340;
	addc.cc.u64 %rd25069, %rd25069, %rd14341;
	addc.u64 %rd25068, %rd25068, %rd14342;
	
	// end inline asm
	ld.const.u64 	%rd14349, [P_DEV+40];
	setp.lt.u64 	%p95, %rd25068, %rd14349;
	@%p95 bra 	$L__BB0_189;
	ld.const.u64 	%rd14350, [P_DEV];
	sub.s64 	%rd25073, %rd25073, %rd14350;
	ld.const.u64 	%rd14351, [P_DEV+8];
	sub.s64 	%rd25072, %rd25072, %rd14351;
	ld.const.u64 	%rd14352, [P_DEV+16];
	sub.s64 	%rd25071, %rd25071, %rd14352;
	ld.const.u64 	%rd14353, [P_DEV+24];
	sub.s64 	%rd25070, %rd25070, %rd14353;
	ld.const.u64 	%rd14354, [P_DEV+32];
	sub.s64 	%rd25069, %rd25069, %rd14354;
	ld.const.u64 	%rd14355, [P_DEV+40];
	sub.s64 	%rd25068, %rd25068, %rd14355;
$L__BB0_189:
	sub.s64 	%rd14362, %rd25067, %rd14337;
	sub.s64 	%rd14363, %rd25066, %rd14338;
	sub.s64 	%rd14364, %rd25065, %rd14339;
	sub.s64 	%rd14365, %rd25064, %rd14340;
	sub.s64 	%rd14366, %rd25063, %rd14341;
	sub.s64 	%rd14367, %rd25062, %rd14342;
	mov.u64 	%rd25079, %rd25073;
	mov.u64 	%rd25074, %rd25068;
	mov.u64 	%rd25076, %rd25070;
	mov.u64 	%rd25078, %rd25072;
	mov.u64 	%rd25075, %rd25069;
	mov.u64 	%rd25077, %rd25071;
	// begin inline asm
	add.cc.u64 %rd25079, %rd25079, %rd14362;
	addc.cc.u64 %rd25078, %rd25078, %rd14363;
	addc.cc.u64 %rd25077, %rd25077, %rd14364;
	addc.cc.u64 %rd25076, %rd25076, %rd14365;
	addc.cc.u64 %rd25075, %rd25075, %rd14366;
	addc.u64 %rd25074, %rd25074, %rd14367;
	
	// end inline asm
	ld.const.u64 	%rd14374, [P_DEV+40];
	setp.lt.u64 	%p96, %rd25074, %rd14374;
	@%p96 bra 	$L__BB0_191;
	ld.const.u64 	%rd14375, [P_DEV];
	sub.s64 	%rd25079, %rd25079, %rd14375;
	ld.const.u64 	%rd14376, [P_DEV+8];
	sub.s64 	%rd25078, %rd25078, %rd14376;
	ld.const.u64 	%rd14377, [P_DEV+16];
	sub.s64 	%rd25077, %rd25077, %rd14377;
	ld.const.u64 	%rd14378, [P_DEV+24];
	sub.s64 	%rd25076, %rd25076, %rd14378;
	ld.const.u64 	%rd14379, [P_DEV+32];
	sub.s64 	%rd25075, %rd25075, %rd14379;
	ld.const.u64 	%rd14380, [P_DEV+40];
	sub.s64 	%rd25074, %rd25074, %rd14380;
$L__BB0_191:
	sub.s64 	%rd14387, %rd25073, %rd14362;
	sub.s64 	%rd14388, %rd25072, %rd14363;
	sub.s64 	%rd14389, %rd25071, %rd14364;
	sub.s64 	%rd14390, %rd25070, %rd14365;
	sub.s64 	%rd14391, %rd25069, %rd14366;
	sub.s64 	%rd14392, %rd25068, %rd14367;
	mov.u64 	%rd25085, %rd25079;
	mov.u64 	%rd25080, %rd25074;
	mov.u64 	%rd25082, %rd25076;
	mov.u64 	%rd25084, %rd25078;
	mov.u64 	%rd25081, %rd25075;
	mov.u64 	%rd25083, %rd25077;
	// begin inline asm
	add.cc.u64 %rd25085, %rd25085, %rd14387;
	addc.cc.u64 %rd25084, %rd25084, %rd14388;
	addc.cc.u64 %rd25083, %rd25083, %rd14389;
	addc.cc.u64 %rd25082, %rd25082, %rd14390;
	addc.cc.u64 %rd25081, %rd25081, %rd14391;
	addc.u64 %rd25080, %rd25080, %rd14392;
	
	// end inline asm
	ld.const.u64 	%rd14399, [P_DEV+40];
	setp.lt.u64 	%p97, %rd25080, %rd14399;
	@%p97 bra 	$L__BB0_193;
	ld.const.u64 	%rd14400, [P_DEV];
	sub.s64 	%rd25085, %rd25085, %rd14400;
	ld.const.u64 	%rd14401, [P_DEV+8];
	sub.s64 	%rd25084, %rd25084, %rd14401;
	ld.const.u64 	%rd14402, [P_DEV+16];
	sub.s64 	%rd25083, %rd25083, %rd14402;
	ld.const.u64 	%rd14403, [P_DEV+24];
	sub.s64 	%rd25082, %rd25082, %rd14403;
	ld.const.u64 	%rd14404, [P_DEV+32];
	sub.s64 	%rd25081, %rd25081, %rd14404;
	ld.const.u64 	%rd14405, [P_DEV+40];
	sub.s64 	%rd25080, %rd25080, %rd14405;
$L__BB0_193:
	sub.s64 	%rd14412, %rd25079, %rd14387;
	sub.s64 	%rd14413, %rd25078, %rd14388;
	sub.s64 	%rd14414, %rd25077, %rd14389;
	sub.s64 	%rd14415, %rd25076, %rd14390;
	sub.s64 	%rd14416, %rd25075, %rd14391;
	sub.s64 	%rd14417, %rd25074, %rd14392;
	mov.u64 	%rd25086, %rd25080;
	mov.u64 	%rd25088, %rd25082;
	mov.u64 	%rd25090, %rd25084;
	mov.u64 	%rd25087, %rd25081;
	mov.u64 	%rd25089, %rd25083;
	mov.u64 	%rd25091, %rd25085;
	// begin inline asm
	add.cc.u64 %rd25091, %rd25091, %rd14412;
	addc.cc.u64 %rd25090, %rd25090, %rd14413;
	addc.cc.u64 %rd25089, %rd25089, %rd14414;
	addc.cc.u64 %rd25088, %rd25088, %rd14415;
	addc.cc.u64 %rd25087, %rd25087, %rd14416;
	addc.u64 %rd25086, %rd25086, %rd14417;
	
	// end inline asm
	ld.const.u64 	%rd14424, [P_DEV+40];
	setp.lt.u64 	%p98, %rd25086, %rd14424;
	@%p98 bra 	$L__BB0_195;
	ld.const.u64 	%rd14425, [P_DEV];
	sub.s64 	%rd25091, %rd25091, %rd14425;
	ld.const.u64 	%rd14426, [P_DEV+8];
	sub.s64 	%rd25090, %rd25090, %rd14426;
	ld.const.u64 	%rd14427, [P_DEV+16];
	sub.s64 	%rd25089, %rd25089, %rd14427;
	ld.const.u64 	%rd14428, [P_DEV+24];
	sub.s64 	%rd25088, %rd25088, %rd14428;
	ld.const.u64 	%rd14429, [P_DEV+32];
	sub.s64 	%rd25087, %rd25087, %rd14429;
	ld.const.u64 	%rd14430, [P_DEV+40];
	sub.s64 	%rd25086, %rd25086, %rd14430;
$L__BB0_195:
	sub.s64 	%rd14437, %rd25085, %rd14412;
	sub.s64 	%rd14438, %rd25084, %rd14413;
	sub.s64 	%rd14439, %rd25083, %rd14414;
	sub.s64 	%rd14440, %rd25082, %rd14415;
	sub.s64 	%rd14441, %rd25081, %rd14416;
	sub.s64 	%rd14442, %rd25080, %rd14417;
	mov.u64 	%rd25094, %rd25088;
	mov.u64 	%rd25096, %rd25090;
	mov.u64 	%rd25093, %rd25087;
	mov.u64 	%rd25095, %rd25089;
	mov.u64 	%rd25097, %rd25091;
	mov.u64 	%rd25092, %rd25086;
	// begin inline asm
	add.cc.u64 %rd25097, %rd25097, %rd14437;
	addc.cc.u64 %rd25096, %rd25096, %rd14438;
	addc.cc.u64 %rd25095, %rd25095, %rd14439;
	addc.cc.u64 %rd25094, %rd25094, %rd14440;
	addc.cc.u64 %rd25093, %rd25093, %rd14441;
	addc.u64 %rd25092, %rd25092, %rd14442;
	
	// end inline asm
	ld.const.u64 	%rd14449, [P_DEV+40];
	setp.lt.u64 	%p99, %rd25092, %rd14449;
	@%p99 bra 	$L__BB0_197;
	ld.const.u64 	%rd14450, [P_DEV];
	sub.s64 	%rd25097, %rd25097, %rd14450;
	ld.const.u64 	%rd14451, [P_DEV+8];
	sub.s64 	%rd25096, %rd25096, %rd14451;
	ld.const.u64 	%rd14452, [P_DEV+16];
	sub.s64 	%rd25095, %rd25095, %rd14452;
	ld.const.u64 	%rd14453, [P_DEV+24];
	sub.s64 	%rd25094, %rd25094, %rd14453;
	ld.const.u64 	%rd14454, [P_DEV+32];
	sub.s64 	%rd25093, %rd25093, %rd14454;
	ld.const.u64 	%rd14455, [P_DEV+40];
	sub.s64 	%rd25092, %rd25092, %rd14455;
$L__BB0_197:
	sub.s64 	%rd14462, %rd25091, %rd14437;
	sub.s64 	%rd14463, %rd25090, %rd14438;
	sub.s64 	%rd14464, %rd25089, %rd14439;
	sub.s64 	%rd14465, %rd25088, %rd14440;
	sub.s64 	%rd14466, %rd25087, %rd14441;
	sub.s64 	%rd14467, %rd25086, %rd14442;
	mov.u64 	%rd25102, %rd25096;
	mov.u64 	%rd25099, %rd25093;
	mov.u64 	%rd25101, %rd25095;
	mov.u64 	%rd25103, %rd25097;
	mov.u64 	%rd25098, %rd25092;
	mov.u64 	%rd25100, %rd25094;
	// begin inline asm
	add.cc.u64 %rd25103, %rd25103, %rd14462;
	addc.cc.u64 %rd25102, %rd25102, %rd14463;
	addc.cc.u64 %rd25101, %rd25101, %rd14464;
	addc.cc.u64 %rd25100, %rd25100, %rd14465;
	addc.cc.u64 %rd25099, %rd25099, %rd14466;
	addc.u64 %rd25098, %rd25098, %rd14467;
	
	// end inline asm
	ld.const.u64 	%rd14474, [P_DEV+40];
	setp.lt.u64 	%p100, %rd25098, %rd14474;
	@%p100 bra 	$L__BB0_199;
	ld.const.u64 	%rd14475, [P_DEV];
	sub.s64 	%rd25103, %rd25103, %rd14475;
	ld.const.u64 	%rd14476, [P_DEV+8];
	sub.s64 	%rd25102, %rd25102, %rd14476;
	ld.const.u64 	%rd14477, [P_DEV+16];
	sub.s64 	%rd25101, %rd25101, %rd14477;
	ld.const.u64 	%rd14478, [P_DEV+24];
	sub.s64 	%rd25100, %rd25100, %rd14478;
	ld.const.u64 	%rd14479, [P_DEV+32];
	sub.s64 	%rd25099, %rd25099, %rd14479;
	ld.const.u64 	%rd14480, [P_DEV+40];
	sub.s64 	%rd25098, %rd25098, %rd14480;
$L__BB0_199:
	sub.s64 	%rd14487, %rd25097, %rd14462;
	sub.s64 	%rd14488, %rd25096, %rd14463;
	sub.s64 	%rd14489, %rd25095, %rd14464;
	sub.s64 	%rd14490, %rd25094, %rd14465;
	sub.s64 	%rd14491, %rd25093, %rd14466;
	sub.s64 	%rd14492, %rd25092, %rd14467;
	mov.u64 	%rd25105, %rd25099;
	mov.u64 	%rd25107, %rd25101;
	mov.u64 	%rd25109, %rd25103;
	mov.u64 	%rd25104, %rd25098;
	mov.u64 	%rd25106, %rd25100;
	mov.u64 	%rd25108, %rd25102;
	// begin inline asm
	add.cc.u64 %rd25109, %rd25109, %rd14487;
	addc.cc.u64 %rd25108, %rd25108, %rd14488;
	addc.cc.u64 %rd25107, %rd25107, %rd14489;
	addc.cc.u64 %rd25106, %rd25106, %rd14490;
	addc.cc.u64 %rd25105, %rd25105, %rd14491;
	addc.u64 %rd25104, %rd25104, %rd14492;
	
	// end inline asm
	ld.const.u64 	%rd14499, [P_DEV+40];
	setp.lt.u64 	%p101, %rd25104, %rd14499;
	@%p101 bra 	$L__BB0_201;
	ld.const.u64 	%rd14500, [P_DEV];
	sub.s64 	%rd25109, %rd25109, %rd14500;
	ld.const.u64 	%rd14501, [P_DEV+8];
	sub.s64 	%rd25108, %rd25108, %rd14501;
	ld.const.u64 	%rd14502, [P_DEV+16];
	sub.s64 	%rd25107, %rd25107, %rd14502;
	ld.const.u64 	%rd14503, [P_DEV+24];
	sub.s64 	%rd25106, %rd25106, %rd14503;
	ld.const.u64 	%rd14504, [P_DEV+32];
	sub.s64 	%rd25105, %rd25105, %rd14504;
	ld.const.u64 	%rd14505, [P_DEV+40];
	sub.s64 	%rd25104, %rd25104, %rd14505;
$L__BB0_201:
	sub.s64 	%rd14512, %rd25103, %rd14487;
	sub.s64 	%rd14513, %rd25102, %rd14488;
	sub.s64 	%rd14514, %rd25101, %rd14489;
	sub.s64 	%rd14515, %rd25100, %rd14490;
	sub.s64 	%rd14516, %rd25099, %rd14491;
	sub.s64 	%rd14517, %rd25098, %rd14492;
	mov.u64 	%rd25111, %rd25105;
	mov.u64 	%rd25113, %rd25107;
	mov.u64 	%rd25115, %rd25109;
	mov.u64 	%rd25110, %rd25104;
	mov.u64 	%rd25112, %rd25106;
	mov.u64 	%rd25114, %rd25108;
	// begin inline asm
	add.cc.u64 %rd25115, %rd25115, %rd14512;
	addc.cc.u64 %rd25114, %rd25114, %rd14513;
	addc.cc.u64 %rd25113, %rd25113, %rd14514;
	addc.cc.u64 %rd25112, %rd25112, %rd14515;
	addc.cc.u64 %rd25111, %rd25111, %rd14516;
	addc.u64 %rd25110, %rd25110, %rd14517;
	
	// end inline asm
	ld.const.u64 	%rd14524, [P_DEV+40];
	setp.lt.u64 	%p102, %rd25110, %rd14524;
	@%p102 bra 	$L__BB0_203;
	ld.const.u64 	%rd14525, [P_DEV];
	sub.s64 	%rd25115, %rd25115, %rd14525;
	ld.const.u64 	%rd14526, [P_DEV+8];
	sub.s64 	%rd25114, %rd25114, %rd14526;
	ld.const.u64 	%rd14527, [P_DEV+16];
	sub.s64 	%rd25113, %rd25113, %rd14527;
	ld.const.u64 	%rd14528, [P_DEV+24];
	sub.s64 	%rd25112, %rd25112, %rd14528;
	ld.const.u64 	%rd14529, [P_DEV+32];
	sub.s64 	%rd25111, %rd25111, %rd14529;
	ld.const.u64 	%rd14530, [P_DEV+40];
	sub.s64 	%rd25110, %rd25110, %rd14530;
$L__BB0_203:
	sub.s64 	%rd14537, %rd25109, %rd14512;
	sub.s64 	%rd14538, %rd25108, %rd14513;
	sub.s64 	%rd14539, %rd25107, %rd14514;
	sub.s64 	%rd14540, %rd25106, %rd14515;
	sub.s64 	%rd14541, %rd25105, %rd14516;
	sub.s64 	%rd14542, %rd25104, %rd14517;
	mov.u64 	%rd25119, %rd25113;
	mov.u64 	%rd25121, %rd25115;
	mov.u64 	%rd25116, %rd25110;
	mov.u64 	%rd25118, %rd25112;
	mov.u64 	%rd25120, %rd25114;
	mov.u64 	%rd25117, %rd25111;
	// begin inline asm
	add.cc.u64 %rd25121, %rd25121, %rd14537;
	addc.cc.u64 %rd25120, %rd25120, %rd14538;
	addc.cc.u64 %rd25119, %rd25119, %rd14539;
	addc.cc.u64 %rd25118, %rd25118, %rd14540;
	addc.cc.u64 %rd25117, %rd25117, %rd14541;
	addc.u64 %rd25116, %rd25116, %rd14542;
	
	// end inline asm
	ld.const.u64 	%rd14549, [P_DEV+40];
	setp.lt.u64 	%p103, %rd25116, %rd14549;
	@%p103 bra 	$L__BB0_205;
	ld.const.u64 	%rd14550, [P_DEV];
	sub.s64 	%rd25121, %rd25121, %rd14550;
	ld.const.u64 	%rd14551, [P_DEV+8];
	sub.s64 	%rd25120, %rd25120, %rd14551;
	ld.const.u64 	%rd14552, [P_DEV+16];
	sub.s64 	%rd25119, %rd25119, %rd14552;
	ld.const.u64 	%rd14553, [P_DEV+24];
	sub.s64 	%rd25118, %rd25118, %rd14553;
	ld.const.u64 	%rd14554, [P_DEV+32];
	sub.s64 	%rd25117, %rd25117, %rd14554;
	ld.const.u64 	%rd14555, [P_DEV+40];
	sub.s64 	%rd25116, %rd25116, %rd14555;
$L__BB0_205:
	sub.s64 	%rd14562, %rd25115, %rd14537;
	sub.s64 	%rd14563, %rd25114, %rd14538;
	sub.s64 	%rd14564, %rd25113, %rd14539;
	sub.s64 	%rd14565, %rd25112, %rd14540;
	sub.s64 	%rd14566, %rd25111, %rd14541;
	sub.s64 	%rd14567, %rd25110, %rd14542;
	mov.u64 	%rd25127, %rd25121;
	mov.u64 	%rd25122, %rd25116;
	mov.u64 	%rd25124, %rd25118;
	mov.u64 	%rd25126, %rd25120;
	mov.u64 	%rd25123, %rd25117;
	mov.u64 	%rd25125, %rd25119;
	// begin inline asm
	add.cc.u64 %rd25127, %rd25127, %rd14562;
	addc.cc.u64 %rd25126, %rd25126, %rd14563;
	addc.cc.u64 %rd25125, %rd25125, %rd14564;
	addc.cc.u64 %rd25124, %rd25124, %rd14565;
	addc.cc.u64 %rd25123, %rd25123, %rd14566;
	addc.u64 %rd25122, %rd25122, %rd14567;
	
	// end inline asm
	ld.const.u64 	%rd14574, [P_DEV+40];
	setp.lt.u64 	%p104, %rd25122, %rd14574;
	@%p104 bra 	$L__BB0_207;
	ld.const.u64 	%rd14575, [P_DEV];
	sub.s64 	%rd25127, %rd25127, %rd14575;
	ld.const.u64 	%rd14576, [P_DEV+8];
	sub.s64 	%rd25126, %rd25126, %rd14576;
	ld.const.u64 	%rd14577, [P_DEV+16];
	sub.s64 	%rd25125, %rd25125, %rd14577;
	ld.const.u64 	%rd14578, [P_DEV+24];
	sub.s64 	%rd25124, %rd25124, %rd14578;
	ld.const.u64 	%rd14579, [P_DEV+32];
	sub.s64 	%rd25123, %rd25123, %rd14579;
	ld.const.u64 	%rd14580, [P_DEV+40];
	sub.s64 	%rd25122, %rd25122, %rd14580;
$L__BB0_207:
	sub.s64 	%rd14587, %rd25121, %rd14562;
	sub.s64 	%rd14588, %rd25120, %rd14563;
	sub.s64 	%rd14589, %rd25119, %rd14564;
	sub.s64 	%rd14590, %rd25118, %rd14565;
	sub.s64 	%rd14591, %rd25117, %rd14566;
	sub.s64 	%rd14592, %rd25116, %rd14567;
	mov.u64 	%rd25133, %rd25127;
	mov.u64 	%rd25128, %rd25122;
	mov.u64 	%rd25130, %rd25124;
	mov.u64 	%rd25132, %rd25126;
	mov.u64 	%rd25129, %rd25123;
	mov.u64 	%rd25131, %rd25125;
	// begin inline asm
	add.cc.u64 %rd25133, %rd25133, %rd14587;
	addc.cc.u64 %rd25132, %rd25132, %rd14588;
	addc.cc.u64 %rd25131, %rd25131, %rd14589;
	addc.cc.u64 %rd25130, %rd25130, %rd14590;
	addc.cc.u64 %rd25129, %rd25129, %rd14591;
	addc.u64 %rd25128, %rd25128, %rd14592;
	
	// end inline asm
	ld.const.u64 	%rd14599, [P_DEV+40];
	setp.lt.u64 	%p105, %rd25128, %rd14599;
	@%p105 bra 	$L__BB0_209;
	ld.const.u64 	%rd14600, [P_DEV];
	sub.s64 	%rd25133, %rd25133, %rd14600;
	ld.const.u64 	%rd14601, [P_DEV+8];
	sub.s64 	%rd25132, %rd25132, %rd14601;
	ld.const.u64 	%rd14602, [P_DEV+16];
	sub.s64 	%rd25131, %rd25131, %rd14602;
	ld.const.u64 	%rd14603, [P_DEV+24];
	sub.s64 	%rd25130, %rd25130, %rd14603;
	ld.const.u64 	%rd14604, [P_DEV+32];
	sub.s64 	%rd25129, %rd25129, %rd14604;
	ld.const.u64 	%rd14605, [P_DEV+40];
	sub.s64 	%rd25128, %rd25128, %rd14605;
$L__BB0_209:
	sub.s64 	%rd14612, %rd25127, %rd14587;
	sub.s64 	%rd14613, %rd25126, %rd14588;
	sub.s64 	%rd14614, %rd25125, %rd14589;
	sub.s64 	%rd14615, %rd25124, %rd14590;
	sub.s64 	%rd14616, %rd25123, %rd14591;
	sub.s64 	%rd14617, %rd25122, %rd14592;
	mov.u64 	%rd25134, %rd25128;
	mov.u64 	%rd25136, %rd25130;
	mov.u64 	%rd25138, %rd25132;
	mov.u64 	%rd25135, %rd25129;
	mov.u64 	%rd25137, %rd25131;
	mov.u64 	%rd25139, %rd25133;
	// begin inline asm
	add.cc.u64 %rd25139, %rd25139, %rd14612;
	addc.cc.u64 %rd25138, %rd25138, %rd14613;
	addc.cc.u64 %rd25137, %rd25137, %rd14614;
	addc.cc.u64 %rd25136, %rd25136, %rd14615;
	addc.cc.u64 %rd25135, %rd25135, %rd14616;
	addc.u64 %rd25134, %rd25134, %rd14617;
	
	// end inline asm
	ld.const.u64 	%rd14624, [P_DEV+40];
	setp.lt.u64 	%p106, %rd25134, %rd14624;
	@%p106 bra 	$L__BB0_211;
	ld.const.u64 	%rd14625, [P_DEV];
	sub.s64 	%rd25139, %rd25139, %rd14625;
	ld.const.u64 	%rd14626, [P_DEV+8];
	sub.s64 	%rd25138, %rd25138, %rd14626;
	ld.const.u64 	%rd14627, [P_DEV+16];
	sub.s64 	%rd25137, %rd25137, %rd14627;
	ld.const.u64 	%rd14628, [P_DEV+24];
	sub.s64 	%rd25136, %rd25136, %rd14628;
	ld.const.u64 	%rd14629, [P_DEV+32];
	sub.s64 	%rd25135, %rd25135, %rd14629;
	ld.const.u64 	%rd14630, [P_DEV+40];
	sub.s64 	%rd25134, %rd25134, %rd14630;
$L__BB0_211:
	sub.s64 	%rd14637, %rd25133, %rd14612;
	sub.s64 	%rd14638, %rd25132, %rd14613;
	sub.s64 	%rd14639, %rd25131, %rd14614;
	sub.s64 	%rd14640, %rd25130, %rd14615;
	sub.s64 	%rd14641, %rd25129, %rd14616;
	sub.s64 	%rd14642, %rd25128, %rd14617;
	mov.u64 	%rd25142, %rd25136;
	mov.u64 	%rd25144, %rd25138;
	mov.u64 	%rd25141, %rd25135;
	mov.u64 	%rd25143, %rd25137;
	mov.u64 	%rd25145, %rd25139;
	mov.u64 	%rd25140, %rd25134;
	// begin inline asm
	add.cc.u64 %rd25145, %rd25145, %rd14637;
	addc.cc.u64 %rd25144, %rd25144, %rd14638;
	addc.cc.u64 %rd25143, %rd25143, %rd14639;
	addc.cc.u64 %rd25142, %rd25142, %rd14640;
	addc.cc.u64 %rd25141, %rd25141, %rd14641;
	addc.u64 %rd25140, %rd25140, %rd14642;
	
	// end inline asm
	ld.const.u64 	%rd14649, [P_DEV+40];
	setp.lt.u64 	%p107, %rd25140, %rd14649;
	@%p107 bra 	$L__BB0_213;
	ld.const.u64 	%rd14650, [P_DEV];
	sub.s64 	%rd25145, %rd25145, %rd14650;
	ld.const.u64 	%rd14651, [P_DEV+8];
	sub.s64 	%rd25144, %rd25144, %rd14651;
	ld.const.u64 	%rd14652, [P_DEV+16];
	sub.s64 	%rd25143, %rd25143, %rd14652;
	ld.const.u64 	%rd14653, [P_DEV+24];
	sub.s64 	%rd25142, %rd25142, %rd14653;
	ld.const.u64 	%rd14654, [P_DEV+32];
	sub.s64 	%rd25141, %rd25141, %rd14654;
	ld.const.u64 	%rd14655, [P_DEV+40];
	sub.s64 	%rd25140, %rd25140, %rd14655;
$L__BB0_213:
	sub.s64 	%rd14662, %rd25139, %rd14637;
	sub.s64 	%rd14663, %rd25138, %rd14638;
	sub.s64 	%rd14664, %rd25137, %rd14639;
	sub.s64 	%rd14665, %rd25136, %rd14640;
	sub.s64 	%rd14666, %rd25135, %rd14641;
	sub.s64 	%rd14667, %rd25134, %rd14642;
	mov.u64 	%rd25150, %rd25144;
	mov.u64 	%rd25147, %rd25141;
	mov.u64 	%rd25149, %rd25143;
	mov.u64 	%rd25151, %rd25145;
	mov.u64 	%rd25146, %rd25140;
	mov.u64 	%rd25148, %rd25142;
	// begin inline asm
	add.cc.u64 %rd25151, %rd25151, %rd14662;
	addc.cc.u64 %rd25150, %rd25150, %rd14663;
	addc.cc.u64 %rd25149, %rd25149, %rd14664;
	addc.cc.u64 %rd25148, %rd25148, %rd14665;
	addc.cc.u64 %rd25147, %rd25147, %rd14666;
	addc.u64 %rd25146, %rd25146, %rd14667;
	
	// end inline asm
	ld.const.u64 	%rd14674, [P_DEV+40];
	setp.lt.u64 	%p108, %rd25146, %rd14674;
	@%p108 bra 	$L__BB0_215;
	ld.const.u64 	%rd14675, [P_DEV];
	sub.s64 	%rd25151, %rd25151, %rd14675;
	ld.const.u64 	%rd14676, [P_DEV+8];
	sub.s64 	%rd25150, %rd25150, %rd14676;
	ld.const.u64 	%rd14677, [P_DEV+16];
	sub.s64 	%rd25149, %rd25149, %rd14677;
	ld.const.u64 	%rd14678, [P_DEV+24];
	sub.s64 	%rd25148, %rd25148, %rd14678;
	ld.const.u64 	%rd14679, [P_DEV+32];
	sub.s64 	%rd25147, %rd25147, %rd14679;
	ld.const.u64 	%rd14680, [P_DEV+40];
	sub.s64 	%rd25146, %rd25146, %rd14680;
$L__BB0_215:
	sub.s64 	%rd14687, %rd25145, %rd14662;
	sub.s64 	%rd14688, %rd25144, %rd14663;
	sub.s64 	%rd14689, %rd25143, %rd14664;
	sub.s64 	%rd14690, %rd25142, %rd14665;
	sub.s64 	%rd14691, %rd25141, %rd14666;
	sub.s64 	%rd14692, %rd25140, %rd14667;
	mov.u64 	%rd25153, %rd25147;
	mov.u64 	%rd25155, %rd25149;
	mov.u64 	%rd25157, %rd25151;
	mov.u64 	%rd25152, %rd25146;
	mov.u64 	%rd25154, %rd25148;
	mov.u64 	%rd25156, %rd25150;
	// begin inline asm
	add.cc.u64 %rd25157, %rd25157, %rd14687;
	addc.cc.u64 %rd25156, %rd25156, %rd14688;
	addc.cc.u64 %rd25155, %rd25155, %rd14689;
	addc.cc.u64 %rd25154, %rd25154, %rd14690;
	addc.cc.u64 %rd25153, %rd25153, %rd14691;
	addc.u64 %rd25152, %rd25152, %rd14692;
	
	// end inline asm
	ld.const.u64 	%rd14699, [P_DEV+40];
	setp.lt.u64 	%p109, %rd25152, %rd14699;
	@%p109 bra 	$L__BB0_217;
	ld.const.u64 	%rd14700, [P_DEV];
	sub.s64 	%rd25157, %rd25157, %rd14700;
	ld.const.u64 	%rd14701, [P_DEV+8];
	sub.s64 	%rd25156, %rd25156, %rd14701;
	ld.const.u64 	%rd14702, [P_DEV+16];
	sub.s64 	%rd25155, %rd25155, %rd14702;
	ld.const.u64 	%rd14703, [P_DEV+24];
	sub.s64 	%rd25154, %rd25154, %rd14703;
	ld.const.u64 	%rd14704, [P_DEV+32];
	sub.s64 	%rd25153, %rd25153, %rd14704;
	ld.const.u64 	%rd14705, [P_DEV+40];
	sub.s64 	%rd25152, %rd25152, %rd14705;
$L__BB0_217:
	sub.s64 	%rd14712, %rd25151, %rd14687;
	sub.s64 	%rd14713, %rd25150, %rd14688;
	sub.s64 	%rd14714, %rd25149, %rd14689;
	sub.s64 	%rd14715, %rd25148, %rd14690;
	sub.s64 	%rd14716, %rd25147, %rd14691;
	sub.s64 	%rd14717, %rd25146, %rd14692;
	mov.u64 	%rd25159, %rd25153;
	mov.u64 	%rd25161, %rd25155;
	mov.u64 	%rd25163, %rd25157;
	mov.u64 	%rd25158, %rd25152;
	mov.u64 	%rd25160, %rd25154;
	mov.u64 	%rd25162, %rd25156;
	// begin inline asm
	add.cc.u64 %rd25163, %rd25163, %rd14712;
	addc.cc.u64 %rd25162, %rd25162, %rd14713;
	addc.cc.u64 %rd25161, %rd25161, %rd14714;
	addc.cc.u64 %rd25160, %rd25160, %rd14715;
	addc.cc.u64 %rd25159, %rd25159, %rd14716;
	addc.u64 %rd25158, %rd25158, %rd14717;
	
	// end inline asm
	ld.const.u64 	%rd14724, [P_DEV+40];
	setp.lt.u64 	%p110, %rd25158, %rd14724;
	@%p110 bra 	$L__BB0_219;
	ld.const.u64 	%rd14725, [P_DEV];
	sub.s64 	%rd25163, %rd25163, %rd14725;
	ld.const.u64 	%rd14726, [P_DEV+8];
	sub.s64 	%rd25162, %rd25162, %rd14726;
	ld.const.u64 	%rd14727, [P_DEV+16];
	sub.s64 	%rd25161, %rd25161, %rd14727;
	ld.const.u64 	%rd14728, [P_DEV+24];
	sub.s64 	%rd25160, %rd25160, %rd14728;
	ld.const.u64 	%rd14729, [P_DEV+32];
	sub.s64 	%rd25159, %rd25159, %rd14729;
	ld.const.u64 	%rd14730, [P_DEV+40];
	sub.s64 	%rd25158, %rd25158, %rd14730;
$L__BB0_219:
	sub.s64 	%rd14737, %rd25157, %rd14712;
	sub.s64 	%rd14738, %rd25156, %rd14713;
	sub.s64 	%rd14739, %rd25155, %rd14714;
	sub.s64 	%rd14740, %rd25154, %rd14715;
	sub.s64 	%rd14741, %rd25153, %rd14716;
	sub.s64 	%rd14742, %rd25152, %rd14717;
	mov.u64 	%rd25167, %rd25161;
	mov.u64 	%rd25169, %rd25163;
	mov.u64 	%rd25164, %rd25158;
	mov.u64 	%rd25166, %rd25160;
	mov.u64 	%rd25168, %rd25162;
	mov.u64 	%rd25165, %rd25159;
	// begin inline asm
	add.cc.u64 %rd25169, %rd25169, %rd14737;
	addc.cc.u64 %rd25168, %rd25168, %rd14738;
	addc.cc.u64 %rd25167, %rd25167, %rd14739;
	addc.cc.u64 %rd25166, %rd25166, %rd14740;
	addc.cc.u64 %rd25165, %rd25165, %rd14741;
	addc.u64 %rd25164, %rd25164, %rd14742;
	
	// end inline asm
	ld.const.u64 	%rd14749, [P_DEV+40];
	setp.lt.u64 	%p111, %rd25164, %rd14749;
	@%p111 bra 	$L__BB0_221;
	ld.const.u64 	%rd14750, [P_DEV];
	sub.s64 	%rd25169, %rd25169, %rd14750;
	ld.const.u64 	%rd14751, [P_DEV+8];
	sub.s64 	%rd25168, %rd25168, %rd14751;
	ld.const.u64 	%rd14752, [P_DEV+16];
	sub.s64 	%rd25167, %rd25167, %rd14752;
	ld.const.u64 	%rd14753, [P_DEV+24];
	sub.s64 	%rd25166, %rd25166, %rd14753;
	ld.const.u64 	%rd14754, [P_DEV+32];
	sub.s64 	%rd25165, %rd25165, %rd14754;
	ld.const.u64 	%rd14755, [P_DEV+40];
	sub.s64 	%rd25164, %rd25164, %rd14755;
$L__BB0_221:
	sub.s64 	%rd14762, %rd25163, %rd14737;
	sub.s64 	%rd14763, %rd25162, %rd14738;
	sub.s64 	%rd14764, %rd25161, %rd14739;
	sub.s64 	%rd14765, %rd25160, %rd14740;
	sub.s64 	%rd14766, %rd25159, %rd14741;
	sub.s64 	%rd14767, %rd25158, %rd14742;
	mov.u64 	%rd25175, %rd25169;
	mov.u64 	%rd25170, %rd25164;
	mov.u64 	%rd25172, %rd25166;
	mov.u64 	%rd25174, %rd25168;
	mov.u64 	%rd25171, %rd25165;
	mov.u64 	%rd25173, %rd25167;
	// begin inline asm
	add.cc.u64 %rd25175, %rd25175, %rd14762;
	addc.cc.u64 %rd25174, %rd25174, %rd14763;
	addc.cc.u64 %rd25173, %rd25173, %rd14764;
	addc.cc.u64 %rd25172, %rd25172, %rd14765;
	addc.cc.u64 %rd25171, %rd25171, %rd14766;
	addc.u64 %rd25170, %rd25170, %rd14767;
	
	// end inline asm
	ld.const.u64 	%rd14774, [P_DEV+40];
	setp.lt.u64 	%p112, %rd25170, %rd14774;
	@%p112 bra 	$L__BB0_223;
	ld.const.u64 	%rd14775, [P_DEV];
	sub.s64 	%rd25175, %rd25175, %rd14775;
	ld.const.u64 	%rd14776, [P_DEV+8];
	sub.s64 	%rd25174, %rd25174, %rd14776;
	ld.const.u64 	%rd14777, [P_DEV+16];
	sub.s64 	%rd25173, %rd25173, %rd14777;
	ld.const.u64 	%rd14778, [P_DEV+24];
	sub.s64 	%rd25172, %rd25172, %rd14778;
	ld.const.u64 	%rd14779, [P_DEV+32];
	sub.s64 	%rd25171, %rd25171, %rd14779;
	ld.const.u64 	%rd14780, [P_DEV+40];
	sub.s64 	%rd25170, %rd25170, %rd14780;
$L__BB0_223:
	sub.s64 	%rd14787, %rd25169, %rd14762;
	sub.s64 	%rd14788, %rd25168, %rd14763;
	sub.s64 	%rd14789, %rd25167, %rd14764;
	sub.s64 	%rd14790, %rd25166, %rd14765;
	sub.s64 	%rd14791, %rd25165, %rd14766;
	sub.s64 	%rd14792, %rd25164, %rd14767;
	mov.u64 	%rd25181, %rd25175;
	mov.u64 	%rd25176, %rd25170;
	mov.u64 	%rd25178, %rd25172;
	mov.u64 	%rd25180, %rd25174;
	mov.u64 	%rd25177, %rd25171;
	mov.u64 	%rd25179, %rd25173;
	// begin inline asm
	add.cc.u64 %rd25181, %rd25181, %rd14787;
	addc.cc.u64 %rd25180, %rd25180, %rd14788;
	addc.cc.u64 %rd25179, %rd25179, %rd14789;
	addc.cc.u64 %rd25178, %rd25178, %rd14790;
	addc.cc.u64 %rd25177, %rd25177, %rd14791;
	addc.u64 %rd25176, %rd25176, %rd14792;
	
	// end inline asm
	ld.const.u64 	%rd14799, [P_DEV+40];
	setp.lt.u64 	%p113, %rd25176, %rd14799;
	@%p113 bra 	$L__BB0_225;
	ld.const.u64 	%rd14800, [P_DEV];
	sub.s64 	%rd25181, %rd25181, %rd14800;
	ld.const.u64 	%rd14801, [P_DEV+8];
	sub.s64 	%rd25180, %rd25180, %rd14801;
	ld.const.u64 	%rd14802, [P_DEV+16];
	sub.s64 	%rd25179, %rd25179, %rd14802;
	ld.const.u64 	%rd14803, [P_DEV+24];
	sub.s64 	%rd25178, %rd25178, %rd14803;
	ld.const.u64 	%rd14804, [P_DEV+32];
	sub.s64 	%rd25177, %rd25177, %rd14804;
	ld.const.u64 	%rd14805, [P_DEV+40];
	sub.s64 	%rd25176, %rd25176, %rd14805;
$L__BB0_225:
	sub.s64 	%rd14812, %rd25175, %rd14787;
	sub.s64 	%rd14813, %rd25174, %rd14788;
	sub.s64 	%rd14814, %rd25173, %rd14789;
	sub.s64 	%rd14815, %rd25172, %rd14790;
	sub.s64 	%rd14816, %rd25171, %rd14791;
	sub.s64 	%rd14817, %rd25170, %rd14792;
	mov.u64 	%rd25182, %rd25176;
	mov.u64 	%rd25184, %rd25178;
	mov.u64 	%rd25186, %rd25180;
	mov.u64 	%rd25183, %rd25177;
	mov.u64 	%rd25185, %rd25179;
	mov.u64 	%rd25187, %rd25181;
	// begin inline asm
	add.cc.u64 %rd25187, %rd25187, %rd14812;
	addc.cc.u64 %rd25186, %rd25186, %rd14813;
	addc.cc.u64 %rd25185, %rd25185, %rd14814;
	addc.cc.u64 %rd25184, %rd25184, %rd14815;
	addc.cc.u64 %rd25183, %rd25183, %rd14816;
	addc.u64 %rd25182, %rd25182, %rd14817;
	
	// end inline asm
	ld.const.u64 	%rd14824, [P_DEV+40];
	setp.lt.u64 	%p114, %rd25182, %rd14824;
	@%p114 bra 	$L__BB0_227;
	ld.const.u64 	%rd14825, [P_DEV];
	sub.s64 	%rd25187, %rd25187, %rd14825;
	ld.const.u64 	%rd14826, [P_DEV+8];
	sub.s64 	%rd25186, %rd25186, %rd14826;
	ld.const.u64 	%rd14827, [P_DEV+16];
	sub.s64 	%rd25185, %rd25185, %rd14827;
	ld.const.u64 	%rd14828, [P_DEV+24];
	sub.s64 	%rd25184, %rd25184, %rd14828;
	ld.const.u64 	%rd14829, [P_DEV+32];
	sub.s64 	%rd25183, %rd25183, %rd14829;
	ld.const.u64 	%rd14830, [P_DEV+40];
	sub.s64 	%rd25182, %rd25182, %rd14830;
$L__BB0_227:
	sub.s64 	%rd14837, %rd25181, %rd14812;
	sub.s64 	%rd14838, %rd25180, %rd14813;
	sub.s64 	%rd14839, %rd25179, %rd14814;
	sub.s64 	%rd14840, %rd25178, %rd14815;
	sub.s64 	%rd14841, %rd25177, %rd14816;
	sub.s64 	%rd14842, %rd25176, %rd14817;
	mov.u64 	%rd25190, %rd25184;
	mov.u64 	%rd25192, %rd25186;
	mov.u64 	%rd25189, %rd25183;
	mov.u64 	%rd25191, %rd25185;
	mov.u64 	%rd25193, %rd25187;
	mov.u64 	%rd25188, %rd25182;
	// begin inline asm
	add.cc.u64 %rd25193, %rd25193, %rd14837;
	addc.cc.u64 %rd25192, %rd25192, %rd14838;
	addc.cc.u64 %rd25191, %rd25191, %rd14839;
	addc.cc.u64 %rd25190, %rd25190, %rd14840;
	addc.cc.u64 %rd25189, %rd25189, %rd14841;
	addc.u64 %rd25188, %rd25188, %rd14842;
	
	// end inline asm
	ld.const.u64 	%rd14849, [P_DEV+40];
	setp.lt.u64 	%p115, %rd25188, %rd14849;
	@%p115 bra 	$L__BB0_229;
	ld.const.u64 	%rd14850, [P_DEV];
	sub.s64 	%rd25193, %rd25193, %rd14850;
	ld.const.u64 	%rd14851, [P_DEV+8];
	sub.s64 	%rd25192, %rd25192, %rd14851;
	ld.const.u64 	%rd14852, [P_DEV+16];
	sub.s64 	%rd25191, %rd25191, %rd14852;
	ld.const.u64 	%rd14853, [P_DEV+24];
	sub.s64 	%rd25190, %rd25190, %rd14853;
	ld.const.u64 	%rd14854, [P_DEV+32];
	sub.s64 	%rd25189, %rd25189, %rd14854;
	ld.const.u64 	%rd14855, [P_DEV+40];
	sub.s64 	%rd25188, %rd25188, %rd14855;
$L__BB0_229:
	sub.s64 	%rd14862, %rd25187, %rd14837;
	sub.s64 	%rd14863, %rd25186, %rd14838;
	sub.s64 	%rd14864, %rd25185, %rd14839;
	sub.s64 	%rd14865, %rd25184, %rd14840;
	sub.s64 	%rd14866, %rd25183, %rd14841;
	sub.s64 	%rd14867, %rd25182, %rd14842;
	mov.u64 	%rd25198, %rd25192;
	mov.u64 	%rd25195, %rd25189;
	mov.u64 	%rd25197, %rd25191;
	mov.u64 	%rd25199, %rd25193;
	mov.u64 	%rd25194, %rd25188;
	mov.u64 	%rd25196, %rd25190;
	// begin inline asm
	add.cc.u64 %rd25199, %rd25199, %rd14862;
	addc.cc.u64 %rd25198, %rd25198, %rd14863;
	addc.cc.u64 %rd25197, %rd25197, %rd14864;
	addc.cc.u64 %rd25196, %rd25196, %rd14865;
	addc.cc.u64 %rd25195, %rd25195, %rd14866;
	addc.u64 %rd25194, %rd25194, %rd14867;
	
	// end inline asm
	ld.const.u64 	%rd14874, [P_DEV+40];
	setp.lt.u64 	%p116, %rd25194, %rd14874;
	@%p116 bra 	$L__BB0_231;
	ld.const.u64 	%rd14875, [P_DEV];
	sub.s64 	%rd25199, %rd25199, %rd14875;
	ld.const.u64 	%rd14876, [P_DEV+8];
	sub.s64 	%rd25198, %rd25198, %rd14876;
	ld.const.u64 	%rd14877, [P_DEV+16];
	sub.s64 	%rd25197, %rd25197, %rd14877;
	ld.const.u64 	%rd14878, [P_DEV+24];
	sub.s64 	%rd25196, %rd25196, %rd14878;
	ld.const.u64 	%rd14879, [P_DEV+32];
	sub.s64 	%rd25195, %rd25195, %rd14879;
	ld.const.u64 	%rd14880, [P_DEV+40];
	sub.s64 	%rd25194, %rd25194, %rd14880;
$L__BB0_231:
	sub.s64 	%rd14887, %rd25193, %rd14862;
	sub.s64 	%rd14888, %rd25192, %rd14863;
	sub.s64 	%rd14889, %rd25191, %rd14864;
	sub.s64 	%rd14890, %rd25190, %rd14865;
	sub.s64 	%rd14891, %rd25189, %rd14866;
	sub.s64 	%rd14892, %rd25188, %rd14867;
	mov.u64 	%rd25201, %rd25195;
	mov.u64 	%rd25203, %rd25197;
	mov.u64 	%rd25205, %rd25199;
	mov.u64 	%rd25200, %rd25194;
	mov.u64 	%rd25202, %rd25196;
	mov.u64 	%rd25204, %rd25198;
	// begin inline asm
	add.cc.u64 %rd25205, %rd25205, %rd14887;
	addc.cc.u64 %rd25204, %rd25204, %rd14888;
	addc.cc.u64 %rd25203, %rd25203, %rd14889;
	addc.cc.u64 %rd25202, %rd25202, %rd14890;
	addc.cc.u64 %rd25201, %rd25201, %rd14891;
	addc.u64 %rd25200, %rd25200, %rd14892;
	
	// end inline asm
	ld.const.u64 	%rd14899, [P_DEV+40];
	setp.lt.u64 	%p117, %rd25200, %rd14899;
	@%p117 bra 	$L__BB0_233;
	ld.const.u64 	%rd14900, [P_DEV];
	sub.s64 	%rd25205, %rd25205, %rd14900;
	ld.const.u64 	%rd14901, [P_DEV+8];
	sub.s64 	%rd25204, %rd25204, %rd14901;
	ld.const.u64 	%rd14902, [P_DEV+16];
	sub.s64 	%rd25203, %rd25203, %rd14902;
	ld.const.u64 	%rd14903, [P_DEV+24];
	sub.s64 	%rd25202, %rd25202, %rd14903;
	ld.const.u64 	%rd14904, [P_DEV+32];
	sub.s64 	%rd25201, %rd25201, %rd14904;
	ld.const.u64 	%rd14905, [P_DEV+40];
	sub.s64 	%rd25200, %rd25200, %rd14905;
$L__BB0_233:
	sub.s64 	%rd14912, %rd25199, %rd14887;
	sub.s64 	%rd14913, %rd25198, %rd14888;
	sub.s64 	%rd14914, %rd25197, %rd14889;
	sub.s64 	%rd14915, %rd25196, %rd14890;
	sub.s64 	%rd14916, %rd25195, %rd14891;
	sub.s64 	%rd14917, %rd25194, %rd14892;
	mov.u64 	%rd25207, %rd25201;
	mov.u64 	%rd25209, %rd25203;
	mov.u64 	%rd25211, %rd25205;
	mov.u64 	%rd25206, %rd25200;
	mov.u64 	%rd25208, %rd25202;
	mov.u64 	%rd25210, %rd25204;
	// begin inline asm
	add.cc.u64 %rd25211, %rd25211, %rd14912;
	addc.cc.u64 %rd25210, %rd25210, %rd14913;
	addc.cc.u64 %rd25209, %rd25209, %rd14914;
	addc.cc.u64 %rd25208, %rd25208, %rd14915;
	addc.cc.u64 %rd25207, %rd25207, %rd14916;
	addc.u64 %rd25206, %rd25206, %rd14917;
	
	// end inline asm
	ld.const.u64 	%rd14924, [P_DEV+40];
	setp.lt.u64 	%p118, %rd25206, %rd14924;
	@%p118 bra 	$L__BB0_235;
	ld.const.u64 	%rd14925, [P_DEV];
	sub.s64 	%rd25211, %rd25211, %rd14925;
	ld.const.u64 	%rd14926, [P_DEV+8];
	sub.s64 	%rd25210, %rd25210, %rd14926;
	ld.const.u64 	%rd14927, [P_DEV+16];
	sub.s64 	%rd25209, %rd25209, %rd14927;
	ld.const.u64 	%rd14928, [P_DEV+24];
	sub.s64 	%rd25208, %rd25208, %rd14928;
	ld.const.u64 	%rd14929, [P_DEV+32];
	sub.s64 	%rd25207, %rd25207, %rd14929;
	ld.const.u64 	%rd14930, [P_DEV+40];
	sub.s64 	%rd25206, %rd25206, %rd14930;
$L__BB0_235:
	sub.s64 	%rd14937, %rd25205, %rd14912;
	sub.s64 	%rd14938, %rd25204, %rd14913;
	sub.s64 	%rd14939, %rd25203, %rd14914;
	sub.s64 	%rd14940, %rd25202, %rd14915;
	sub.s64 	%rd14941, %rd25201, %rd14916;
	sub.s64 	%rd14942, %rd25200, %rd14917;
	mov.u64 	%rd25215, %rd25209;
	mov.u64 	%rd25217, %rd25211;
	mov.u64 	%rd25212, %rd25206;
	mov.u64 	%rd25214, %rd25208;
	mov.u64 	%rd25216, %rd25210;
	mov.u64 	%rd25213, %rd25207;
	// begin inline asm
	add.cc.u64 %rd25217, %rd25217, %rd14937;
	addc.cc.u64 %rd25216, %rd25216, %rd14938;
	addc.cc.u64 %rd25215, %rd25215, %rd14939;
	addc.cc.u64 %rd25214, %rd25214, %rd14940;
	addc.cc.u64 %rd25213, %rd25213, %rd14941;
	addc.u64 %rd25212, %rd25212, %rd14942;
	
	// end inline asm
	ld.const.u64 	%rd14949, [P_DEV+40];
	setp.lt.u64 	%p119, %rd25212, %rd14949;
	@%p119 bra 	$L__BB0_237;
	ld.const.u64 	%rd14950, [P_DEV];
	sub.s64 	%rd25217, %rd25217, %rd14950;
	ld.const.u64 	%rd14951, [P_DEV+8];
	sub.s64 	%rd25216, %rd25216, %rd14951;
	ld.const.u64 	%rd14952, [P_DEV+16];
	sub.s64 	%rd25215, %rd25215, %rd14952;
	ld.const.u64 	%rd14953, [P_DEV+24];
	sub.s64 	%rd25214, %rd25214, %rd14953;
	ld.const.u64 	%rd14954, [P_DEV+32];
	sub.s64 	%rd25213, %rd25213, %rd14954;
	ld.const.u64 	%rd14955, [P_DEV+40];
	sub.s64 	%rd25212, %rd25212, %rd14955;
$L__BB0_237:
	sub.s64 	%rd14962, %rd25211, %rd14937;
	sub.s64 	%rd14963, %rd25210, %rd14938;
	sub.s64 	%rd14964, %rd25209, %rd14939;
	sub.s64 	%rd14965, %rd25208, %rd14940;
	sub.s64 	%rd14966, %rd25207, %rd14941;
	sub.s64 	%rd14967, %rd25206, %rd14942;
	mov.u64 	%rd25223, %rd25217;
	mov.u64 	%rd25218, %rd25212;
	mov.u64 	%rd25220, %rd25214;
	mov.u64 	%rd25222, %rd25216;
	mov.u64 	%rd25219, %rd25213;
	mov.u64 	%rd25221, %rd25215;
	// begin inline asm
	add.cc.u64 %rd25223, %rd25223, %rd14962;
	addc.cc.u64 %rd25222, %rd25222, %rd14963;
	addc.cc.u64 %rd25221, %rd25221, %rd14964;
	addc.cc.u64 %rd25220, %rd25220, %rd14965;
	addc.cc.u64 %rd25219, %rd25219, %rd14966;
	addc.u64 %rd25218, %rd25218, %rd14967;
	
	// end inline asm
	ld.const.u64 	%rd14974, [P_DEV+40];
	setp.lt.u64 	%p120, %rd25218, %rd14974;
	@%p120 bra 	$L__BB0_239;
	ld.const.u64 	%rd14975, [P_DEV];
	sub.s64 	%rd25223, %rd25223, %rd14975;
	ld.const.u64 	%rd14976, [P_DEV+8];
	sub.s64 	%rd25222, %rd25222, %rd14976;
	ld.const.u64 	%rd14977, [P_DEV+16];
	sub.s64 	%rd25221, %rd25221, %rd14977;
	ld.const.u64 	%rd14978, [P_DEV+24];
	sub.s64 	%rd25220, %rd25220, %rd14978;
	ld.const.u64 	%rd14979, [P_DEV+32];
	sub.s64 	%rd25219, %rd25219, %rd14979;
	ld.const.u64 	%rd14980, [P_DEV+40];
	sub.s64 	%rd25218, %rd25218, %rd14980;
$L__BB0_239:
	sub.s64 	%rd14987, %rd25217, %rd14962;
	sub.s64 	%rd14988, %rd25216, %rd14963;
	sub.s64 	%rd14989, %rd25215, %rd14964;
	sub.s64 	%rd14990, %rd25214, %rd14965;
	sub.s64 	%rd14991, %rd25213, %rd14966;
	sub.s64 	%rd14992, %rd25212, %rd14967;
	mov.u64 	%rd25229, %rd25223;
	mov.u64 	%rd25224, %rd25218;
	mov.u64 	%rd25226, %rd25220;
	mov.u64 	%rd25228, %rd25222;
	mov.u64 	%rd25225, %rd25219;
	mov.u64 	%rd25227, %rd25221;
	// begin inline asm
	add.cc.u64 %rd25229, %rd25229, %rd14987;
	addc.cc.u64 %rd25228, %rd25228, %rd14988;
	addc.cc.u64 %rd25227, %rd25227, %rd14989;
	addc.cc.u64 %rd25226, %rd25226, %rd14990;
	addc.cc.u64 %rd25225, %rd25225, %rd14991;
	addc.u64 %rd25224, %rd25224, %rd14992;
	
	// end inline asm
	ld.const.u64 	%rd14999, [P_DEV+40];
	setp.lt.u64 	%p121, %rd25224, %rd14999;
	@%p121 bra 	$L__BB0_241;
	ld.const.u64 	%rd15000, [P_DEV];
	sub.s64 	%rd25229, %rd25229, %rd15000;
	ld.const.u64 	%rd15001, [P_DEV+8];
	sub.s64 	%rd25228, %rd25228, %rd15001;
	ld.const.u64 	%rd15002, [P_DEV+16];
	sub.s64 	%rd25227, %rd25227, %rd15002;
	ld.const.u64 	%rd15003, [P_DEV+24];
	sub.s64 	%rd25226, %rd25226, %rd15003;
	ld.const.u64 	%rd15004, [P_DEV+32];
	sub.s64 	%rd25225, %rd25225, %rd15004;
	ld.const.u64 	%rd15005, [P_DEV+40];
	sub.s64 	%rd25224, %rd25224, %rd15005;
$L__BB0_241:
	sub.s64 	%rd15012, %rd25223, %rd14987;
	sub.s64 	%rd15013, %rd25222, %rd14988;
	sub.s64 	%rd15014, %rd25221, %rd14989;
	sub.s64 	%rd15015, %rd25220, %rd14990;
	sub.s64 	%rd15016, %rd25219, %rd14991;
	sub.s64 	%rd15017, %rd25218, %rd14992;
	mov.u64 	%rd25230, %rd25224;
	mov.u64 	%rd25232, %rd25226;
	mov.u64 	%rd25234, %rd25228;
	mov.u64 	%rd25231, %rd25225;
	mov.u64 	%rd25233, %rd25227;
	mov.u64 	%rd25235, %rd25229;
	// begin inline asm
	add.cc.u64 %rd25235, %rd25235, %rd15012;
	addc.cc.u64 %rd25234, %rd25234, %rd15013;
	addc.cc.u64 %rd25233, %rd25233, %rd15014;
	addc.cc.u64 %rd25232, %rd25232, %rd15015;
	addc.cc.u64 %rd25231, %rd25231, %rd15016;
	addc.u64 %rd25230, %rd25230, %rd15017;
	
	// end inline asm
	ld.const.u64 	%rd15024, [P_DEV+40];
	setp.lt.u64 	%p122, %rd25230, %rd15024;
	@%p122 bra 	$L__BB0_243;
	ld.const.u64 	%rd15025, [P_DEV];
	sub.s64 	%rd25235, %rd25235, %rd15025;
	ld.const.u64 	%rd15026, [P_DEV+8];
	sub.s64 	%rd25234, %rd25234, %rd15026;
	ld.const.u64 	%rd15027, [P_DEV+16];
	sub.s64 	%rd25233, %rd25233, %rd15027;
	ld.const.u64 	%rd15028, [P_DEV+24];
	sub.s64 	%rd25232, %rd25232, %rd15028;
	ld.const.u64 	%rd15029, [P_DEV+32];
	sub.s64 	%rd25231, %rd25231, %rd15029;
	ld.const.u64 	%rd15030, [P_DEV+40];
	sub.s64 	%rd25230, %rd25230, %rd15030;
$L__BB0_243:
	sub.s64 	%rd15037, %rd25229, %rd15012;
	sub.s64 	%rd15038, %rd25228, %rd15013;
	sub.s64 	%rd15039, %rd25227, %rd15014;
	sub.s64 	%rd15040, %rd25226, %rd15015;
	sub.s64 	%rd15041, %rd25225, %rd15016;
	sub.s64 	%rd15042, %rd25224, %rd15017;
	mov.u64 	%rd25238, %rd25232;
	mov.u64 	%rd25240, %rd25234;
	mov.u64 	%rd25237, %rd25231;
	mov.u64 	%rd25239, %rd25233;
	mov.u64 	%rd25241, %rd25235;
	mov.u64 	%rd25236, %rd25230;
	// begin inline asm
	add.cc.u64 %rd25241, %rd25241, %rd15037;
	addc.cc.u64 %rd25240, %rd25240, %rd15038;
	addc.cc.u64 %rd25239, %rd25239, %rd15039;
	addc.cc.u64 %rd25238, %rd25238, %rd15040;
	addc.cc.u64 %rd25237, %rd25237, %rd15041;
	addc.u64 %rd25236, %rd25236, %rd15042;
	
	// end inline asm
	ld.const.u64 	%rd15049, [P_DEV+40];
	setp.lt.u64 	%p123, %rd25236, %rd15049;
	@%p123 bra 	$L__BB0_245;
	ld.const.u64 	%rd15050, [P_DEV];
	sub.s64 	%rd25241, %rd25241, %rd15050;
	ld.const.u64 	%rd15051, [P_DEV+8];
	sub.s64 	%rd25240, %rd25240, %rd15051;
	ld.const.u64 	%rd15052, [P_DEV+16];
	sub.s64 	%rd25239, %rd25239, %rd15052;
	ld.const.u64 	%rd15053, [P_DEV+24];
	sub.s64 	%rd25238, %rd25238, %rd15053;
	ld.const.u64 	%rd15054, [P_DEV+32];
	sub.s64 	%rd25237, %rd25237, %rd15054;
	ld.const.u64 	%rd15055, [P_DEV+40];
	sub.s64 	%rd25236, %rd25236, %rd15055;
$L__BB0_245:
	sub.s64 	%rd15062, %rd25235, %rd15037;
	sub.s64 	%rd15063, %rd25234, %rd15038;
	sub.s64 	%rd15064, %rd25233, %rd15039;
	sub.s64 	%rd15065, %rd25232, %rd15040;
	sub.s64 	%rd15066, %rd25231, %rd15041;
	sub.s64 	%rd15067, %rd25230, %rd15042;
	mov.u64 	%rd25246, %rd25240;
	mov.u64 	%rd25243, %rd25237;
	mov.u64 	%rd25245, %rd25239;
	mov.u64 	%rd25247, %rd25241;
	mov.u64 	%rd25242, %rd25236;
	mov.u64 	%rd25244, %rd25238;
	// begin inline asm
	add.cc.u64 %rd25247, %rd25247, %rd15062;
	addc.cc.u64 %rd25246, %rd25246, %rd15063;
	addc.cc.u64 %rd25245, %rd25245, %rd15064;
	addc.cc.u64 %rd25244, %rd25244, %rd15065;
	addc.cc.u64 %rd25243, %rd25243, %rd15066;
	addc.u64 %rd25242, %rd25242, %rd15067;
	
	// end inline asm
	ld.const.u64 	%rd15074, [P_DEV+40];
	setp.lt.u64 	%p124, %rd25242, %rd15074;
	@%p124 bra 	$L__BB0_247;
	ld.const.u64 	%rd15075, [P_DEV];
	sub.s64 	%rd25247, %rd25247, %rd15075;
	ld.const.u64 	%rd15076, [P_DEV+8];
	sub.s64 	%rd25246, %rd25246, %rd15076;
	ld.const.u64 	%rd15077, [P_DEV+16];
	sub.s64 	%rd25245, %rd25245, %rd15077;
	ld.const.u64 	%rd15078, [P_DEV+24];
	sub.s64 	%rd25244, %rd25244, %rd15078;
	ld.const.u64 	%rd15079, [P_DEV+32];
	sub.s64 	%rd25243, %rd25243, %rd15079;
	ld.const.u64 	%rd15080, [P_DEV+40];
	sub.s64 	%rd25242, %rd25242, %rd15080;
$L__BB0_247:
	sub.s64 	%rd15087, %rd25241, %rd15062;
	sub.s64 	%rd15088, %rd25240, %rd15063;
	sub.s64 	%rd15089, %rd25239, %rd15064;
	sub.s64 	%rd15090, %rd25238, %rd15065;
	sub.s64 	%rd15091, %rd25237, %rd15066;
	sub.s64 	%rd15092, %rd25236, %rd15067;
	mov.u64 	%rd25249, %rd25243;
	mov.u64 	%rd25251, %rd25245;
	mov.u64 	%rd25253, %rd25247;
	mov.u64 	%rd25248, %rd25242;
	mov.u64 	%rd25250, %rd25244;
	mov.u64 	%rd25252, %rd25246;
	// begin inline asm
	add.cc.u64 %rd25253, %rd25253, %rd15087;
	addc.cc.u64 %rd25252, %rd25252, %rd15088;
	addc.cc.u64 %rd25251, %rd25251, %rd15089;
	addc.cc.u64 %rd25250, %rd25250, %rd15090;
	addc.cc.u64 %rd25249, %rd25249, %rd15091;
	addc.u64 %rd25248, %rd25248, %rd15092;
	
	// end inline asm
	ld.const.u64 	%rd15099, [P_DEV+40];
	setp.lt.u64 	%p125, %rd25248, %rd15099;
	@%p125 bra 	$L__BB0_249;
	ld.const.u64 	%rd15100, [P_DEV];
	sub.s64 	%rd25253, %rd25253, %rd15100;
	ld.const.u64 	%rd15101, [P_DEV+8];
	sub.s64 	%rd25252, %rd25252, %rd15101;
	ld.const.u64 	%rd15102, [P_DEV+16];
	sub.s64 	%rd25251, %rd25251, %rd15102;
	ld.const.u64 	%rd15103, [P_DEV+24];
	sub.s64 	%rd25250, %rd25250, %rd15103;
	ld.const.u64 	%rd15104, [P_DEV+32];
	sub.s64 	%rd25249, %rd25249, %rd15104;
	ld.const.u64 	%rd15105, [P_DEV+40];
	sub.s64 	%rd25248, %rd25248, %rd15105;
$L__BB0_249:
	sub.s64 	%rd15112, %rd25247, %rd15087;
	sub.s64 	%rd15113, %rd25246, %rd15088;
	sub.s64 	%rd15114, %rd25245, %rd15089;
	sub.s64 	%rd15115, %rd25244, %rd15090;
	sub.s64 	%rd15116, %rd25243, %rd15091;
	sub.s64 	%rd15117, %rd25242, %rd15092;
	mov.u64 	%rd25255, %rd25249;
	mov.u64 	%rd25257, %rd25251;
	mov.u64 	%rd25259, %rd25253;
	mov.u64 	%rd25254, %rd25248;
	mov.u64 	%rd25256, %rd25250;
	mov.u64 	%rd25258, %rd25252;
	// begin inline asm
	add.cc.u64 %rd25259, %rd25259, %rd15112;
	addc.cc.u64 %rd25258, %rd25258, %rd15113;
	addc.cc.u64 %rd25257, %rd25257, %rd15114;
	addc.cc.u64 %rd25256, %rd25256, %rd15115;
	addc.cc.u64 %rd25255, %rd25255, %rd15116;
	addc.u64 %rd25254, %rd25254, %rd15117;
	
	// end inline asm
	ld.const.u64 	%rd15124, [P_DEV+40];
	setp.lt.u64 	%p126, %rd25254, %rd15124;
	@%p126 bra 	$L__BB0_251;
	ld.const.u64 	%rd15125, [P_DEV];
	sub.s64 	%rd25259, %rd25259, %rd15125;
	ld.const.u64 	%rd15126, [P_DEV+8];
	sub.s64 	%rd25258, %rd25258, %rd15126;
	ld.const.u64 	%rd15127, [P_DEV+16];
	sub.s64 	%rd25257, %rd25257, %rd15127;
	ld.const.u64 	%rd15128, [P_DEV+24];
	sub.s64 	%rd25256, %rd25256, %rd15128;
	ld.const.u64 	%rd15129, [P_DEV+32];
	sub.s64 	%rd25255, %rd25255, %rd15129;
	ld.const.u64 	%rd15130, [P_DEV+40];
	sub.s64 	%rd25254, %rd25254, %rd15130;
$L__BB0_251:
	sub.s64 	%rd15137, %rd25253, %rd15112;
	sub.s64 	%rd15138, %rd25252, %rd15113;
	sub.s64 	%rd15139, %rd25251, %rd15114;
	sub.s64 	%rd15140, %rd25250, %rd15115;
	sub.s64 	%rd15141, %rd25249, %rd15116;
	sub.s64 	%rd15142, %rd25248, %rd15117;
	mov.u64 	%rd25263, %rd25257;
	mov.u64 	%rd25265, %rd25259;
	mov.u64 	%rd25260, %rd25254;
	mov.u64 	%rd25262, %rd25256;
	mov.u64 	%rd25264, %rd25258;
	mov.u64 	%rd25261, %rd25255;
	// begin inline asm
	add.cc.u64 %rd25265, %rd25265, %rd15137;
	addc.cc.u64 %rd25264, %rd25264, %rd15138;
	addc.cc.u64 %rd25263, %rd25263, %rd15139;
	addc.cc.u64 %rd25262, %rd25262, %rd15140;
	addc.cc.u64 %rd25261, %rd25261, %rd15141;
	addc.u64 %rd25260, %rd25260, %rd15142;
	
	// end inline asm
	ld.const.u64 	%rd15149, [P_DEV+40];
	setp.lt.u64 	%p127, %rd25260, %rd15149;
	@%p127 bra 	$L__BB0_253;
	ld.const.u64 	%rd15150, [P_DEV];
	sub.s64 	%rd25265, %rd25265, %rd15150;
	ld.const.u64 	%rd15151, [P_DEV+8];
	sub.s64 	%rd25264, %rd25264, %rd15151;
	ld.const.u64 	%rd15152, [P_DEV+16];
	sub.s64 	%rd25263, %rd25263, %rd15152;
	ld.const.u64 	%rd15153, [P_DEV+24];
	sub.s64 	%rd25262, %rd25262, %rd15153;
	ld.const.u64 	%rd15154, [P_DEV+32];
	sub.s64 	%rd25261, %rd25261, %rd15154;
	ld.const.u64 	%rd15155, [P_DEV+40];
	sub.s64 	%rd25260, %rd25260, %rd15155;
$L__BB0_253:
	sub.s64 	%rd15162, %rd25259, %rd15137;
	sub.s64 	%rd15163, %rd25258, %rd15138;
	sub.s64 	%rd15164, %rd25257, %rd15139;
	sub.s64 	%rd15165, %rd25256, %rd15140;
	sub.s64 	%rd15166, %rd25255, %rd15141;
	sub.s64 	%rd15167, %rd25254, %rd15142;
	mov.u64 	%rd25271, %rd25265;
	mov.u64 	%rd25266, %rd25260;
	mov.u64 	%rd25268, %rd25262;
	mov.u64 	%rd25270, %rd25264;
	mov.u64 	%rd25267, %rd25261;
	mov.u64 	%rd25269, %rd25263;
	// begin inline asm
	add.cc.u64 %rd25271, %rd25271, %rd15162;
	addc.cc.u64 %rd25270, %rd25270, %rd15163;
	addc.cc.u64 %rd25269, %rd25269, %rd15164;
	addc.cc.u64 %rd25268, %rd25268, %rd15165;
	addc.cc.u64 %rd25267, %rd25267, %rd15166;
	addc.u64 %rd25266, %rd25266, %rd15167;
	
	// end inline asm
	ld.const.u64 	%rd15174, [P_DEV+40];
	setp.lt.u64 	%p128, %rd25266, %rd15174;
	@%p128 bra 	$L__BB0_255;
	ld.const.u64 	%rd15175, [P_DEV];
	sub.s64 	%rd25271, %rd25271, %rd15175;
	ld.const.u64 	%rd15176, [P_DEV+8];
	sub.s64 	%rd25270, %rd25270, %rd15176;
	ld.const.u64 	%rd15177, [P_DEV+16];
	sub.s64 	%rd25269, %rd25269, %rd15177;
	ld.const.u64 	%rd15178, [P_DEV+24];
	sub.s64 	%rd25268, %rd25268, %rd15178;
	ld.const.u64 	%rd15179, [P_DEV+32];
	sub.s64 	%rd25267, %rd25267, %rd15179;
	ld.const.u64 	%rd15180, [P_DEV+40];
	sub.s64 	%rd25266, %rd25266, %rd15180;
$L__BB0_255:
	sub.s64 	%rd15187, %rd25265, %rd15162;
	sub.s64 	%rd15188, %rd25264, %rd15163;
	sub.s64 	%rd15189, %rd25263, %rd15164;
	sub.s64 	%rd15190, %rd25262, %rd15165;
	sub.s64 	%rd15191, %rd25261, %rd15166;
	sub.s64 	%rd15192, %rd25260, %rd15167;
	mov.u64 	%rd25277, %rd25271;
	mov.u64 	%rd25272, %rd25266;
	mov.u64 	%rd25274, %rd25268;
	mov.u64 	%rd25276, %rd25270;
	mov.u64 	%rd25273, %rd25267;
	mov.u64 	%rd25275, %rd25269;
	// begin inline asm
	add.cc.u64 %rd25277, %rd25277, %rd15187;
	addc.cc.u64 %rd25276, %rd25276, %rd15188;
	addc.cc.u64 %rd25275, %rd25275, %rd15189;
	addc.cc.u64 %rd25274, %rd25274, %rd15190;
	addc.cc.u64 %rd25273, %rd25273, %rd15191;
	addc.u64 %rd25272, %rd25272, %rd15192;
	
	// end inline asm
	ld.const.u64 	%rd15199, [P_DEV+40];
	setp.lt.u64 	%p129, %rd25272, %rd15199;
	@%p129 bra 	$L__BB0_257;
	ld.const.u64 	%rd15200, [P_DEV];
	sub.s64 	%rd25277, %rd25277, %rd15200;
	ld.const.u64 	%rd15201, [P_DEV+8];
	sub.s64 	%rd25276, %rd25276, %rd15201;
	ld.const.u64 	%rd15202, [P_DEV+16];
	sub.s64 	%rd25275, %rd25275, %rd15202;
	ld.const.u64 	%rd15203, [P_DEV+24];
	sub.s64 	%rd25274, %rd25274, %rd15203;
	ld.const.u64 	%rd15204, [P_DEV+32];
	sub.s64 	%rd25273, %rd25273, %rd15204;
	ld.const.u64 	%rd15205, [P_DEV+40];
	sub.s64 	%rd25272, %rd25272, %rd15205;
$L__BB0_257:
	sub.s64 	%rd15212, %rd25271, %rd15187;
	sub.s64 	%rd15213, %rd25270, %rd15188;
	sub.s64 	%rd15214, %rd25269, %rd15189;
	sub.s64 	%rd15215, %rd25268, %rd15190;
	sub.s64 	%rd15216, %rd25267, %rd15191;
	sub.s64 	%rd15217, %rd25266, %rd15192;
	mov.u64 	%rd25278, %rd25272;
	mov.u64 	%rd25280, %rd25274;
	mov.u64 	%rd25282, %rd25276;
	mov.u64 	%rd25279, %rd25273;
	mov.u64 	%rd25281, %rd25275;
	mov.u64 	%rd25283, %rd25277;
	// begin inline asm
	add.cc.u64 %rd25283, %rd25283, %rd15212;
	addc.cc.u64 %rd25282, %rd25282, %rd15213;
	addc.cc.u64 %rd25281, %rd25281, %rd15214;
	addc.cc.u64 %rd25280, %rd25280, %rd15215;
	addc.cc.u64 %rd25279, %rd25279, %rd15216;
	addc.u64 %rd25278, %rd25278, %rd15217;
	
	// end inline asm
	ld.const.u64 	%rd15224, [P_DEV+40];
	setp.lt.u64 	%p130, %rd25278, %rd15224;
	@%p130 bra 	$L__BB0_259;
	ld.const.u64 	%rd15225, [P_DEV];
	sub.s64 	%rd25283, %rd25283, %rd15225;
	ld.const.u64 	%rd15226, [P_DEV+8];
	sub.s64 	%rd25282, %rd25282, %rd15226;
	ld.const.u64 	%rd15227, [P_DEV+16];
	sub.s64 	%rd25281, %rd25281, %rd15227;
	ld.const.u64 	%rd15228, [P_DEV+24];
	sub.s64 	%rd25280, %rd25280, %rd15228;
	ld.const.u64 	%rd15229, [P_DEV+32];
	sub.s64 	%rd25279, %rd25279, %rd15229;
	ld.const.u64 	%rd15230, [P_DEV+40];
	sub.s64 	%rd25278, %rd25278, %rd15230;
$L__BB0_259:
	sub.s64 	%rd15237, %rd25277, %rd15212;
	sub.s64 	%rd15238, %rd25276, %rd15213;
	sub.s64 	%rd15239, %rd25275, %rd15214;
	sub.s64 	%rd15240, %rd25274, %rd15215;
	sub.s64 	%rd15241, %rd25273, %rd15216;
	sub.s64 	%rd15242, %rd25272, %rd15217;
	mov.u64 	%rd25286, %rd25280;
	mov.u64 	%rd25288, %rd25282;
	mov.u64 	%rd25285, %rd25279;
	mov.u64 	%rd25287, %rd25281;
	mov.u64 	%rd25289, %rd25283;
	mov.u64 	%rd25284, %rd25278;
	// begin inline asm
	add.cc.u64 %rd25289, %rd25289, %rd15237;
	addc.cc.u64 %rd25288, %rd25288, %rd15238;
	addc.cc.u64 %rd25287, %rd25287, %rd15239;
	addc.cc.u64 %rd25286, %rd25286, %rd15240;
	addc.cc.u64 %rd25285, %rd25285, %rd15241;
	addc.u64 %rd25284, %rd25284, %rd15242;
	
	// end inline asm
	ld.const.u64 	%rd15249, [P_DEV+40];
	setp.lt.u64 	%p131, %rd25284, %rd15249;
	@%p131 bra 	$L__BB0_261;
	ld.const.u64 	%rd15250, [P_DEV];
	sub.s64 	%rd25289, %rd25289, %rd15250;
	ld.const.u64 	%rd15251, [P_DEV+8];
	sub.s64 	%rd25288, %rd25288, %rd15251;
	ld.const.u64 	%rd15252, [P_DEV+16];
	sub.s64 	%rd25287, %rd25287, %rd15252;
	ld.const.u64 	%rd15253, [P_DEV+24];
	sub.s64 	%rd25286, %rd25286, %rd15253;
	ld.const.u64 	%rd15254, [P_DEV+32];
	sub.s64 	%rd25285, %rd25285, %rd15254;
	ld.const.u64 	%rd15255, [P_DEV+40];
	sub.s64 	%rd25284, %rd25284, %rd15255;
$L__BB0_261:
	sub.s64 	%rd15262, %rd25283, %rd15237;
	sub.s64 	%rd15263, %rd25282, %rd15238;
	sub.s64 	%rd15264, %rd25281, %rd15239;
	sub.s64 	%rd15265, %rd25280, %rd15240;
	sub.s64 	%rd15266, %rd25279, %rd15241;
	sub.s64 	%rd15267, %rd25278, %rd15242;
	mov.u64 	%rd25294, %rd25288;
	mov.u64 	%rd25291, %rd25285;
	mov.u64 	%rd25293, %rd25287;
	mov.u64 	%rd25295, %rd25289;
	mov.u64 	%rd25290, %rd25284;
	mov.u64 	%rd25292, %rd25286;
	// begin inline asm
	add.cc.u64 %rd25295, %rd25295, %rd15262;
	addc.cc.u64 %rd25294, %rd25294, %rd15263;
	addc.cc.u64 %rd25293, %rd25293, %rd15264;
	addc.cc.u64 %rd25292, %rd25292, %rd15265;
	addc.cc.u64 %rd25291, %rd25291, %rd15266;
	addc.u64 %rd25290, %rd25290, %rd15267;
	
	// end inline asm
	ld.const.u64 	%rd15274, [P_DEV+40];
	setp.lt.u64 	%p132, %rd25290, %rd15274;
	@%p132 bra 	$L__BB0_263;
	ld.const.u64 	%rd15275, [P_DEV];
	sub.s64 	%rd25295, %rd25295, %rd15275;
	ld.const.u64 	%rd15276, [P_DEV+8];
	sub.s64 	%rd25294, %rd25294, %rd15276;
	ld.const.u64 	%rd15277, [P_DEV+16];
	sub.s64 	%rd25293, %rd25293, %rd15277;
	ld.const.u64 	%rd15278, [P_DEV+24];
	sub.s64 	%rd25292, %rd25292, %rd15278;
	ld.const.u64 	%rd15279, [P_DEV+32];
	sub.s64 	%rd25291, %rd25291, %rd15279;
	ld.const.u64 	%rd15280, [P_DEV+40];
	sub.s64 	%rd25290, %rd25290, %rd15280;
$L__BB0_263:
	sub.s64 	%rd15287, %rd25289, %rd15262;
	sub.s64 	%rd15288, %rd25288, %rd15263;
	sub.s64 	%rd15289, %rd25287, %rd15264;
	sub.s64 	%rd15290, %rd25286, %rd15265;
	sub.s64 	%rd15291, %rd25285, %rd15266;
	sub.s64 	%rd15292, %rd25284, %rd15267;
	mov.u64 	%rd25297, %rd25291;
	mov.u64 	%rd25299, %rd25293;
	mov.u64 	%rd25301, %rd25295;
	mov.u64 	%rd25296, %rd25290;
	mov.u64 	%rd25298, %rd25292;
	mov.u64 	%rd25300, %rd25294;
	// begin inline asm
	add.cc.u64 %rd25301, %rd25301, %rd15287;
	addc.cc.u64 %rd25300, %rd25300, %rd15288;
	addc.cc.u64 %rd25299, %rd25299, %rd15289;
	addc.cc.u64 %rd25298, %rd25298, %rd15290;
	addc.cc.u64 %rd25297, %rd25297, %rd15291;
	addc.u64 %rd25296, %rd25296, %rd15292;
	
	// end inline asm
	ld.const.u64 	%rd15299, [P_DEV+40];
	setp.lt.u64 	%p133, %rd25296, %rd15299;
	@%p133 bra 	$L__BB0_265;
	ld.const.u64 	%rd15300, [P_DEV];
	sub.s64 	%rd25301, %rd25301, %rd15300;
	ld.const.u64 	%rd15301, [P_DEV+8];
	sub.s64 	%rd25300, %rd25300, %rd15301;
	ld.const.u64 	%rd15302, [P_DEV+16];
	sub.s64 	%rd25299, %rd25299, %rd15302;
	ld.const.u64 	%rd15303, [P_DEV+24];
	sub.s64 	%rd25298, %rd25298, %rd15303;
	ld.const.u64 	%rd15304, [P_DEV+32];
	sub.s64 	%rd25297, %rd25297, %rd15304;
	ld.const.u64 	%rd15305, [P_DEV+40];
	sub.s64 	%rd25296, %rd25296, %rd15305;
$L__BB0_265:
	sub.s64 	%rd15312, %rd25295, %rd15287;
	sub.s64 	%rd15313, %rd25294, %rd15288;
	sub.s64 	%rd15314, %rd25293, %rd15289;
	sub.s64 	%rd15315, %rd25292, %rd15290;
	sub.s64 	%rd15316, %rd25291, %rd15291;
	sub.s64 	%rd15317, %rd25290, %rd15292;
	mov.u64 	%rd25303, %rd25297;
	mov.u64 	%rd25305, %rd25299;
	mov.u64 	%rd25307, %rd25301;
	mov.u64 	%rd25302, %rd25296;
	mov.u64 	%rd25304, %rd25298;
	mov.u64 	%rd25306, %rd25300;
	// begin inline asm
	add.cc.u64 %rd25307, %rd25307, %rd15312;
	addc.cc.u64 %rd25306, %rd25306, %rd15313;
	addc.cc.u64 %rd25305, %rd25305, %rd15314;
	addc.cc.u64 %rd25304, %rd25304, %rd15315;
	addc.cc.u64 %rd25303, %rd25303, %rd15316;
	addc.u64 %rd25302, %rd25302, %rd15317;
	
	// end inline asm
	ld.const.u64 	%rd15324, [P_DEV+40];
	setp.lt.u64 	%p134, %rd25302, %rd15324;
	@%p134 bra 	$L__BB0_267;
	ld.const.u64 	%rd15325, [P_DEV];
	sub.s64 	%rd25307, %rd25307, %rd15325;
	ld.const.u64 	%rd15326, [P_DEV+8];
	sub.s64 	%rd25306, %rd25306, %rd15326;
	ld.const.u64 	%rd15327, [P_DEV+16];
	sub.s64 	%rd25305, %rd25305, %rd15327;
	ld.const.u64 	%rd15328, [P_DEV+24];
	sub.s64 	%rd25304, %rd25304, %rd15328;
	ld.const.u64 	%rd15329, [P_DEV+32];
	sub.s64 	%rd25303, %rd25303, %rd15329;
	ld.const.u64 	%rd15330, [P_DEV+40];
	sub.s64 	%rd25302, %rd25302, %rd15330;
$L__BB0_267:
	sub.s64 	%rd15337, %rd25301, %rd15312;
	sub.s64 	%rd15338, %rd25300, %rd15313;
	sub.s64 	%rd15339, %rd25299, %rd15314;
	sub.s64 	%rd15340, %rd25298, %rd15315;
	sub.s64 	%rd15341, %rd25297, %rd15316;
	sub.s64 	%rd15342, %rd25296, %rd15317;
	mov.u64 	%rd25311, %rd25305;
	mov.u64 	%rd25313, %rd25307;
	mov.u64 	%rd25308, %rd25302;
	mov.u64 	%rd25310, %rd25304;
	mov.u64 	%rd25312, %rd25306;
	mov.u64 	%rd25309, %rd25303;
	// begin inline asm
	add.cc.u64 %rd25313, %rd25313, %rd15337;
	addc.cc.u64 %rd25312, %rd25312, %rd15338;
	addc.cc.u64 %rd25311, %rd25311, %rd15339;
	addc.cc.u64 %rd25310, %rd25310, %rd15340;
	addc.cc.u64 %rd25309, %rd25309, %rd15341;
	addc.u64 %rd25308, %rd25308, %rd15342;
	
	// end inline asm
	ld.const.u64 	%rd15349, [P_DEV+40];
	setp.lt.u64 	%p135, %rd25308, %rd15349;
	@%p135 bra 	$L__BB0_269;
	ld.const.u64 	%rd15350, [P_DEV];
	sub.s64 	%rd25313, %rd25313, %rd15350;
	ld.const.u64 	%rd15351, [P_DEV+8];
	sub.s64 	%rd25312, %rd25312, %rd15351;
	ld.const.u64 	%rd15352, [P_DEV+16];
	sub.s64 	%rd25311, %rd25311, %rd15352;
	ld.const.u64 	%rd15353, [P_DEV+24];
	sub.s64 	%rd25310, %rd25310, %rd15353;
	ld.const.u64 	%rd15354, [P_DEV+32];
	sub.s64 	%rd25309, %rd25309, %rd15354;
	ld.const.u64 	%rd15355, [P_DEV+40];
	sub.s64 	%rd25308, %rd25308, %rd15355;
$L__BB0_269:
	sub.s64 	%rd15362, %rd25307, %rd15337;
	sub.s64 	%rd15363, %rd25306, %rd15338;
	sub.s64 	%rd15364, %rd25305, %rd15339;
	sub.s64 	%rd15365, %rd25304, %rd15340;
	sub.s64 	%rd15366, %rd25303, %rd15341;
	sub.s64 	%rd15367, %rd25302, %rd15342;
	mov.u64 	%rd25319, %rd25313;
	mov.u64 	%rd25314, %rd25308;
	mov.u64 	%rd25316, %rd25310;
	mov.u64 	%rd25318, %rd25312;
	mov.u64 	%rd25315, %rd25309;
	mov.u64 	%rd25317, %rd25311;
	// begin inline asm
	add.cc.u64 %rd25319, %rd25319, %rd15362;
	addc.cc.u64 %rd25318, %rd25318, %rd15363;
	addc.cc.u64 %rd25317, %rd25317, %rd15364;
	addc.cc.u64 %rd25316, %rd25316, %rd15365;
	addc.cc.u64 %rd25315, %rd25315, %rd15366;
	addc.u64 %rd25314, %rd25314, %rd15367;
	
	// end inline asm
	ld.const.u64 	%rd15374, [P_DEV+40];
	setp.lt.u64 	%p136, %rd25314, %rd15374;
	@%p136 bra 	$L__BB0_271;
	ld.const.u64 	%rd15375, [P_DEV];
	sub.s64 	%rd25319, %rd25319, %rd15375;
	ld.const.u64 	%rd15376, [P_DEV+8];
	sub.s64 	%rd25318, %rd25318, %rd15376;
	ld.const.u64 	%rd15377, [P_DEV+16];
	sub.s64 	%rd25317, %rd25317, %rd15377;
	ld.const.u64 	%rd15378, [P_DEV+24];
	sub.s64 	%rd25316, %rd25316, %rd15378;
	ld.const.u64 	%rd15379, [P_DEV+32];
	sub.s64 	%rd25315, %rd25315, %rd15379;
	ld.const.u64 	%rd15380, [P_DEV+40];
	sub.s64 	%rd25314, %rd25314, %rd15380;
$L__BB0_271:
	sub.s64 	%rd15387, %rd25313, %rd15362;
	sub.s64 	%rd15388, %rd25312, %rd15363;
	sub.s64 	%rd15389, %rd25311, %rd15364;
	sub.s64 	%rd15390, %rd25310, %rd15365;
	sub.s64 	%rd15391, %rd25309, %rd15366;
	sub.s64 	%rd15392, %rd25308, %rd15367;
	mov.u64 	%rd25325, %rd25319;
	mov.u64 	%rd25320, %rd25314;
	mov.u64 	%rd25322, %rd25316;
	mov.u64 	%rd25324, %rd25318;
	mov.u64 	%rd25321, %rd25315;
	mov.u64 	%rd25323, %rd25317;
	// begin inline asm
	add.cc.u64 %rd25325, %rd25325, %rd15387;
	addc.cc.u64 %rd25324, %rd25324, %rd15388;
	addc.cc.u64 %rd25323, %rd25323, %rd15389;
	addc.cc.u64 %rd25322, %rd25322, %rd15390;
	addc.cc.u64 %rd25321, %rd25321, %rd15391;
	addc.u64 %rd25320, %rd25320, %rd15392;
	
	// end inline asm
	ld.const.u64 	%rd15399, [P_DEV+40];
	setp.lt.u64 	%p137, %rd25320, %rd15399;
	@%p137 bra 	$L__BB0_273;
	ld.const.u64 	%rd15400, [P_DEV];
	sub.s64 	%rd25325, %rd25325, %rd15400;
	ld.const.u64 	%rd15401, [P_DEV+8];
	sub.s64 	%rd25324, %rd25324, %rd15401;
	ld.const.u64 	%rd15402, [P_DEV+16];
	sub.s64 	%rd25323, %rd25323, %rd15402;
	ld.const.u64 	%rd15403, [P_DEV+24];
	sub.s64 	%rd25322, %rd25322, %rd15403;
	ld.const.u64 	%rd15404, [P_DEV+32];
	sub.s64 	%rd25321, %rd25321, %rd15404;
	ld.const.u64 	%rd15405, [P_DEV+40];
	sub.s64 	%rd25320, %rd25320, %rd15405;
$L__BB0_273:
	sub.s64 	%rd15412, %rd25319, %rd15387;
	sub.s64 	%rd15413, %rd25318, %rd15388;
	sub.s64 	%rd15414, %rd25317, %rd15389;
	sub.s64 	%rd15415, %rd25316, %rd15390;
	sub.s64 	%rd15416, %rd25315, %rd15391;
	sub.s64 	%rd15417, %rd25314, %rd15392;
	mov.u64 	%rd25326, %rd25320;
	mov.u64 	%rd25328, %rd25322;
	mov.u64 	%rd25330, %rd25324;
	mov.u64 	%rd25327, %rd25321;
	mov.u64 	%rd25329, %rd25323;
	mov.u64 	%rd25331, %rd25325;
	// begin inline asm
	add.cc.u64 %rd25331, %rd25331, %rd15412;
	addc.cc.u64 %rd25330, %rd25330, %rd15413;
	addc.cc.u64 %rd25329, %rd25329, %rd15414;
	addc.cc.u64 %rd25328, %rd25328, %rd15415;
	addc.cc.u64 %rd25327, %rd25327, %rd15416;
	addc.u64 %rd25326, %rd25326, %rd15417;
	
	// end inline asm
	ld.const.u64 	%rd15424, [P_DEV+40];
	setp.lt.u64 	%p138, %rd25326, %rd15424;
	@%p138 bra 	$L__BB0_275;
	ld.const.u64 	%rd15425, [P_DEV];
	sub.s64 	%rd25331, %rd25331, %rd15425;
	ld.const.u64 	%rd15426, [P_DEV+8];
	sub.s64 	%rd25330, %rd25330, %rd15426;
	ld.const.u64 	%rd15427, [P_DEV+16];
	sub.s64 	%rd25329, %rd25329, %rd15427;
	ld.const.u64 	%rd15428, [P_DEV+24];
	sub.s64 	%rd25328, %rd25328, %rd15428;
	ld.const.u64 	%rd15429, [P_DEV+32];
	sub.s64 	%rd25327, %rd25327, %rd15429;
	ld.const.u64 	%rd15430, [P_DEV+40];
	sub.s64 	%rd25326, %rd25326, %rd15430;
$L__BB0_275:
	sub.s64 	%rd15437, %rd25325, %rd15412;
	sub.s64 	%rd15438, %rd25324, %rd15413;
	sub.s64 	%rd15439, %rd25323, %rd15414;
	sub.s64 	%rd15440, %rd25322, %rd15415;
	sub.s64 	%rd15441, %rd25321, %rd15416;
	sub.s64 	%rd15442, %rd25320, %rd15417;
	mov.u64 	%rd25334, %rd25328;
	mov.u64 	%rd25336, %rd25330;
	mov.u64 	%rd25333, %rd25327;
	mov.u64 	%rd25335, %rd25329;
	mov.u64 	%rd25337, %rd25331;
	mov.u64 	%rd25332, %rd25326;
	// begin inline asm
	add.cc.u64 %rd25337, %rd25337, %rd15437;
	addc.cc.u64 %rd25336, %rd25336, %rd15438;
	addc.cc.u64 %rd25335, %rd25335, %rd15439;
	addc.cc.u64 %rd25334, %rd25334, %rd15440;
	addc.cc.u64 %rd25333, %rd25333, %rd15441;
	addc.u64 %rd25332, %rd25332, %rd15442;
	
	// end inline asm
	ld.const.u64 	%rd15449, [P_DEV+40];
	setp.lt.u64 	%p139, %rd25332, %rd15449;
	@%p139 bra 	$L__BB0_277;
	ld.const.u64 	%rd15450, [P_DEV];
	sub.s64 	%rd25337, %rd25337, %rd15450;
	ld.const.u64 	%rd15451, [P_DEV+8];
	sub.s64 	%rd25336, %rd25336, %rd15451;
	ld.const.u64 	%rd15452, [P_DEV+16];
	sub.s64 	%rd25335, %rd25335, %rd15452;
	ld.const.u64 	%rd15453, [P_DEV+24];
	sub.s64 	%rd25334, %rd25334, %rd15453;
	ld.const.u64 	%rd15454, [P_DEV+32];
	sub.s64 	%rd25333, %rd25333, %rd15454;
	ld.const.u64 	%rd15455, [P_DEV+40];
	sub.s64 	%rd25332, %rd25332, %rd15455;
$L__BB0_277:
	sub.s64 	%rd15462, %rd25331, %rd15437;
	sub.s64 	%rd15463, %rd25330, %rd15438;
	sub.s64 	%rd15464, %rd25329, %rd15439;
	sub.s64 	%rd15465, %rd25328, %rd15440;
	sub.s64 	%rd15466, %rd25327, %rd15441;
	sub.s64 	%rd15467, %rd25326, %rd15442;
	mov.u64 	%rd25342, %rd25336;
	mov.u64 	%rd25339, %rd25333;
	mov.u64 	%rd25341, %rd25335;
	mov.u64 	%rd25343, %rd25337;
	mov.u64 	%rd25338, %rd25332;
	mov.u64 	%rd25340, %rd25334;
	// begin inline asm
	add.cc.u64 %rd25343, %rd25343, %rd15462;
	addc.cc.u64 %rd25342, %rd25342, %rd15463;
	addc.cc.u64 %rd25341, %rd25341, %rd15464;
	addc.cc.u64 %rd25340, %rd25340, %rd15465;
	addc.cc.u64 %rd25339, %rd25339, %rd15466;
	addc.u64 %rd25338, %rd25338, %rd15467;
	
	// end inline asm
	ld.const.u64 	%rd15474, [P_DEV+40];
	setp.lt.u64 	%p140, %rd25338, %rd15474;
	@%p140 bra 	$L__BB0_279;
	ld.const.u64 	%rd15475, [P_DEV];
	sub.s64 	%rd25343, %rd25343, %rd15475;
	ld.const.u64 	%rd15476, [P_DEV+8];
	sub.s64 	%rd25342, %rd25342, %rd15476;
	ld.const.u64 	%rd15477, [P_DEV+16];
	sub.s64 	%rd25341, %rd25341, %rd15477;
	ld.const.u64 	%rd15478, [P_DEV+24];
	sub.s64 	%rd25340, %rd25340, %rd15478;
	ld.const.u64 	%rd15479, [P_DEV+32];
	sub.s64 	%rd25339, %rd25339, %rd15479;
	ld.const.u64 	%rd15480, [P_DEV+40];
	sub.s64 	%rd25338, %rd25338, %rd15480;
$L__BB0_279:
	sub.s64 	%rd15487, %rd25337, %rd15462;
	sub.s64 	%rd15488, %rd25336, %rd15463;
	sub.s64 	%rd15489, %rd25335, %rd15464;
	sub.s64 	%rd15490, %rd25334, %rd15465;
	sub.s64 	%rd15491, %rd25333, %rd15466;
	sub.s64 	%rd15492, %rd25332, %rd15467;
	mov.u64 	%rd25345, %rd25339;
	mov.u64 	%rd25347, %rd25341;
	mov.u64 	%rd25349, %rd25343;
	mov.u64 	%rd25344, %rd25338;
	mov.u64 	%rd25346, %rd25340;
	mov.u64 	%rd25348, %rd25342;
	// begin inline asm
	add.cc.u64 %rd25349, %rd25349, %rd15487;
	addc.cc.u64 %rd25348, %rd25348, %rd15488;
	addc.cc.u64 %rd25347, %rd25347, %rd15489;
	addc.cc.u64 %rd25346, %rd25346, %rd15490;
	addc.cc.u64 %rd25345, %rd25345, %rd15491;
	addc.u64 %rd25344, %rd25344, %rd15492;
	
	// end inline asm
	ld.const.u64 	%rd15499, [P_DEV+40];
	setp.lt.u64 	%p141, %rd25344, %rd15499;
	@%p141 bra 	$L__BB0_281;
	ld.const.u64 	%rd15500, [P_DEV];
	sub.s64 	%rd25349, %rd25349, %rd15500;
	ld.const.u64 	%rd15501, [P_DEV+8];
	sub.s64 	%rd25348, %rd25348, %rd15501;
	ld.const.u64 	%rd15502, [P_DEV+16];
	sub.s64 	%rd25347, %rd25347, %rd15502;
	ld.const.u64 	%rd15503, [P_DEV+24];
	sub.s64 	%rd25346, %rd25346, %rd15503;
	ld.const.u64 	%rd15504, [P_DEV+32];
	sub.s64 	%rd25345, %rd25345, %rd15504;
	ld.const.u64 	%rd15505, [P_DEV+40];
	sub.s64 	%rd25344, %rd25344, %rd15505;
$L__BB0_281:
	sub.s64 	%rd15512, %rd25343, %rd15487;
	sub.s64 	%rd15513, %rd25342, %rd15488;
	sub.s64 	%rd15514, %rd25341, %rd15489;
	sub.s64 	%rd15515, %rd25340, %rd15490;
	sub.s64 	%rd15516, %rd25339, %rd15491;
	sub.s64 	%rd15517, %rd25338, %rd15492;
	mov.u64 	%rd25351, %rd25345;
	mov.u64 	%rd25353, %rd25347;
	mov.u64 	%rd25355, %rd25349;
	mov.u64 	%rd25350, %rd25344;
	mov.u64 	%rd25352, %rd25346;
	mov.u64 	%rd25354, %rd25348;
	// begin inline asm
	add.cc.u64 %rd25355, %rd25355, %rd15512;
	addc.cc.u64 %rd25354, %rd25354, %rd15513;
	addc.cc.u64 %rd25353, %rd25353, %rd15514;
	addc.cc.u64 %rd25352, %rd25352, %rd15515;
	addc.cc.u64 %rd25351, %rd25351, %rd15516;
	addc.u64 %rd25350, %rd25350, %rd15517;
	
	// end inline asm
	ld.const.u64 	%rd15524, [P_DEV+40];
	setp.lt.u64 	%p142, %rd25350, %rd15524;
	@%p142 bra 	$L__BB0_283;
	ld.const.u64 	%rd15525, [P_DEV];
	sub.s64 	%rd25355, %rd25355, %rd15525;
	ld.const.u64 	%rd15526, [P_DEV+8];
	sub.s64 	%rd25354, %rd25354, %rd15526;
	ld.const.u64 	%rd15527, [P_DEV+16];
	sub.s64 	%rd25353, %rd25353, %rd15527;
	ld.const.u64 	%rd15528, [P_DEV+24];
	sub.s64 	%rd25352, %rd25352, %rd15528;
	ld.const.u64 	%rd15529, [P_DEV+32];
	sub.s64 	%rd25351, %rd25351, %rd15529;
	ld.const.u64 	%rd15530, [P_DEV+40];
	sub.s64 	%rd25350, %rd25350, %rd15530;
$L__BB0_283:
	sub.s64 	%rd15537, %rd25349, %rd15512;
	sub.s64 	%rd15538, %rd25348, %rd15513;
	sub.s64 	%rd15539, %rd25347, %rd15514;
	sub.s64 	%rd15540, %rd25346, %rd15515;
	sub.s64 	%rd15541, %rd25345, %rd15516;
	sub.s64 	%rd15542, %rd25344, %rd15517;
	mov.u64 	%rd25359, %rd25353;
	mov.u64 	%rd25361, %rd25355;
	mov.u64 	%rd25356, %rd25350;
	mov.u64 	%rd25358, %rd25352;
	mov.u64 	%rd25360, %rd25354;
	mov.u64 	%rd25357, %rd25351;
	// begin inline asm
	add.cc.u64 %rd25361, %rd25361, %rd15537;
	addc.cc.u64 %rd25360, %rd25360, %rd15538;
	addc.cc.u64 %rd25359, %rd25359, %rd15539;
	addc.cc.u64 %rd25358, %rd25358, %rd15540;
	addc.cc.u64 %rd25357, %rd25357, %rd15541;
	addc.u64 %rd25356, %rd25356, %rd15542;
	
	// end inline asm
	ld.const.u64 	%rd15549, [P_DEV+40];
	setp.lt.u64 	%p143, %rd25356, %rd15549;
	@%p143 bra 	$L__BB0_285;
	ld.const.u64 	%rd15550, [P_DEV];
	sub.s64 	%rd25361, %rd25361, %rd15550;
	ld.const.u64 	%rd15551, [P_DEV+8];
	sub.s64 	%rd25360, %rd25360, %rd15551;
	ld.const.u64 	%rd15552, [P_DEV+16];
	sub.s64 	%rd25359, %rd25359, %rd15552;
	ld.const.u64 	%rd15553, [P_DEV+24];
	sub.s64 	%rd25358, %rd25358, %rd15553;
	ld.const.u64 	%rd15554, [P_DEV+32];
	sub.s64 	%rd25357, %rd25357, %rd15554;
	ld.const.u64 	%rd15555, [P_DEV+40];
	sub.s64 	%rd25356, %rd25356, %rd15555;
$L__BB0_285:
	sub.s64 	%rd15562, %rd25355, %rd15537;
	sub.s64 	%rd15563, %rd25354, %rd15538;
	sub.s64 	%rd15564, %rd25353, %rd15539;
	sub.s64 	%rd15565, %rd25352, %rd15540;
	sub.s64 	%rd15566, %rd25351, %rd15541;
	sub.s64 	%rd15567, %rd25350, %rd15542;
	mov.u64 	%rd25367, %rd25361;
	mov.u64 	%rd25362, %rd25356;
	mov.u64 	%rd25364, %rd25358;
	mov.u64 	%rd25366, %rd25360;
	mov.u64 	%rd25363, %rd25357;
	mov.u64 	%rd25365, %rd25359;
	// begin inline asm
	add.cc.u64 %rd25367, %rd25367, %rd15562;
	addc.cc.u64 %rd25366, %rd25366, %rd15563;
	addc.cc.u64 %rd25365, %rd25365, %rd15564;
	addc.cc.u64 %rd25364, %rd25364, %rd15565;
	addc.cc.u64 %rd25363, %rd25363, %rd15566;
	addc.u64 %rd25362, %rd25362, %rd15567;
	
	// end inline asm
	ld.const.u64 	%rd15574, [P_DEV+40];
	setp.lt.u64 	%p144, %rd25362, %rd15574;
	@%p144 bra 	$L__BB0_287;
	ld.const.u64 	%rd15575, [P_DEV];
	sub.s64 	%rd25367, %rd25367, %rd15575;
	ld.const.u64 	%rd15576, [P_DEV+8];
	sub.s64 	%rd25366, %rd25366, %rd15576;
	ld.const.u64 	%rd15577, [P_DEV+16];
	sub.s64 	%rd25365, %rd25365, %rd15577;
	ld.const.u64 	%rd15578, [P_DEV+24];
	sub.s64 	%rd25364, %rd25364, %rd15578;
	ld.const.u64 	%rd15579, [P_DEV+32];
	sub.s64 	%rd25363, %rd25363, %rd15579;
	ld.const.u64 	%rd15580, [P_DEV+40];
	sub.s64 	%rd25362, %rd25362, %rd15580;
$L__BB0_287:
	sub.s64 	%rd15587, %rd25361, %rd15562;
	sub.s64 	%rd15588, %rd25360, %rd15563;
	sub.s64 	%rd15589, %rd25359, %rd15564;
	sub.s64 	%rd15590, %rd25358, %rd15565;
	sub.s64 	%rd15591, %rd25357, %rd15566;
	sub.s64 	%rd15592, %rd25356, %rd15567;
	mov.u64 	%rd25373, %rd25367;
	mov.u64 	%rd25368, %rd25362;
	mov.u64 	%rd25370, %rd25364;
	mov.u64 	%rd25372, %rd25366;
	mov.u64 	%rd25369, %rd25363;
	mov.u64 	%rd25371, %rd25365;
	// begin inline asm
	add.cc.u64 %rd25373, %rd25373, %rd15587;
	addc.cc.u64 %rd25372, %rd25372, %rd15588;
	addc.cc.u64 %rd25371, %rd25371, %rd15589;
	addc.cc.u64 %rd25370, %rd25370, %rd15590;
	addc.cc.u64 %rd25369, %rd25369, %rd15591;
	addc.u64 %rd25368, %rd25368, %rd15592;
	
	// end inline asm
	ld.const.u64 	%rd15599, [P_DEV+40];
	setp.lt.u64 	%p145, %rd25368, %rd15599;
	@%p145 bra 	$L__BB0_289;
	ld.const.u64 	%rd15600, [P_DEV];
	sub.s64 	%rd25373, %rd25373, %rd15600;
	ld.const.u64 	%rd15601, [P_DEV+8];
	sub.s64 	%rd25372, %rd25372, %rd15601;
	ld.const.u64 	%rd15602, [P_DEV+16];
	sub.s64 	%rd25371, %rd25371, %rd15602;
	ld.const.u64 	%rd15603, [P_DEV+24];
	sub.s64 	%rd25370, %rd25370, %rd15603;
	ld.const.u64 	%rd15604, [P_DEV+32];
	sub.s64 	%rd25369, %rd25369, %rd15604;
	ld.const.u64 	%rd15605, [P_DEV+40];
	sub.s64 	%rd25368, %rd25368, %rd15605;
$L__BB0_289:
	sub.s64 	%rd15612, %rd25367, %rd15587;
	sub.s64 	%rd15613, %rd25366, %rd15588;
	sub.s64 	%rd15614, %rd25365, %rd15589;
	sub.s64 	%rd15615, %rd25364, %rd15590;
	sub.s64 	%rd15616, %rd25363, %rd15591;
	sub.s64 	%rd15617, %rd25362, %rd15592;
	mov.u64 	%rd25374, %rd25368;
	mov.u64 	%rd25376, %rd25370;
	mov.u64 	%rd25378, %rd25372;
	mov.u64 	%rd25375, %rd25369;
	mov.u64 	%rd25377, %rd25371;
	mov.u64 	%rd25379, %rd25373;
	// begin inline asm
	add.cc.u64 %rd25379, %rd25379, %rd15612;
	addc.cc.u64 %rd25378, %rd25378, %rd15613;
	addc.cc.u64 %rd25377, %rd25377, %rd15614;
	addc.cc.u64 %rd25376, %rd25376, %rd15615;
	addc.cc.u64 %rd25375, %rd25375, %rd15616;
	addc.u64 %rd25374, %rd25374, %rd15617;
	
	// end inline asm
	ld.const.u64 	%rd15624, [P_DEV+40];
	setp.lt.u64 	%p146, %rd25374, %rd15624;
	@%p146 bra 	$L__BB0_291;
	ld.const.u64 	%rd15625, [P_DEV];
	sub.s64 	%rd25379, %rd25379, %rd15625;
	ld.const.u64 	%rd15626, [P_DEV+8];
	sub.s64 	%rd25378, %rd25378, %rd15626;
	ld.const.u64 	%rd15627, [P_DEV+16];
	sub.s64 	%rd25377, %rd25377, %rd15627;
	ld.const.u64 	%rd15628, [P_DEV+24];
	sub.s64 	%rd25376, %rd25376, %rd15628;
	ld.const.u64 	%rd15629, [P_DEV+32];
	sub.s64 	%rd25375, %rd25375, %rd15629;
	ld.const.u64 	%rd15630, [P_DEV+40];
	sub.s64 	%rd25374, %rd25374, %rd15630;
$L__BB0_291:
	sub.s64 	%rd15637, %rd25373, %rd15612;
	sub.s64 	%rd15638, %rd25372, %rd15613;
	sub.s64 	%rd15639, %rd25371, %rd15614;
	sub.s64 	%rd15640, %rd25370, %rd15615;
	sub.s64 	%rd15641, %rd25369, %rd15616;
	sub.s64 	%rd15642, %rd25368, %rd15617;
	mov.u64 	%rd25382, %rd25376;
	mov.u64 	%rd25384, %rd25378;
	mov.u64 	%rd25381, %rd25375;
	mov.u64 	%rd25383, %rd25377;
	mov.u64 	%rd25385, %rd25379;
	mov.u64 	%rd25380, %rd25374;
	// begin inline asm
	add.cc.u64 %rd25385, %rd25385, %rd15637;
	addc.cc.u64 %rd25384, %rd25384, %rd15638;
	addc.cc.u64 %rd25383, %rd25383, %rd15639;
	addc.cc.u64 %rd25382, %rd25382, %rd15640;
	addc.cc.u64 %rd25381, %rd25381, %rd15641;
	addc.u64 %rd25380, %rd25380, %rd15642;
	
	// end inline asm
	ld.const.u64 	%rd15649, [P_DEV+40];
	setp.lt.u64 	%p147, %rd25380, %rd15649;
	@%p147 bra 	$L__BB0_293;
	ld.const.u64 	%rd15650, [P_DEV];
	sub.s64 	%rd25385, %rd25385, %rd15650;
	ld.const.u64 	%rd15651, [P_DEV+8];
	sub.s64 	%rd25384, %rd25384, %rd15651;
	ld.const.u64 	%rd15652, [P_DEV+16];
	sub.s64 	%rd25383, %rd25383, %rd15652;
	ld.const.u64 	%rd15653, [P_DEV+24];
	sub.s64 	%rd25382, %rd25382, %rd15653;
	ld.const.u64 	%rd15654, [P_DEV+32];
	sub.s64 	%rd25381, %rd25381, %rd15654;
	ld.const.u64 	%rd15655, [P_DEV+40];
	sub.s64 	%rd25380, %rd25380, %rd15655;
$L__BB0_293:
	sub.s64 	%rd15662, %rd25379, %rd15637;
	sub.s64 	%rd15663, %rd25378, %rd15638;
	sub.s64 	%rd15664, %rd25377, %rd15639;
	sub.s64 	%rd15665, %rd25376, %rd15640;
	sub.s64 	%rd15666, %rd25375, %rd15641;
	sub.s64 	%rd15667, %rd25374, %rd15642;
	mov.u64 	%rd25390, %rd25384;
	mov.u64 	%rd25387, %rd25381;
	mov.u64 	%rd25389, %rd25383;
	mov.u64 	%rd25391, %rd25385;
	mov.u64 	%rd25386, %rd25380;
	mov.u64 	%rd25388, %rd25382;
	// begin inline asm
	add.cc.u64 %rd25391, %rd25391, %rd15662;
	addc.cc.u64 %rd25390, %rd25390, %rd15663;
	addc.cc.u64 %rd25389, %rd25389, %rd15664;
	addc.cc.u64 %rd25388, %rd25388, %rd15665;
	addc.cc.u64 %rd25387, %rd25387, %rd15666;
	addc.u64 %rd25386, %rd25386, %rd15667;
	
	// end inline asm
	ld.const.u64 	%rd15674, [P_DEV+40];
	setp.lt.u64 	%p148, %rd25386, %rd15674;
	@%p148 bra 	$L__BB0_295;
	ld.const.u64 	%rd15675, [P_DEV];
	sub.s64 	%rd25391, %rd25391, %rd15675;
	ld.const.u64 	%rd15676, [P_DEV+8];
	sub.s64 	%rd25390, %rd25390, %rd15676;
	ld.const.u64 	%rd15677, [P_DEV+16];
	sub.s64 	%rd25389, %rd25389, %rd15677;
	ld.const.u64 	%rd15678, [P_DEV+24];
	sub.s64 	%rd25388, %rd25388, %rd15678;
	ld.const.u64 	%rd15679, [P_DEV+32];
	sub.s64 	%rd25387, %rd25387, %rd15679;
	ld.const.u64 	%rd15680, [P_DEV+40];
	sub.s64 	%rd25386, %rd25386, %rd15680;
$L__BB0_295:
	sub.s64 	%rd15687, %rd25385, %rd15662;
	sub.s64 	%rd15688, %rd25384, %rd15663;
	sub.s64 	%rd15689, %rd25383, %rd15664;
	sub.s64 	%rd15690, %rd25382, %rd15665;
	sub.s64 	%rd15691, %rd25381, %rd15666;
	sub.s64 	%rd15692, %rd25380, %rd15667;
	mov.u64 	%rd25393, %rd25387;
	mov.u64 	%rd25395, %rd25389;
	mov.u64 	%rd25397, %rd25391;
	mov.u64 	%rd25392, %rd25386;
	mov.u64 	%rd25394, %rd25388;
	mov.u64 	%rd25396, %rd25390;
	// begin inline asm
	add.cc.u64 %rd25397, %rd25397, %rd15687;
	addc.cc.u64 %rd25396, %rd25396, %rd15688;
	addc.cc.u64 %rd25395, %rd25395, %rd15689;
	addc.cc.u64 %rd25394, %rd25394, %rd15690;
	addc.cc.u64 %rd25393, %rd25393, %rd15691;
	addc.u64 %rd25392, %rd25392, %rd15692;
	
	// end inline asm
	ld.const.u64 	%rd15699, [P_DEV+40];
	setp.lt.u64 	%p149, %rd25392, %rd15699;
	@%p149 bra 	$L__BB0_297;
	ld.const.u64 	%rd15700, [P_DEV];
	sub.s64 	%rd25397, %rd25397, %rd15700;
	ld.const.u64 	%rd15701, [P_DEV+8];
	sub.s64 	%rd25396, %rd25396, %rd15701;
	ld.const.u64 	%rd15702, [P_DEV+16];
	sub.s64 	%rd25395, %rd25395, %rd15702;
	ld.const.u64 	%rd15703, [P_DEV+24];
	sub.s64 	%rd25394, %rd25394, %rd15703;
	ld.const.u64 	%rd15704, [P_DEV+32];
	sub.s64 	%rd25393, %rd25393, %rd15704;
	ld.const.u64 	%rd15705, [P_DEV+40];
	sub.s64 	%rd25392, %rd25392, %rd15705;
$L__BB0_297:
	sub.s64 	%rd15712, %rd25391, %rd15687;
	sub.s64 	%rd15713, %rd25390, %rd15688;
	sub.s64 	%rd15714, %rd25389, %rd15689;
	sub.s64 	%rd15715, %rd25388, %rd15690;
	sub.s64 	%rd15716, %rd25387, %rd15691;
	sub.s64 	%rd15717, %rd25386, %rd15692;
	mov.u64 	%rd25399, %rd25393;
	mov.u64 	%rd25401, %rd25395;
	mov.u64 	%rd25403, %rd25397;
	mov.u64 	%rd25398, %rd25392;
	mov.u64 	%rd25400, %rd25394;
	mov.u64 	%rd25402, %rd25396;
	// begin inline asm
	add.cc.u64 %rd25403, %rd25403, %rd15712;
	addc.cc.u64 %rd25402, %rd25402, %rd15713;
	addc.cc.u64 %rd25401, %rd25401, %rd15714;
	addc.cc.u64 %rd25400, %rd25400, %rd15715;
	addc.cc.u64 %rd25399, %rd25399, %rd15716;
	addc.u64 %rd25398, %rd25398, %rd15717;
	
	// end inline asm
	ld.const.u64 	%rd15724, [P_DEV+40];
	setp.lt.u64 	%p150, %rd25398, %rd15724;
	@%p150 bra 	$L__BB0_299;
	ld.const.u64 	%rd15725, [P_DEV];
	sub.s64 	%rd25403, %rd25403, %rd15725;
	ld.const.u64 	%rd15726, [P_DEV+8];
	sub.s64 	%rd25402, %rd25402, %rd15726;
	ld.const.u64 	%rd15727, [P_DEV+16];
	sub.s64 	%rd25401, %rd25401, %rd15727;
	ld.const.u64 	%rd15728, [P_DEV+24];
	sub.s64 	%rd25400, %rd25400, %rd15728;
	ld.const.u64 	%rd15729, [P_DEV+32];
	sub.s64 	%rd25399, %rd25399, %rd15729;
	ld.const.u64 	%rd15730, [P_DEV+40];
	sub.s64 	%rd25398, %rd25398, %rd15730;
$L__BB0_299:
	sub.s64 	%rd15737, %rd25397, %rd15712;
	sub.s64 	%rd15738, %rd25396, %rd15713;
	sub.s64 	%rd15739, %rd25395, %rd15714;
	sub.s64 	%rd15740, %rd25394, %rd15715;
	sub.s64 	%rd15741, %rd25393, %rd15716;
	sub.s64 	%rd15742, %rd25392, %rd15717;
	mov.u64 	%rd25407, %rd25401;
	mov.u64 	%rd25409, %rd25403;
	mov.u64 	%rd25404, %rd25398;
	mov.u64 	%rd25406, %rd25400;
	mov.u64 	%rd25408, %rd25402;
	mov.u64 	%rd25405, %rd25399;
	// begin inline asm
	add.cc.u64 %rd25409, %rd25409, %rd15737;
	addc.cc.u64 %rd25408, %rd25408, %rd15738;
	addc.cc.u64 %rd25407, %rd25407, %rd15739;
	addc.cc.u64 %rd25406, %rd25406, %rd15740;
	addc.cc.u64 %rd25405, %rd25405, %rd15741;
	addc.u64 %rd25404, %rd25404, %rd15742;
	
	// end inline asm
	ld.const.u64 	%rd15749, [P_DEV+40];
	setp.lt.u64 	%p151, %rd25404, %rd15749;
	@%p151 bra 	$L__BB0_301;
	ld.const.u64 	%rd15750, [P_DEV];
	sub.s64 	%rd25409, %rd25409, %rd15750;
	ld.const.u64 	%rd15751, [P_DEV+8];
	sub.s64 	%rd25408, %rd25408, %rd15751;
	ld.const.u64 	%rd15752, [P_DEV+16];
	sub.s64 	%rd25407, %rd25407, %rd15752;
	ld.const.u64 	%rd15753, [P_DEV+24];
	sub.s64 	%rd25406, %rd25406, %rd15753;
	ld.const.u64 	%rd15754, [P_DEV+32];
	sub.s64 	%rd25405, %rd25405, %rd15754;
	ld.const.u64 	%rd15755, [P_DEV+40];
	sub.s64 	%rd25404, %rd25404, %rd15755;
$L__BB0_301:
	sub.s64 	%rd15762, %rd25403, %rd15737;
	sub.s64 	%rd15763, %rd25402, %rd15738;
	sub.s64 	%rd15764, %rd25401, %rd15739;
	sub.s64 	%rd15765, %rd25400, %rd15740;
	sub.s64 	%rd15766, %rd25399, %rd15741;
	sub.s64 	%rd15767, %rd25398, %rd15742;
	mov.u64 	%rd25415, %rd25409;
	mov.u64 	%rd25410, %rd25404;
	mov.u64 	%rd25412, %rd25406;
	mov.u64 	%rd25414, %rd25408;
	mov.u64 	%rd25411, %rd25405;
	mov.u64 	%rd25413, %rd25407;
	// begin inline asm
	add.cc.u64 %rd25415, %rd25415, %rd15762;
	addc.cc.u64 %rd25414, %rd25414, %rd15763;
	addc.cc.u64 %rd25413, %rd25413, %rd15764;
	addc.cc.u64 %rd25412, %rd25412, %rd15765;
	addc.cc.u64 %rd25411, %rd25411, %rd15766;
	addc.u64 %rd25410, %rd25410, %rd15767;
	
	// end inline asm
	ld.const.u64 	%rd15774, [P_DEV+40];
	setp.lt.u64 	%p152, %rd25410, %rd15774;
	@%p152 bra 	$L__BB0_303;
	ld.const.u64 	%rd15775, [P_DEV];
	sub.s64 	%rd25415, %rd25415, %rd15775;
	ld.const.u64 	%rd15776, [P_DEV+8];
	sub.s64 	%rd25414, %rd25414, %rd15776;
	ld.const.u64 	%rd15777, [P_DEV+16];
	sub.s64 	%rd25413, %rd25413, %rd15777;
	ld.const.u64 	%rd15778, [P_DEV+24];
	sub.s64 	%rd25412, %rd25412, %rd15778;
	ld.const.u64 	%rd15779, [P_DEV+32];
	sub.s64 	%rd25411, %rd25411, %rd15779;
	ld.const.u64 	%rd15780, [P_DEV+40];
	sub.s64 	%rd25410, %rd25410, %rd15780;
$L__BB0_303:
	sub.s64 	%rd15787, %rd25409, %rd15762;
	sub.s64 	%rd15788, %rd25408, %rd15763;
	sub.s64 	%rd15789, %rd25407, %rd15764;
	sub.s64 	%rd15790, %rd25406, %rd15765;
	sub.s64 	%rd15791, %rd25405, %rd15766;
	sub.s64 	%rd15792, %rd25404, %rd15767;
	mov.u64 	%rd25421, %rd25415;
	mov.u64 	%rd25416, %rd25410;
	mov.u64 	%rd25418, %rd25412;
	mov.u64 	%rd25420, %rd25414;
	mov.u64 	%rd25417, %rd25411;
	mov.u64 	%rd25419, %rd25413;
	// begin inline asm
	add.cc.u64 %rd25421, %rd25421, %rd15787;
	addc.cc.u64 %rd25420, %rd25420, %rd15788;
	addc.cc.u64 %rd25419, %rd25419, %rd15789;
	addc.cc.u64 %rd25418, %rd25418, %rd15790;
	addc.cc.u64 %rd25417, %rd25417, %rd15791;
	addc.u64 %rd25416, %rd25416, %rd15792;
	
	// end inline asm
	ld.const.u64 	%rd15799, [P_DEV+40];
	setp.lt.u64 	%p153, %rd25416, %rd15799;
	@%p153 bra 	$L__BB0_305;
	ld.const.u64 	%rd15800, [P_DEV];
	sub.s64 	%rd25421, %rd25421, %rd15800;
	ld.const.u64 	%rd15801, [P_DEV+8];
	sub.s64 	%rd25420, %rd25420, %rd15801;
	ld.const.u64 	%rd15802, [P_DEV+16];
	sub.s64 	%rd25419, %rd25419, %rd15802;
	ld.const.u64 	%rd15803, [P_DEV+24];
	sub.s64 	%rd25418, %rd25418, %rd15803;
	ld.const.u64 	%rd15804, [P_DEV+32];
	sub.s64 	%rd25417, %rd25417, %rd15804;
	ld.const.u64 	%rd15805, [P_DEV+40];
	sub.s64 	%rd25416, %rd25416, %rd15805;
$L__BB0_305:
	sub.s64 	%rd15812, %rd25415, %rd15787;
	sub.s64 	%rd15813, %rd25414, %rd15788;
	sub.s64 	%rd15814, %rd25413, %rd15789;
	sub.s64 	%rd15815, %rd25412, %rd15790;
	sub.s64 	%rd15816, %rd25411, %rd15791;
	sub.s64 	%rd15817, %rd25410, %rd15792;
	mov.u64 	%rd25422, %rd25416;
	mov.u64 	%rd25424, %rd25418;
	mov.u64 	%rd25426, %rd25420;
	mov.u64 	%rd25423, %rd25417;
	mov.u64 	%rd25425, %rd25419;
	mov.u64 	%rd25427, %rd25421;
	// begin inline asm
	add.cc.u64 %rd25427, %rd25427, %rd15812;
	addc.cc.u64 %rd25426, %rd25426, %rd15813;
	addc.cc.u64 %rd25425, %rd25425, %rd15814;
	addc.cc.u64 %rd25424, %rd25424, %rd15815;
	addc.cc.u64 %rd25423, %rd25423, %rd15816;
	addc.u64 %rd25422, %rd25422, %rd15817;
	
	// end inline asm
	ld.const.u64 	%rd15824, [P_DEV+40];
	setp.lt.u64 	%p154, %rd25422, %rd15824;
	@%p154 bra 	$L__BB0_307;
	ld.const.u64 	%rd15825, [P_DEV];
	sub.s64 	%rd25427, %rd25427, %rd15825;
	ld.const.u64 	%rd15826, [P_DEV+8];
	sub.s64 	%rd25426, %rd25426, %rd15826;
	ld.const.u64 	%rd15827, [P_DEV+16];
	sub.s64 	%rd25425, %rd25425, %rd15827;
	ld.const.u64 	%rd15828, [P_DEV+24];
	sub.s64 	%rd25424, %rd25424, %rd15828;
	ld.const.u64 	%rd15829, [P_DEV+32];
	sub.s64 	%rd25423, %rd25423, %rd15829;
	ld.const.u64 	%rd15830, [P_DEV+40];
	sub.s64 	%rd25422, %rd25422, %rd15830;
$L__BB0_307:
	sub.s64 	%rd15837, %rd25421, %rd15812;
	sub.s64 	%rd15838, %rd25420, %rd15813;
	sub.s64 	%rd15839, %rd25419, %rd15814;
	sub.s64 	%rd15840, %rd25418, %rd15815;
	sub.s64 	%rd15841, %rd25417, %rd15816;
	sub.s64 	%rd15842, %rd25416, %rd15817;
	mov.u64 	%rd25430, %rd25424;
	mov.u64 	%rd25432, %rd25426;
	mov.u64 	%rd25429, %rd25423;
	mov.u64 	%rd25431, %rd25425;
	mov.u64 	%rd25433, %rd25427;
	mov.u64 	%rd25428, %rd25422;
	// begin inline asm
	add.cc.u64 %rd25433, %rd25433, %rd15837;
	addc.cc.u64 %rd25432, %rd25432, %rd15838;
	addc.cc.u64 %rd25431, %rd25431, %rd15839;
	addc.cc.u64 %rd25430, %rd25430, %rd15840;
	addc.cc.u64 %rd25429, %rd25429, %rd15841;
	addc.u64 %rd25428, %rd25428, %rd15842;
	
	// end inline asm
	ld.const.u64 	%rd15849, [P_DEV+40];
	setp.lt.u64 	%p155, %rd25428, %rd15849;
	@%p155 bra 	$L__BB0_309;
	ld.const.u64 	%rd15850, [P_DEV];
	sub.s64 	%rd25433, %rd25433, %rd15850;
	ld.const.u64 	%rd15851, [P_DEV+8];
	sub.s64 	%rd25432, %rd25432, %rd15851;
	ld.const.u64 	%rd15852, [P_DEV+16];
	sub.s64 	%rd25431, %rd25431, %rd15852;
	ld.const.u64 	%rd15853, [P_DEV+24];
	sub.s64 	%rd25430, %rd25430, %rd15853;
	ld.const.u64 	%rd15854, [P_DEV+32];
	sub.s64 	%rd25429, %rd25429, %rd15854;
	ld.const.u64 	%rd15855, [P_DEV+40];
	sub.s64 	%rd25428, %rd25428, %rd15855;
$L__BB0_309:
	sub.s64 	%rd15862, %rd25427, %rd15837;
	sub.s64 	%rd15863, %rd25426, %rd15838;
	sub.s64 	%rd15864, %rd25425, %rd15839;
	sub.s64 	%rd15865, %rd25424, %rd15840;
	sub.s64 	%rd15866, %rd25423, %rd15841;
	sub.s64 	%rd15867, %rd25422, %rd15842;
	mov.u64 	%rd25438, %rd25432;
	mov.u64 	%rd25435, %rd25429;
	mov.u64 	%rd25437, %rd25431;
	mov.u64 	%rd25439, %rd25433;
	mov.u64 	%rd25434, %rd25428;
	mov.u64 	%rd25436, %rd25430;
	// begin inline asm
	add.cc.u64 %rd25439, %rd25439, %rd15862;
	addc.cc.u64 %rd25438, %rd25438, %rd15863;
	addc.cc.u64 %rd25437, %rd25437, %rd15864;
	addc.cc.u64 %rd25436, %rd25436, %rd15865;
	addc.cc.u64 %rd25435, %rd25435, %rd15866;
	addc.u64 %rd25434, %rd25434, %rd15867;
	
	// end inline asm
	ld.const.u64 	%rd15874, [P_DEV+40];
	setp.lt.u64 	%p156, %rd25434, %rd15874;
	@%p156 bra 	$L__BB0_311;
	ld.const.u64 	%rd15875, [P_DEV];
	sub.s64 	%rd25439, %rd25439, %rd15875;
	ld.const.u64 	%rd15876, [P_DEV+8];
	sub.s64 	%rd25438, %rd25438, %rd15876;
	ld.const.u64 	%rd15877, [P_DEV+16];
	sub.s64 	%rd25437, %rd25437, %rd15877;
	ld.const.u64 	%rd15878, [P_DEV+24];
	sub.s64 	%rd25436, %rd25436, %rd15878;
	ld.const.u64 	%rd15879, [P_DEV+32];
	sub.s64 	%rd25435, %rd25435, %rd15879;
	ld.const.u64 	%rd15880, [P_DEV+40];
	sub.s64 	%rd25434, %rd25434, %rd15880;
$L__BB0_311:
	sub.s64 	%rd15887, %rd25433, %rd15862;
	sub.s64 	%rd15888, %rd25432, %rd15863;
	sub.s64 	%rd15889, %rd25431, %rd15864;
	sub.s64 	%rd15890, %rd25430, %rd15865;
	sub.s64 	%rd15891, %rd25429, %rd15866;
	sub.s64 	%rd15892, %rd25428, %rd15867;
	mov.u64 	%rd25441, %rd25435;
	mov.u64 	%rd25443, %rd25437;
	mov.u64 	%rd25445, %rd25439;
	mov.u64 	%rd25440, %rd25434;
	mov.u64 	%rd25442, %rd25436;
	mov.u64 	%rd25444, %rd25438;
	// begin inline asm
	add.cc.u64 %rd25445, %rd25445, %rd15887;
	addc.cc.u64 %rd25444, %rd25444, %rd15888;
	addc.cc.u64 %rd25443, %rd25443, %rd15889;
	addc.cc.u64 %rd25442, %rd25442, %rd15890;
	addc.cc.u64 %rd25441, %rd25441, %rd15891;
	addc.u64 %rd25440, %rd25440, %rd15892;
	
	// end inline asm
	ld.const.u64 	%rd15899, [P_DEV+40];
	setp.lt.u64 	%p157, %rd25440, %rd15899;
	@%p157 bra 	$L__BB0_313;
	ld.const.u64 	%rd15900, [P_DEV];
	sub.s64 	%rd25445, %rd25445, %rd15900;
	ld.const.u64 	%rd15901, [P_DEV+8];
	sub.s64 	%rd25444, %rd25444, %rd15901;
	ld.const.u64 	%rd15902, [P_DEV+16];
	sub.s64 	%rd25443, %rd25443, %rd15902;
	ld.const.u64 	%rd15903, [P_DEV+24];
	sub.s64 	%rd25442, %rd25442, %rd15903;
	ld.const.u64 	%rd15904, [P_DEV+32];
	sub.s64 	%rd25441, %rd25441, %rd15904;
	ld.const.u64 	%rd15905, [P_DEV+40];
	sub.s64 	%rd25440, %rd25440, %rd15905;
$L__BB0_313:
	sub.s64 	%rd15912, %rd25439, %rd15887;
	sub.s64 	%rd15913, %rd25438, %rd15888;
	sub.s64 	%rd15914, %rd25437, %rd15889;
	sub.s64 	%rd15915, %rd25436, %rd15890;
	sub.s64 	%rd15916, %rd25435, %rd15891;
	sub.s64 	%rd15917, %rd25434, %rd15892;
	mov.u64 	%rd25447, %rd25441;
	mov.u64 	%rd25449, %rd25443;
	mov.u64 	%rd25451, %rd25445;
	mov.u64 	%rd25446, %rd25440;
	mov.u64 	%rd25448, %rd25442;
	mov.u64 	%rd25450, %rd25444;
	// begin inline asm
	add.cc.u64 %rd25451, %rd25451, %rd15912;
	addc.cc.u64 %rd25450, %rd25450, %rd15913;
	addc.cc.u64 %rd25449, %rd25449, %rd15914;
	addc.cc.u64 %rd25448, %rd25448, %rd15915;
	addc.cc.u64 %rd25447, %rd25447, %rd15916;
	addc.u64 %rd25446, %rd25446, %rd15917;
	
	// end inline asm
	ld.const.u64 	%rd15924, [P_DEV+40];
	setp.lt.u64 	%p158, %rd25446, %rd15924;
	@%p158 bra 	$L__BB0_315;
	ld.const.u64 	%rd15925, [P_DEV];
	sub.s64 	%rd25451, %rd25451, %rd15925;
	ld.const.u64 	%rd15926, [P_DEV+8];
	sub.s64 	%rd25450, %rd25450, %rd15926;
	ld.const.u64 	%rd15927, [P_DEV+16];
	sub.s64 	%rd25449, %rd25449, %rd15927;
	ld.const.u64 	%rd15928, [P_DEV+24];
	sub.s64 	%rd25448, %rd25448, %rd15928;
	ld.const.u64 	%rd15929, [P_DEV+32];
	sub.s64 	%rd25447, %rd25447, %rd15929;
	ld.const.u64 	%rd15930, [P_DEV+40];
	sub.s64 	%rd25446, %rd25446, %rd15930;
$L__BB0_315:
	sub.s64 	%rd15937, %rd25445, %rd15912;
	sub.s64 	%rd15938, %rd25444, %rd15913;
	sub.s64 	%rd15939, %rd25443, %rd15914;
	sub.s64 	%rd15940, %rd25442, %rd15915;
	sub.s64 	%rd15941, %rd25441, %rd15916;
	sub.s64 	%rd15942, %rd25440, %rd15917;
	mov.u64 	%rd25455, %rd25449;
	mov.u64 	%rd25457, %rd25451;
	mov.u64 	%rd25452, %rd25446;
	mov.u64 	%rd25454, %rd25448;
	mov.u64 	%rd25456, %rd25450;
	mov.u64 	%rd25453, %rd25447;
	// begin inline asm
	add.cc.u64 %rd25457, %rd25457, %rd15937;
	addc.cc.u64 %rd25456, %rd25456, %rd15938;
	addc.cc.u64 %rd25455, %rd25455, %rd15939;
	addc.cc.u64 %rd25454, %rd25454, %rd15940;
	addc.cc.u64 %rd25453, %rd25453, %rd15941;
	addc.u64 %rd25452, %rd25452, %rd15942;
	
	// end inline asm
	ld.const.u64 	%rd15949, [P_DEV+40];
	setp.lt.u64 	%p159, %rd25452, %rd15949;
	@%p159 bra 	$L__BB0_317;
	ld.const.u64 	%rd15950, [P_DEV];
	sub.s64 	%rd25457, %rd25457, %rd15950;
	ld.const.u64 	%rd15951, [P_DEV+8];
	sub.s64 	%rd25456, %rd25456, %rd15951;
	ld.const.u64 	%rd15952, [P_DEV+16];
	sub.s64 	%rd25455, %rd25455, %rd15952;
	ld.const.u64 	%rd15953, [P_DEV+24];
	sub.s64 	%rd25454, %rd25454, %rd15953;
	ld.const.u64 	%rd15954, [P_DEV+32];
	sub.s64 	%rd25453, %rd25453, %rd15954;
	ld.const.u64 	%rd15955, [P_DEV+40];
	sub.s64 	%rd25452, %rd25452, %rd15955;
$L__BB0_317:
	sub.s64 	%rd15962, %rd25451, %rd15937;
	sub.s64 	%rd15963, %rd25450, %rd15938;
	sub.s64 	%rd15964, %rd25449, %rd15939;
	sub.s64 	%rd15965, %rd25448, %rd15940;
	sub.s64 	%rd15966, %rd25447, %rd15941;
	sub.s64 	%rd15967, %rd25446, %rd15942;
	mov.u64 	%rd25463, %rd25457;
	mov.u64 	%rd25458, %rd25452;
	mov.u64 	%rd25460, %rd25454;
	mov.u64 	%rd25462, %rd25456;
	mov.u64 	%rd25459, %rd25453;
	mov.u64 	%rd25461, %rd25455;
	// begin inline asm
	add.cc.u64 %rd25463, %rd25463, %rd15962;
	addc.cc.u64 %rd25462, %rd25462, %rd15963;
	addc.cc.u64 %rd25461, %rd25461, %rd15964;
	addc.cc.u64 %rd25460, %rd25460, %rd15965;
	addc.cc.u64 %rd25459, %rd25459, %rd15966;
	addc.u64 %rd25458, %rd25458, %rd15967;
	
	// end inline asm
	ld.const.u64 	%rd15974, [P_DEV+40];
	setp.lt.u64 	%p160, %rd25458, %rd15974;
	@%p160 bra 	$L__BB0_319;
	ld.const.u64 	%rd15975, [P_DEV];
	sub.s64 	%rd25463, %rd25463, %rd15975;
	ld.const.u64 	%rd15976, [P_DEV+8];
	sub.s64 	%rd25462, %rd25462, %rd15976;
	ld.const.u64 	%rd15977, [P_DEV+16];
	sub.s64 	%rd25461, %rd25461, %rd15977;
	ld.const.u64 	%rd15978, [P_DEV+24];
	sub.s64 	%rd25460, %rd25460, %rd15978;
	ld.const.u64 	%rd15979, [P_DEV+32];
	sub.s64 	%rd25459, %rd25459, %rd15979;
	ld.const.u64 	%rd15980, [P_DEV+40];
	sub.s64 	%rd25458, %rd25458, %rd15980;
$L__BB0_319:
	sub.s64 	%rd15987, %rd25457, %rd15962;
	sub.s64 	%rd15988, %rd25456, %rd15963;
	sub.s64 	%rd15989, %rd25455, %rd15964;
	sub.s64 	%rd15990, %rd25454, %rd15965;
	sub.s64 	%rd15991, %rd25453, %rd15966;
	sub.s64 	%rd15992, %rd25452, %rd15967;
	mov.u64 	%rd25469, %rd25463;
	mov.u64 	%rd25464, %rd25458;
	mov.u64 	%rd25466, %rd25460;
	mov.u64 	%rd25468, %rd25462;
	mov.u64 	%rd25465, %rd25459;
	mov.u64 	%rd25467, %rd25461;
	// begin inline asm
	add.cc.u64 %rd25469, %rd25469, %rd15987;
	addc.cc.u64 %rd25468, %rd25468, %rd15988;
	addc.cc.u64 %rd25467, %rd25467, %rd15989;
	addc.cc.u64 %rd25466, %rd25466, %rd15990;
	addc.cc.u64 %rd25465, %rd25465, %rd15991;
	addc.u64 %rd25464, %rd25464, %rd15992;
	
	// end inline asm
	ld.const.u64 	%rd15999, [P_DEV+40];
	setp.lt.u64 	%p161, %rd25464, %rd15999;
	@%p161 bra 	$L__BB0_321;
	ld.const.u64 	%rd16000, [P_DEV];
	sub.s64 	%rd25469, %rd25469, %rd16000;
	ld.const.u64 	%rd16001, [P_DEV+8];
	sub.s64 	%rd25468, %rd25468, %rd16001;
	ld.const.u64 	%rd16002, [P_DEV+16];
	sub.s64 	%rd25467, %rd25467, %rd16002;
	ld.const.u64 	%rd16003, [P_DEV+24];
	sub.s64 	%rd25466, %rd25466, %rd16003;
	ld.const.u64 	%rd16004, [P_DEV+32];
	sub.s64 	%rd25465, %rd25465, %rd16004;
	ld.const.u64 	%rd16005, [P_DEV+40];
	sub.s64 	%rd25464, %rd25464, %rd16005;
$L__BB0_321:
	sub.s64 	%rd16012, %rd25463, %rd15987;
	sub.s64 	%rd16013, %rd25462, %rd15988;
	sub.s64 	%rd16014, %rd25461, %rd15989;
	sub.s64 	%rd16015, %rd25460, %rd15990;
	sub.s64 	%rd16016, %rd25459, %rd15991;
	sub.s64 	%rd16017, %rd25458, %rd15992;
	mov.u64 	%rd25470, %rd25464;
	mov.u64 	%rd25472, %rd25466;
	mov.u64 	%rd25474, %rd25468;
	mov.u64 	%rd25471, %rd25465;
	mov.u64 	%rd25473, %rd25467;
	mov.u64 	%rd25475, %rd25469;
	// begin inline asm
	add.cc.u64 %rd25475, %rd25475, %rd16012;
	addc.cc.u64 %rd25474, %rd25474, %rd16013;
	addc.cc.u64 %rd25473, %rd25473, %rd16014;
	addc.cc.u64 %rd25472, %rd25472, %rd16015;
	addc.cc.u64 %rd25471, %rd25471, %rd16016;
	addc.u64 %rd25470, %rd25470, %rd16017;
	
	// end inline asm
	ld.const.u64 	%rd16024, [P_DEV+40];
	setp.lt.u64 	%p162, %rd25470, %rd16024;
	@%p162 bra 	$L__BB0_323;
	ld.const.u64 	%rd16025, [P_DEV];
	sub.s64 	%rd25475, %rd25475, %rd16025;
	ld.const.u64 	%rd16026, [P_DEV+8];
	sub.s64 	%rd25474, %rd25474, %rd16026;
	ld.const.u64 	%rd16027, [P_DEV+16];
	sub.s64 	%rd25473, %rd25473, %rd16027;
	ld.const.u64 	%rd16028, [P_DEV+24];
	sub.s64 	%rd25472, %rd25472, %rd16028;
	ld.const.u64 	%rd16029, [P_DEV+32];
	sub.s64 	%rd25471, %rd25471, %rd16029;
	ld.const.u64 	%rd16030, [P_DEV+40];
	sub.s64 	%rd25470, %rd25470, %rd16030;
$L__BB0_323:
	sub.s64 	%rd16037, %rd25469, %rd16012;
	sub.s64 	%rd16038, %rd25468, %rd16013;
	sub.s64 	%rd16039, %rd25467, %rd16014;
	sub.s64 	%rd16040, %rd25466, %rd16015;
	sub.s64 	%rd16041, %rd25465, %rd16016;
	sub.s64 	%rd16042, %rd25464, %rd16017;
	mov.u64 	%rd25478, %rd25472;
	mov.u64 	%rd25480, %rd25474;
	mov.u64 	%rd25477, %rd25471;
	mov.u64 	%rd25479, %rd25473;
	mov.u64 	%rd25481, %rd25475;
	mov.u64 	%rd25476, %rd25470;
	// begin inline asm
	add.cc.u64 %rd25481, %rd25481, %rd16037;
	addc.cc.u64 %rd25480, %rd25480, %rd16038;
	addc.cc.u64 %rd25479, %rd25479, %rd16039;
	addc.cc.u64 %rd25478, %rd25478, %rd16040;
	addc.cc.u64 %rd25477, %rd25477, %rd16041;
	addc.u64 %rd25476, %rd25476, %rd16042;
	
	// end inline asm
	ld.const.u64 	%rd16049, [P_DEV+40];
	setp.lt.u64 	%p163, %rd25476, %rd16049;
	@%p163 bra 	$L__BB0_325;
	ld.const.u64 	%rd16050, [P_DEV];
	sub.s64 	%rd25481, %rd25481, %rd16050;
	ld.const.u64 	%rd16051, [P_DEV+8];
	sub.s64 	%rd25480, %rd25480, %rd16051;
	ld.const.u64 	%rd16052, [P_DEV+16];
	sub.s64 	%rd25479, %rd25479, %rd16052;
	ld.const.u64 	%rd16053, [P_DEV+24];
	sub.s64 	%rd25478, %rd25478, %rd16053;
	ld.const.u64 	%rd16054, [P_DEV+32];
	sub.s64 	%rd25477, %rd25477, %rd16054;
	ld.const.u64 	%rd16055, [P_DEV+40];
	sub.s64 	%rd25476, %rd25476, %rd16055;
$L__BB0_325:
	sub.s64 	%rd16062, %rd25475, %rd16037;
	sub.s64 	%rd16063, %rd25474, %rd16038;
	sub.s64 	%rd16064, %rd25473, %rd16039;
	sub.s64 	%rd16065, %rd25472, %rd16040;
	sub.s64 	%rd16066, %rd25471, %rd16041;
	sub.s64 	%rd16067, %rd25470, %rd16042;
	mov.u64 	%rd25486, %rd25480;
	mov.u64 	%rd25483, %rd25477;
	mov.u64 	%rd25485, %rd25479;
	mov.u64 	%rd25487, %rd25481;
	mov.u64 	%rd25482, %rd25476;
	mov.u64 	%rd25484, %rd25478;
	// begin inline asm
	add.cc.u64 %rd25487, %rd25487, %rd16062;
	addc.cc.u64 %rd25486, %rd25486, %rd16063;
	addc.cc.u64 %rd25485, %rd25485, %rd16064;
	addc.cc.u64 %rd25484, %rd25484, %rd16065;
	addc.cc.u64 %rd25483, %rd25483, %rd16066;
	addc.u64 %rd25482, %rd25482, %rd16067;
	
	// end inline asm
	ld.const.u64 	%rd16074, [P_DEV+40];
	setp.lt.u64 	%p164, %rd25482, %rd16074;
	@%p164 bra 	$L__BB0_327;
	ld.const.u64 	%rd16075, [P_DEV];
	sub.s64 	%rd25487, %rd25487, %rd16075;
	ld.const.u64 	%rd16076, [P_DEV+8];
	sub.s64 	%rd25486, %rd25486, %rd16076;
	ld.const.u64 	%rd16077, [P_DEV+16];
	sub.s64 	%rd25485, %rd25485, %rd16077;
	ld.const.u64 	%rd16078, [P_DEV+24];
	sub.s64 	%rd25484, %rd25484, %rd16078;
	ld.const.u64 	%rd16079, [P_DEV+32];
	sub.s64 	%rd25483, %rd25483, %rd16079;
	ld.const.u64 	%rd16080, [P_DEV+40];
	sub.s64 	%rd25482, %rd25482, %rd16080;
$L__BB0_327:
	sub.s64 	%rd16087, %rd25481, %rd16062;
	sub.s64 	%rd16088, %rd25480, %rd16063;
	sub.s64 	%rd16089, %rd25479, %rd16064;
	sub.s64 	%rd16090, %rd25478, %rd16065;
	sub.s64 	%rd16091, %rd25477, %rd16066;
	sub.s64 	%rd16092, %rd25476, %rd16067;
	mov.u64 	%rd25489, %rd25483;
	mov.u64 	%rd25491, %rd25485;
	mov.u64 	%rd25493, %rd25487;
	mov.u64 	%rd25488, %rd25482;
	mov.u64 	%rd25490, %rd25484;
	mov.u64 	%rd25492, %rd25486;
	// begin inline asm
	add.cc.u64 %rd25493, %rd25493, %rd16087;
	addc.cc.u64 %rd25492, %rd25492, %rd16088;
	addc.cc.u64 %rd25491, %rd25491, %rd16089;
	addc.cc.u64 %rd25490, %rd25490, %rd16090;
	addc.cc.u64 %rd25489, %rd25489, %rd16091;
	addc.u64 %rd25488, %rd25488, %rd16092;
	
	// end inline asm
	ld.const.u64 	%rd16099, [P_DEV+40];
	setp.lt.u64 	%p165, %rd25488, %rd16099;
	@%p165 bra 	$L__BB0_329;
	ld.const.u64 	%rd16100, [P_DEV];
	sub.s64 	%rd25493, %rd25493, %rd16100;
	ld.const.u64 	%rd16101, [P_DEV+8];
	sub.s64 	%rd25492, %rd25492, %rd16101;
	ld.const.u64 	%rd16102, [P_DEV+16];
	sub.s64 	%rd25491, %rd25491, %rd16102;
	ld.const.u64 	%rd16103, [P_DEV+24];
	sub.s64 	%rd25490, %rd25490, %rd16103;
	ld.const.u64 	%rd16104, [P_DEV+32];
	sub.s64 	%rd25489, %rd25489, %rd16104;
	ld.const.u64 	%rd16105, [P_DEV+40];
	sub.s64 	%rd25488, %rd25488, %rd16105;
$L__BB0_329:
	sub.s64 	%rd16112, %rd25487, %rd16087;
	sub.s64 	%rd16113, %rd25486, %rd16088;
	sub.s64 	%rd16114, %rd25485, %rd16089;
	sub.s64 	%rd16115, %rd25484, %rd16090;
	sub.s64 	%rd16116, %rd25483, %rd16091;
	sub.s64 	%rd16117, %rd25482, %rd16092;
	mov.u64 	%rd25495, %rd25489;
	mov.u64 	%rd25497, %rd25491;
	mov.u64 	%rd25499, %rd25493;
	mov.u64 	%rd25494, %rd25488;
	mov.u64 	%rd25496, %rd25490;
	mov.u64 	%rd25498, %rd25492;
	// begin inline asm
	add.cc.u64 %rd25499, %rd25499, %rd16112;
	addc.cc.u64 %rd25498, %rd25498, %rd16113;
	addc.cc.u64 %rd25497, %rd25497, %rd16114;
	addc.cc.u64 %rd25496, %rd25496, %rd16115;
	addc.cc.u64 %rd25495, %rd25495, %rd16116;
	addc.u64 %rd25494, %rd25494, %rd16117;
	
	// end inline asm
	ld.const.u64 	%rd16124, [P_DEV+40];
	setp.lt.u64 	%p166, %rd25494, %rd16124;
	@%p166 bra 	$L__BB0_331;
	ld.const.u64 	%rd16125, [P_DEV];
	sub.s64 	%rd25499, %rd25499, %rd16125;
	ld.const.u64 	%rd16126, [P_DEV+8];
	sub.s64 	%rd25498, %rd25498, %rd16126;
	ld.const.u64 	%rd16127, [P_DEV+16];
	sub.s64 	%rd25497, %rd25497, %rd16127;
	ld.const.u64 	%rd16128, [P_DEV+24];
	sub.s64 	%rd25496, %rd25496, %rd16128;
	ld.const.u64 	%rd16129, [P_DEV+32];
	sub.s64 	%rd25495, %rd25495, %rd16129;
	ld.const.u64 	%rd16130, [P_DEV+40];
	sub.s64 	%rd25494, %rd25494, %rd16130;
$L__BB0_331:
	sub.s64 	%rd16137, %rd25493, %rd16112;
	sub.s64 	%rd16138, %rd25492, %rd16113;
	sub.s64 	%rd16139, %rd25491, %rd16114;
	sub.s64 	%rd16140, %rd25490, %rd16115;
	sub.s64 	%rd16141, %rd25489, %rd16116;
	sub.s64 	%rd16142, %rd25488, %rd16117;
	mov.u64 	%rd25503, %rd25497;
	mov.u64 	%rd25505, %rd25499;
	mov.u64 	%rd25500, %rd25494;
	mov.u64 	%rd25502, %rd25496;
	mov.u64 	%rd25504, %rd25498;
	mov.u64 	%rd25501, %rd25495;
	// begin inline asm
	add.cc.u64 %rd25505, %rd25505, %rd16137;
	addc.cc.u64 %rd25504, %rd25504, %rd16138;
	addc.cc.u64 %rd25503, %rd25503, %rd16139;
	addc.cc.u64 %rd25502, %rd25502, %rd16140;
	addc.cc.u64 %rd25501, %rd25501, %rd16141;
	addc.u64 %rd25500, %rd25500, %rd16142;
	
	// end inline asm
	ld.const.u64 	%rd16149, [P_DEV+40];
	setp.lt.u64 	%p167, %rd25500, %rd16149;
	@%p167 bra 	$L__BB0_333;
	ld.const.u64 	%rd16150, [P_DEV];
	sub.s64 	%rd25505, %rd25505, %rd16150;
	ld.const.u64 	%rd16151, [P_DEV+8];
	sub.s64 	%rd25504, %rd25504, %rd16151;
	ld.const.u64 	%rd16152, [P_DEV+16];
	sub.s64 	%rd25503, %rd25503, %rd16152;
	ld.const.u64 	%rd16153, [P_DEV+24];
	sub.s64 	%rd25502, %rd25502, %rd16153;
	ld.const.u64 	%rd16154, [P_DEV+32];
	sub.s64 	%rd25501, %rd25501, %rd16154;
	ld.const.u64 	%rd16155, [P_DEV+40];
	sub.s64 	%rd25500, %rd25500, %rd16155;
$L__BB0_333:
	sub.s64 	%rd16162, %rd25499, %rd16137;
	sub.s64 	%rd16163, %rd25498, %rd16138;
	sub.s64 	%rd16164, %rd25497, %rd16139;
	sub.s64 	%rd16165, %rd25496, %rd16140;
	sub.s64 	%rd16166, %rd25495, %rd16141;
	sub.s64 	%rd16167, %rd25494, %rd16142;
	mov.u64 	%rd25511, %rd25505;
	mov.u64 	%rd25506, %rd25500;
	mov.u64 	%rd25508, %rd25502;
	mov.u64 	%rd25510, %rd25504;
	mov.u64 	%rd25507, %rd25501;
	mov.u64 	%rd25509, %rd25503;
	// begin inline asm
	add.cc.u64 %rd25511, %rd25511, %rd16162;
	addc.cc.u64 %rd25510, %rd25510, %rd16163;
	addc.cc.u64 %rd25509, %rd25509, %rd16164;
	addc.cc.u64 %rd25508, %rd25508, %rd16165;
	addc.cc.u64 %rd25507, %rd25507, %rd16166;
	addc.u64 %rd25506, %rd25506, %rd16167;
	
	// end inline asm
	ld.const.u64 	%rd16174, [P_DEV+40];
	setp.lt.u64 	%p168, %rd25506, %rd16174;
	@%p168 bra 	$L__BB0_335;
	ld.const.u64 	%rd16175, [P_DEV];
	sub.s64 	%rd25511, %rd25511, %rd16175;
	ld.const.u64 	%rd16176, [P_DEV+8];
	sub.s64 	%rd25510, %rd25510, %rd16176;
	ld.const.u64 	%rd16177, [P_DEV+16];
	sub.s64 	%rd25509, %rd25509, %rd16177;
	ld.const.u64 	%rd16178, [P_DEV+24];
	sub.s64 	%rd25508, %rd25508, %rd16178;
	ld.const.u64 	%rd16179, [P_DEV+32];
	sub.s64 	%rd25507, %rd25507, %rd16179;
	ld.const.u64 	%rd16180, [P_DEV+40];
	sub.s64 	%rd25506, %rd25506, %rd16180;
$L__BB0_335:
	sub.s64 	%rd16187, %rd25505, %rd16162;
	sub.s64 	%rd16188, %rd25504, %rd16163;
	sub.s64 	%rd16189, %rd25503, %rd16164;
	sub.s64 	%rd16190, %rd25502, %rd16165;
	sub.s64 	%rd16191, %rd25501, %rd16166;
	sub.s64 	%rd16192, %rd25500, %rd16167;
	mov.u64 	%rd25517, %rd25511;
	mov.u64 	%rd25512, %rd25506;
	mov.u64 	%rd25514, %rd25508;
	mov.u64 	%rd25516, %rd25510;
	mov.u64 	%rd25513, %rd25507;
	mov.u64 	%rd25515, %rd25509;
	// begin inline asm
	add.cc.u64 %rd25517, %rd25517, %rd16187;
	addc.cc.u64 %rd25516, %rd25516, %rd16188;
	addc.cc.u64 %rd25515, %rd25515, %rd16189;
	addc.cc.u64 %rd25514, %rd25514, %rd16190;
	addc.cc.u64 %rd25513, %rd25513, %rd16191;
	addc.u64 %rd25512, %rd25512, %rd16192;
	
	// end inline asm
	ld.const.u64 	%rd16199, [P_DEV+40];
	setp.lt.u64 	%p169, %rd25512, %rd16199;
	@%p169 bra 	$L__BB0_337;
	ld.const.u64 	%rd16200, [P_DEV];
	sub.s64 	%rd25517, %rd25517, %rd16200;
	ld.const.u64 	%rd16201, [P_DEV+8];
	sub.s64 	%rd25516, %rd25516, %rd16201;
	ld.const.u64 	%rd16202, [P_DEV+16];
	sub.s64 	%rd25515, %rd25515, %rd16202;
	ld.const.u64 	%rd16203, [P_DEV+24];
	sub.s64 	%rd25514, %rd25514, %rd16203;
	ld.const.u64 	%rd16204, [P_DEV+32];
	sub.s64 	%rd25513, %rd25513, %rd16204;
	ld.const.u64 	%rd16205, [P_DEV+40];
	sub.s64 	%rd25512, %rd25512, %rd16205;
$L__BB0_337:
	sub.s64 	%rd16212, %rd25511, %rd16187;
	sub.s64 	%rd16213, %rd25510, %rd16188;
	sub.s64 	%rd16214, %rd25509, %rd16189;
	sub.s64 	%rd16215, %rd25508, %rd16190;
	sub.s64 	%rd16216, %rd25507, %rd16191;
	sub.s64 	%rd16217, %rd25506, %rd16192;
	mov.u64 	%rd25518, %rd25512;
	mov.u64 	%rd25520, %rd25514;
	mov.u64 	%rd25522, %rd25516;
	mov.u64 	%rd25519, %rd25513;
	mov.u64 	%rd25521, %rd25515;
	mov.u64 	%rd25523, %rd25517;
	// begin inline asm
	add.cc.u64 %rd25523, %rd25523, %rd16212;
	addc.cc.u64 %rd25522, %rd25522, %rd16213;
	addc.cc.u64 %rd25521, %rd25521, %rd16214;
	addc.cc.u64 %rd25520, %rd25520, %rd16215;
	addc.cc.u64 %rd25519, %rd25519, %rd16216;
	addc.u64 %rd25518, %rd25518, %rd16217;
	
	// end inline asm
	ld.const.u64 	%rd16224, [P_DEV+40];
	setp.lt.u64 	%p170, %rd25518, %rd16224;
	@%p170 bra 	$L__BB0_339;
	ld.const.u64 	%rd16225, [P_DEV];
	sub.s64 	%rd25523, %rd25523, %rd16225;
	ld.const.u64 	%rd16226, [P_DEV+8];
	sub.s64 	%rd25522, %rd25522, %rd16226;
	ld.const.u64 	%rd16227, [P_DEV+16];
	sub.s64 	%rd25521, %rd25521, %rd16227;
	ld.const.u64 	%rd16228, [P_DEV+24];
	sub.s64 	%rd25520, %rd25520, %rd16228;
	ld.const.u64 	%rd16229, [P_DEV+32];
	sub.s64 	%rd25519, %rd25519, %rd16229;
	ld.const.u64 	%rd16230, [P_DEV+40];
	sub.s64 	%rd25518, %rd25518, %rd16230;
$L__BB0_339:
	sub.s64 	%rd16237, %rd25517, %rd16212;
	sub.s64 	%rd16238, %rd25516, %rd16213;
	sub.s64 	%rd16239, %rd25515, %rd16214;
	sub.s64 	%rd16240, %rd25514, %rd16215;
	sub.s64 	%rd16241, %rd25513, %rd16216;
	sub.s64 	%rd16242, %rd25512, %rd16217;
	mov.u64 	%rd25526, %rd25520;
	mov.u64 	%rd25528, %rd25522;
	mov.u64 	%rd25525, %rd25519;
	mov.u64 	%rd25527, %rd25521;
	mov.u64 	%rd25529, %rd25523;
	mov.u64 	%rd25524, %rd25518;
	// begin inline asm
	add.cc.u64 %rd25529, %rd25529, %rd16237;
	addc.cc.u64 %rd25528, %rd25528, %rd16238;
	addc.cc.u64 %rd25527, %rd25527, %rd16239;
	addc.cc.u64 %rd25526, %rd25526, %rd16240;
	addc.cc.u64 %rd25525, %rd25525, %rd16241;
	addc.u64 %rd25524, %rd25524, %rd16242;
	
	// end inline asm
	ld.const.u64 	%rd16249, [P_DEV+40];
	setp.lt.u64 	%p171, %rd25524, %rd16249;
	@%p171 bra 	$L__BB0_341;
	ld.const.u64 	%rd16250, [P_DEV];
	sub.s64 	%rd25529, %rd25529, %rd16250;
	ld.const.u64 	%rd16251, [P_DEV+8];
	sub.s64 	%rd25528, %rd25528, %rd16251;
	ld.const.u64 	%rd16252, [P_DEV+16];
	sub.s64 	%rd25527, %rd25527, %rd16252;
	ld.const.u64 	%rd16253, [P_DEV+24];
	sub.s64 	%rd25526, %rd25526, %rd16253;
	ld.const.u64 	%rd16254, [P_DEV+32];
	sub.s64 	%rd25525, %rd25525, %rd16254;
	ld.const.u64 	%rd16255, [P_DEV+40];
	sub.s64 	%rd25524, %rd25524, %rd16255;
$L__BB0_341:
	sub.s64 	%rd16262, %rd25523, %rd16237;
	sub.s64 	%rd16263, %rd25522, %rd16238;
	sub.s64 	%rd16264, %rd25521, %rd16239;
	sub.s64 	%rd16265, %rd25520, %rd16240;
	sub.s64 	%rd16266, %rd25519, %rd16241;
	sub.s64 	%rd16267, %rd25518, %rd16242;
	mov.u64 	%rd25534, %rd25528;
	mov.u64 	%rd25531, %rd25525;
	mov.u64 	%rd25533, %rd25527;
	mov.u64 	%rd25535, %rd25529;
	mov.u64 	%rd25530, %rd25524;
	mov.u64 	%rd25532, %rd25526;
	// begin inline asm
	add.cc.u64 %rd25535, %rd25535, %rd16262;
	addc.cc.u64 %rd25534, %rd25534, %rd16263;
	addc.cc.u64 %rd25533, %rd25533, %rd16264;
	addc.cc.u64 %rd25532, %rd25532, %rd16265;
	addc.cc.u64 %rd25531, %rd25531, %rd16266;
	addc.u64 %rd25530, %rd25530, %rd16267;
	
	// end inline asm
	ld.const.u64 	%rd16274, [P_DEV+40];
	setp.lt.u64 	%p172, %rd25530, %rd16274;
	@%p172 bra 	$L__BB0_343;
	ld.const.u64 	%rd16275, [P_DEV];
	sub.s64 	%rd25535, %rd25535, %rd16275;
	ld.const.u64 	%rd16276, [P_DEV+8];
	sub.s64 	%rd25534, %rd25534, %rd16276;
	ld.const.u64 	%rd16277, [P_DEV+16];
	sub.s64 	%rd25533, %rd25533, %rd16277;
	ld.const.u64 	%rd16278, [P_DEV+24];
	sub.s64 	%rd25532, %rd25532, %rd16278;
	ld.const.u64 	%rd16279, [P_DEV+32];
	sub.s64 	%rd25531, %rd25531, %rd16279;
	ld.const.u64 	%rd16280, [P_DEV+40];
	sub.s64 	%rd25530, %rd25530, %rd16280;
$L__BB0_343:
	sub.s64 	%rd16287, %rd25529, %rd16262;
	sub.s64 	%rd16288, %rd25528, %rd16263;
	sub.s64 	%rd16289, %rd25527, %rd16264;
	sub.s64 	%rd16290, %rd25526, %rd16265;
	sub.s64 	%rd16291, %rd25525, %rd16266;
	sub.s64 	%rd16292, %rd25524, %rd16267;
	mov.u64 	%rd25537, %rd25531;
	mov.u64 	%rd25539, %rd25533;
	mov.u64 	%rd25541, %rd25535;
	mov.u64 	%rd25536, %rd25530;
	mov.u64 	%rd25538, %rd25532;
	mov.u64 	%rd25540, %rd25534;
	// begin inline asm
	add.cc.u64 %rd25541, %rd25541, %rd16287;
	addc.cc.u64 %rd25540, %rd25540, %rd16288;
	addc.cc.u64 %rd25539, %rd25539, %rd16289;
	addc.cc.u64 %rd25538, %rd25538, %rd16290;
	addc.cc.u64 %rd25537, %rd25537, %rd16291;
	addc.u64 %rd25536, %rd25536, %rd16292;
	
	// end inline asm
	ld.const.u64 	%rd16299, [P_DEV+40];
	setp.lt.u64 	%p173, %rd25536, %rd16299;
	@%p173 bra 	$L__BB0_345;
	ld.const.u64 	%rd16300, [P_DEV];
	sub.s64 	%rd25541, %rd25541, %rd16300;
	ld.const.u64 	%rd16301, [P_DEV+8];
	sub.s64 	%rd25540, %rd25540, %rd16301;
	ld.const.u64 	%rd16302, [P_DEV+16];
	sub.s64 	%rd25539, %rd25539, %rd16302;
	ld.const.u64 	%rd16303, [P_DEV+24];
	sub.s64 	%rd25538, %rd25538, %rd16303;
	ld.const.u64 	%rd16304, [P_DEV+32];
	sub.s64 	%rd25537, %rd25537, %rd16304;
	ld.const.u64 	%rd16305, [P_DEV+40];
	sub.s64 	%rd25536, %rd25536, %rd16305;
$L__BB0_345:
	sub.s64 	%rd16312, %rd25535, %rd16287;
	sub.s64 	%rd16313, %rd25534, %rd16288;
	sub.s64 	%rd16314, %rd25533, %rd16289;
	sub.s64 	%rd16315, %rd25532, %rd16290;
	sub.s64 	%rd16316, %rd25531, %rd16291;
	sub.s64 	%rd16317, %rd25530, %rd16292;
	mov.u64 	%rd25543, %rd25537;
	mov.u64 	%rd25545, %rd25539;
	mov.u64 	%rd25547, %rd25541;
	mov.u64 	%rd25542, %rd25536;
	mov.u64 	%rd25544, %rd25538;
	mov.u64 	%rd25546, %rd25540;
	// begin inline asm
	add.cc.u64 %rd25547, %rd25547, %rd16312;
	addc.cc.u64 %rd25546, %rd25546, %rd16313;
	addc.cc.u64 %rd25545, %rd25545, %rd16314;
	addc.cc.u64 %rd25544, %rd25544, %rd16315;
	addc.cc.u64 %rd25543, %rd25543, %rd16316;
	addc.u64 %rd25542, %rd25542, %rd16317;
	
	// end inline asm
	ld.const.u64 	%rd16324, [P_DEV+40];
	setp.lt.u64 	%p174, %rd25542, %rd16324;
	@%p174 bra 	$L__BB0_347;
	ld.const.u64 	%rd16325, [P_DEV];
	sub.s64 	%rd25547, %rd25547, %rd16325;
	ld.const.u64 	%rd16326, [P_DEV+8];
	sub.s64 	%rd25546, %rd25546, %rd16326;
	ld.const.u64 	%rd16327, [P_DEV+16];
	sub.s64 	%rd25545, %rd25545, %rd16327;
	ld.const.u64 	%rd16328, [P_DEV+24];
	sub.s64 	%rd25544, %rd25544, %rd16328;
	ld.const.u64 	%rd16329, [P_DEV+32];
	sub.s64 	%rd25543, %rd25543, %rd16329;
	ld.const.u64 	%rd16330, [P_DEV+40];
	sub.s64 	%rd25542, %rd25542, %rd16330;
$L__BB0_347:
	sub.s64 	%rd16337, %rd25541, %rd16312;
	sub.s64 	%rd16338, %rd25540, %rd16313;
	sub.s64 	%rd16339, %rd25539, %rd16314;
	sub.s64 	%rd16340, %rd25538, %rd16315;
	sub.s64 	%rd16341, %rd25537, %rd16316;
	sub.s64 	%rd16342, %rd25536, %rd16317;
	mov.u64 	%rd25551, %rd25545;
	mov.u64 	%rd25553, %rd25547;
	mov.u64 	%rd25548, %rd25542;
	mov.u64 	%rd25550, %rd25544;
	mov.u64 	%rd25552, %rd25546;
	mov.u64 	%rd25549, %rd25543;
	// begin inline asm
	add.cc.u64 %rd25553, %rd25553, %rd16337;
	addc.cc.u64 %rd25552, %rd25552, %rd16338;
	addc.cc.u64 %rd25551, %rd25551, %rd16339;
	addc.cc.u64 %rd25550, %rd25550, %rd16340;
	addc.cc.u64 %rd25549, %rd25549, %rd16341;
	addc.u64 %rd25548, %rd25548, %rd16342;
	
	// end inline asm
	ld.const.u64 	%rd16349, [P_DEV+40];
	setp.lt.u64 	%p175, %rd25548, %rd16349;
	@%p175 bra 	$L__BB0_349;
	ld.const.u64 	%rd16350, [P_DEV];
	sub.s64 	%rd25553, %rd25553, %rd16350;
	ld.const.u64 	%rd16351, [P_DEV+8];
	sub.s64 	%rd25552, %rd25552, %rd16351;
	ld.const.u64 	%rd16352, [P_DEV+16];
	sub.s64 	%rd25551, %rd25551, %rd16352;
	ld.const.u64 	%rd16353, [P_DEV+24];
	sub.s64 	%rd25550, %rd25550, %rd16353;
	ld.const.u64 	%rd16354, [P_DEV+32];
	sub.s64 	%rd25549, %rd25549, %rd16354;
	ld.const.u64 	%rd16355, [P_DEV+40];
	sub.s64 	%rd25548, %rd25548, %rd16355;
$L__BB0_349:
	sub.s64 	%rd16362, %rd25547, %rd16337;
	sub.s64 	%rd16363, %rd25546, %rd16338;
	sub.s64 	%rd16364, %rd25545, %rd16339;
	sub.s64 	%rd16365, %rd25544, %rd16340;
	sub.s64 	%rd16366, %rd25543, %rd16341;
	sub.s64 	%rd16367, %rd25542, %rd16342;
	mov.u64 	%rd25559, %rd25553;
	mov.u64 	%rd25554, %rd25548;
	mov.u64 	%rd25556, %rd25550;
	mov.u64 	%rd25558, %rd25552;
	mov.u64 	%rd25555, %rd25549;
	mov.u64 	%rd25557, %rd25551;
	// begin inline asm
	add.cc.u64 %rd25559, %rd25559, %rd16362;
	addc.cc.u64 %rd25558, %rd25558, %rd16363;
	addc.cc.u64 %rd25557, %rd25557, %rd16364;
	addc.cc.u64 %rd25556, %rd25556, %rd16365;
	addc.cc.u64 %rd25555, %rd25555, %rd16366;
	addc.u64 %rd25554, %rd25554, %rd16367;
	
	// end inline asm
	ld.const.u64 	%rd16374, [P_DEV+40];
	setp.lt.u64 	%p176, %rd25554, %rd16374;
	@%p176 bra 	$L__BB0_351;
	ld.const.u64 	%rd16375, [P_DEV];
	sub.s64 	%rd25559, %rd25559, %rd16375;
	ld.const.u64 	%rd16376, [P_DEV+8];
	sub.s64 	%rd25558, %rd25558, %rd16376;
	ld.const.u64 	%rd16377, [P_DEV+16];
	sub.s64 	%rd25557, %rd25557, %rd16377;
	ld.const.u64 	%rd16378, [P_DEV+24];
	sub.s64 	%rd25556, %rd25556, %rd16378;
	ld.const.u64 	%rd16379, [P_DEV+32];
	sub.s64 	%rd25555, %rd25555, %rd16379;
	ld.const.u64 	%rd16380, [P_DEV+40];
	sub.s64 	%rd25554, %rd25554, %rd16380;
$L__BB0_351:
	sub.s64 	%rd16387, %rd25553, %rd16362;
	sub.s64 	%rd16388, %rd25552, %rd16363;
	sub.s64 	%rd16389, %rd25551, %rd16364;
	sub.s64 	%rd16390, %rd25550, %rd16365;
	sub.s64 	%rd16391, %rd25549, %rd16366;
	sub.s64 	%rd16392, %rd25548, %rd16367;
	mov.u64 	%rd25565, %rd25559;
	mov.u64 	%rd25560, %rd25554;
	mov.u64 	%rd25562, %rd25556;
	mov.u64 	%rd25564, %rd25558;
	mov.u64 	%rd25561, %rd25555;
	mov.u64 	%rd25563, %rd25557;
	// begin inline asm
	add.cc.u64 %rd25565, %rd25565, %rd16387;
	addc.cc.u64 %rd25564, %rd25564, %rd16388;
	addc.cc.u64 %rd25563, %rd25563, %rd16389;
	addc.cc.u64 %rd25562, %rd25562, %rd16390;
	addc.cc.u64 %rd25561, %rd25561, %rd16391;
	addc.u64 %rd25560, %rd25560, %rd16392;
	
	// end inline asm
	ld.const.u64 	%rd16399, [P_DEV+40];
	setp.lt.u64 	%p177, %rd25560, %rd16399;
	@%p177 bra 	$L__BB0_353;
	ld.const.u64 	%rd16400, [P_DEV];
	sub.s64 	%rd25565, %rd25565, %rd16400;
	ld.const.u64 	%rd16401, [P_DEV+8];
	sub.s64 	%rd25564, %rd25564, %rd16401;
	ld.const.u64 	%rd16402, [P_DEV+16];
	sub.s64 	%rd25563, %rd25563, %rd16402;
	ld.const.u64 	%rd16403, [P_DEV+24];
	sub.s64 	%rd25562, %rd25562, %rd16403;
	ld.const.u64 	%rd16404, [P_DEV+32];
	sub.s64 	%rd25561, %rd25561, %rd16404;
	ld.const.u64 	%rd16405, [P_DEV+40];
	sub.s64 	%rd25560, %rd25560, %rd16405;
$L__BB0_353:
	sub.s64 	%rd16412, %rd25559, %rd16387;
	sub.s64 	%rd16413, %rd25558, %rd16388;
	sub.s64 	%rd16414, %rd25557, %rd16389;
	sub.s64 	%rd16415, %rd25556, %rd16390;
	sub.s64 	%rd16416, %rd25555, %rd16391;
	sub.s64 	%rd16417, %rd25554, %rd16392;
	mov.u64 	%rd25566, %rd25560;
	mov.u64 	%rd25568, %rd25562;
	mov.u64 	%rd25570, %rd25564;
	mov.u64 	%rd25567, %rd25561;
	mov.u64 	%rd25569, %rd25563;
	mov.u64 	%rd25571, %rd25565;
	// begin inline asm
	add.cc.u64 %rd25571, %rd25571, %rd16412;
	addc.cc.u64 %rd25570, %rd25570, %rd16413;
	addc.cc.u64 %rd25569, %rd25569, %rd16414;
	addc.cc.u64 %rd25568, %rd25568, %rd16415;
	addc.cc.u64 %rd25567, %rd25567, %rd16416;
	addc.u64 %rd25566, %rd25566, %rd16417;
	
	// end inline asm
	ld.const.u64 	%rd16424, [P_DEV+40];
	setp.lt.u64 	%p178, %rd25566, %rd16424;
	@%p178 bra 	$L__BB0_355;
	ld.const.u64 	%rd16425, [P_DEV];
	sub.s64 	%rd25571, %rd25571, %rd16425;
	ld.const.u64 	%rd16426, [P_DEV+8];
	sub.s64 	%rd25570, %rd25570, %rd16426;
	ld.const.u64 	%rd16427, [P_DEV+16];
	sub.s64 	%rd25569, %rd25569, %rd16427;
	ld.const.u64 	%rd16428, [P_DEV+24];
	sub.s64 	%rd25568, %rd25568, %rd16428;
	ld.const.u64 	%rd16429, [P_DEV+32];
	sub.s64 	%rd25567, %rd25567, %rd16429;
	ld.const.u64 	%rd16430, [P_DEV+40];
	sub.s64 	%rd25566, %rd25566, %rd16430;
$L__BB0_355:
	sub.s64 	%rd16437, %rd25565, %rd16412;
	sub.s64 	%rd16438, %rd25564, %rd16413;
	sub.s64 	%rd16439, %rd25563, %rd16414;
	sub.s64 	%rd16440, %rd25562, %rd16415;
	sub.s64 	%rd16441, %rd25561, %rd16416;
	sub.s64 	%rd16442, %rd25560, %rd16417;
	mov.u64 	%rd25574, %rd25568;
	mov.u64 	%rd25576, %rd25570;
	mov.u64 	%rd25573, %rd25567;
	mov.u64 	%rd25575, %rd25569;
	mov.u64 	%rd25577, %rd25571;
	mov.u64 	%rd25572, %rd25566;
	// begin inline asm
	add.cc.u64 %rd25577, %rd25577, %rd16437;
	addc.cc.u64 %rd25576, %rd25576, %rd16438;
	addc.cc.u64 %rd25575, %rd25575, %rd16439;
	addc.cc.u64 %rd25574, %rd25574, %rd16440;
	addc.cc.u64 %rd25573, %rd25573, %rd16441;
	addc.u64 %rd25572, %rd25572, %rd16442;
	
	// end inline asm
	ld.const.u64 	%rd16449, [P_DEV+40];
	setp.lt.u64 	%p179, %rd25572, %rd16449;
	@%p179 bra 	$L__BB0_357;
	ld.const.u64 	%rd16450, [P_DEV];
	sub.s64 	%rd25577, %rd25577, %rd16450;
	ld.const.u64 	%rd16451, [P_DEV+8];
	sub.s64 	%rd25576, %rd25576, %rd16451;
	ld.const.u64 	%rd16452, [P_DEV+16];
	sub.s64 	%rd25575, %rd25575, %rd16452;
	ld.const.u64 	%rd16453, [P_DEV+24];
	sub.s64 	%rd25574, %rd25574, %rd16453;
	ld.const.u64 	%rd16454, [P_DEV+32];
	sub.s64 	%rd25573, %rd25573, %rd16454;
	ld.const.u64 	%rd16455, [P_DEV+40];
	sub.s64 	%rd25572, %rd25572, %rd16455;
$L__BB0_357:
	sub.s64 	%rd16462, %rd25571, %rd16437;
	sub.s64 	%rd16463, %rd25570, %rd16438;
	sub.s64 	%rd16464, %rd25569, %rd16439;
	sub.s64 	%rd16465, %rd25568, %rd16440;
	sub.s64 	%rd16466, %rd25567, %rd16441;
	sub.s64 	%rd16467, %rd25566, %rd16442;
	mov.u64 	%rd25582, %rd25576;
	mov.u64 	%rd25579, %rd25573;
	mov.u64 	%rd25581, %rd25575;
	mov.u64 	%rd25583, %rd25577;
	mov.u64 	%rd25578, %rd25572;
	mov.u64 	%rd25580, %rd25574;
	// begin inline asm
	add.cc.u64 %rd25583, %rd25583, %rd16462;
	addc.cc.u64 %rd25582, %rd25582, %rd16463;
	addc.cc.u64 %rd25581, %rd25581, %rd16464;
	addc.cc.u64 %rd25580, %rd25580, %rd16465;
	addc.cc.u64 %rd25579, %rd25579, %rd16466;
	addc.u64 %rd25578, %rd25578, %rd16467;
	
	// end inline asm
	ld.const.u64 	%rd16474, [P_DEV+40];
	setp.lt.u64 	%p180, %rd25578, %rd16474;
	@%p180 bra 	$L__BB0_359;
	ld.const.u64 	%rd16475, [P_DEV];
	sub.s64 	%rd25583, %rd25583, %rd16475;
	ld.const.u64 	%rd16476, [P_DEV+8];
	sub.s64 	%rd25582, %rd25582, %rd16476;
	ld.const.u64 	%rd16477, [P_DEV+16];
	sub.s64 	%rd25581, %rd25581, %rd16477;
	ld.const.u64 	%rd16478, [P_DEV+24];
	sub.s64 	%rd25580, %rd25580, %rd16478;
	ld.const.u64 	%rd16479, [P_DEV+32];
	sub.s64 	%rd25579, %rd25579, %rd16479;
	ld.const.u64 	%rd16480, [P_DEV+40];
	sub.s64 	%rd25578, %rd25578, %rd16480;
$L__BB0_359:
	sub.s64 	%rd16487, %rd25577, %rd16462;
	sub.s64 	%rd16488, %rd25576, %rd16463;
	sub.s64 	%rd16489, %rd25575, %rd16464;
	sub.s64 	%rd16490, %rd25574, %rd16465;
	sub.s64 	%rd16491, %rd25573, %rd16466;
	sub.s64 	%rd16492, %rd25572, %rd16467;
	mov.u64 	%rd25585, %rd25579;
	mov.u64 	%rd25587, %rd25581;
	mov.u64 	%rd25589, %rd25583;
	mov.u64 	%rd25584, %rd25578;
	mov.u64 	%rd25586, %rd25580;
	mov.u64 	%rd25588, %rd25582;
	// begin inline asm
	add.cc.u64 %rd25589, %rd25589, %rd16487;
	addc.cc.u64 %rd25588, %rd25588, %rd16488;
	addc.cc.u64 %rd25587, %rd25587, %rd16489;
	addc.cc.u64 %rd25586, %rd25586, %rd16490;
	addc.cc.u64 %rd25585, %rd25585, %rd16491;
	addc.u64 %rd25584, %rd25584, %rd16492;
	
	// end inline asm
	ld.const.u64 	%rd16499, [P_DEV+40];
	setp.lt.u64 	%p181, %rd25584, %rd16499;
	@%p181 bra 	$L__BB0_361;
	ld.const.u64 	%rd16500, [P_DEV];
	sub.s64 	%rd25589, %rd25589, %rd16500;
	ld.const.u64 	%rd16501, [P_DEV+8];
	sub.s64 	%rd25588, %rd25588, %rd16501;
	ld.const.u64 	%rd16502, [P_DEV+16];
	sub.s64 	%rd25587, %rd25587, %rd16502;
	ld.const.u64 	%rd16503, [P_DEV+24];
	sub.s64 	%rd25586, %rd25586, %rd16503;
	ld.const.u64 	%rd16504, [P_DEV+32];
	sub.s64 	%rd25585, %rd25585, %rd16504;
	ld.const.u64 	%rd16505, [P_DEV+40];
	sub.s64 	%rd25584, %rd25584, %rd16505;
$L__BB0_361:
	sub.s64 	%rd16512, %rd25583, %rd16487;
	sub.s64 	%rd16513, %rd25582, %rd16488;
	sub.s64 	%rd16514, %rd25581, %rd16489;
	sub.s64 	%rd16515, %rd25580, %rd16490;
	sub.s64 	%rd16516, %rd25579, %rd16491;
	sub.s64 	%rd16517, %rd25578, %rd16492;
	mov.u64 	%rd25591, %rd25585;
	mov.u64 	%rd25593, %rd25587;
	mov.u64 	%rd25595, %rd25589;
	mov.u64 	%rd25590, %rd25584;
	mov.u64 	%rd25592, %rd25586;
	mov.u64 	%rd25594, %rd25588;
	// begin inline asm
	add.cc.u64 %rd25595, %rd25595, %rd16512;
	addc.cc.u64 %rd25594, %rd25594, %rd16513;
	addc.cc.u64 %rd25593, %rd25593, %rd16514;
	addc.cc.u64 %rd25592, %rd25592, %rd16515;
	addc.cc.u64 %rd25591, %rd25591, %rd16516;
	addc.u64 %rd25590, %rd25590, %rd16517;
	
	// end inline asm
	ld.const.u64 	%rd16524, [P_DEV+40];
	setp.lt.u64 	%p182, %rd25590, %rd16524;
	@%p182 bra 	$L__BB0_363;
	ld.const.u64 	%rd16525, [P_DEV];
	sub.s64 	%rd25595, %rd25595, %rd16525;
	ld.const.u64 	%rd16526, [P_DEV+8];
	sub.s64 	%rd25594, %rd25594, %rd16526;
	ld.const.u64 	%rd16527, [P_DEV+16];
	sub.s64 	%rd25593, %rd25593, %rd16527;
	ld.const.u64 	%rd16528, [P_DEV+24];
	sub.s64 	%rd25592, %rd25592, %rd16528;
	ld.const.u64 	%rd16529, [P_DEV+32];
	sub.s64 	%rd25591, %rd25591, %rd16529;
	ld.const.u64 	%rd16530, [P_DEV+40];
	sub.s64 	%rd25590, %rd25590, %rd16530;
$L__BB0_363:
	sub.s64 	%rd16537, %rd25589, %rd16512;
	sub.s64 	%rd16538, %rd25588, %rd16513;
	sub.s64 	%rd16539, %rd25587, %rd16514;
	sub.s64 	%rd16540, %rd25586, %rd16515;
	sub.s64 	%rd16541, %rd25585, %rd16516;
	sub.s64 	%rd16542, %rd25584, %rd16517;
	mov.u64 	%rd25599, %rd25593;
	mov.u64 	%rd25601, %rd25595;
	mov.u64 	%rd25596, %rd25590;
	mov.u64 	%rd25598, %rd25592;
	mov.u64 	%rd25600, %rd25594;
	mov.u64 	%rd25597, %rd25591;
	// begin inline asm
	add.cc.u64 %rd25601, %rd25601, %rd16537;
	addc.cc.u64 %rd25600, %rd25600, %rd16538;
	addc.cc.u64 %rd25599, %rd25599, %rd16539;
	addc.cc.u64 %rd25598, %rd25598, %rd16540;
	addc.cc.u64 %rd25597, %rd25597, %rd16541;
	addc.u64 %rd25596, %rd25596, %rd16542;
	
	// end inline asm
	ld.const.u64 	%rd16549, [P_DEV+40];
	setp.lt.u64 	%p183, %rd25596, %rd16549;
	@%p183 bra 	$L__BB0_365;
	ld.const.u64 	%rd16550, [P_DEV];
	sub.s64 	%rd25601, %rd25601, %rd16550;
	ld.const.u64 	%rd16551, [P_DEV+8];
	sub.s64 	%rd25600, %rd25600, %rd16551;
	ld.const.u64 	%rd16552, [P_DEV+16];
	sub.s64 	%rd25599, %rd25599, %rd16552;
	ld.const.u64 	%rd16553, [P_DEV+24];
	sub.s64 	%rd25598, %rd25598, %rd16553;
	ld.const.u64 	%rd16554, [P_DEV+32];
	sub.s64 	%rd25597, %rd25597, %rd16554;
	ld.const.u64 	%rd16555, [P_DEV+40];
	sub.s64 	%rd25596, %rd25596, %rd16555;
$L__BB0_365:
	sub.s64 	%rd16562, %rd25595, %rd16537;
	sub.s64 	%rd16563, %rd25594, %rd16538;
	sub.s64 	%rd16564, %rd25593, %rd16539;
	sub.s64 	%rd16565, %rd25592, %rd16540;
	sub.s64 	%rd16566, %rd25591, %rd16541;
	sub.s64 	%rd16567, %rd25590, %rd16542;
	mov.u64 	%rd25607, %rd25601;
	mov.u64 	%rd25602, %rd25596;
	mov.u64 	%rd25604, %rd25598;
	mov.u64 	%rd25606, %rd25600;
	mov.u64 	%rd25603, %rd25597;
	mov.u64 	%rd25605, %rd25599;
	// begin inline asm
	add.cc.u64 %rd25607, %rd25607, %rd16562;
	addc.cc.u64 %rd25606, %rd25606, %rd16563;
	addc.cc.u64 %rd25605, %rd25605, %rd16564;
	addc.cc.u64 %rd25604, %rd25604, %rd16565;
	addc.cc.u64 %rd25603, %rd25603, %rd16566;
	addc.u64 %rd25602, %rd25602, %rd16567;
	
	// end inline asm
	ld.const.u64 	%rd16574, [P_DEV+40];
	setp.lt.u64 	%p184, %rd25602, %rd16574;
	@%p184 bra 	$L__BB0_367;
	ld.const.u64 	%rd16575, [P_DEV];
	sub.s64 	%rd25607, %rd25607, %rd16575;
	ld.const.u64 	%rd16576, [P_DEV+8];
	sub.s64 	%rd25606, %rd25606, %rd16576;
	ld.const.u64 	%rd16577, [P_DEV+16];
	sub.s64 	%rd25605, %rd25605, %rd16577;
	ld.const.u64 	%rd16578, [P_DEV+24];
	sub.s64 	%rd25604, %rd25604, %rd16578;
	ld.const.u64 	%rd16579, [P_DEV+32];
	sub.s64 	%rd25603, %rd25603, %rd16579;
	ld.const.u64 	%rd16580, [P_DEV+40];
	sub.s64 	%rd25602, %rd25602, %rd16580;
$L__BB0_367:
	sub.s64 	%rd16587, %rd25601, %rd16562;
	sub.s64 	%rd16588, %rd25600, %rd16563;
	sub.s64 	%rd16589, %rd25599, %rd16564;
	sub.s64 	%rd16590, %rd25598, %rd16565;
	sub.s64 	%rd16591, %rd25597, %rd16566;
	sub.s64 	%rd16592, %rd25596, %rd16567;
	mov.u64 	%rd25613, %rd25607;
	mov.u64 	%rd25608, %rd25602;
	mov.u64 	%rd25610, %rd25604;
	mov.u64 	%rd25612, %rd25606;
	mov.u64 	%rd25609, %rd25603;
	mov.u64 	%rd25611, %rd25605;
	// begin inline asm
	add.cc.u64 %rd25613, %rd25613, %rd16587;
	addc.cc.u64 %rd25612, %rd25612, %rd16588;
	addc.cc.u64 %rd25611, %rd25611, %rd16589;
	addc.cc.u64 %rd25610, %rd25610, %rd16590;
	addc.cc.u64 %rd25609, %rd25609, %rd16591;
	addc.u64 %rd25608, %rd25608, %rd16592;
	
	// end inline asm
	ld.const.u64 	%rd16599, [P_DEV+40];
	setp.lt.u64 	%p185, %rd25608, %rd16599;
	@%p185 bra 	$L__BB0_369;
	ld.const.u64 	%rd16600, [P_DEV];
	sub.s64 	%rd25613, %rd25613, %rd16600;
	ld.const.u64 	%rd16601, [P_DEV+8];
	sub.s64 	%rd25612, %rd25612, %rd16601;
	ld.const.u64 	%rd16602, [P_DEV+16];
	sub.s64 	%rd25611, %rd25611, %rd16602;
	ld.const.u64 	%rd16603, [P_DEV+24];
	sub.s64 	%rd25610, %rd25610, %rd16603;
	ld.const.u64 	%rd16604, [P_DEV+32];
	sub.s64 	%rd25609, %rd25609, %rd16604;
	ld.const.u64 	%rd16605, [P_DEV+40];
	sub.s64 	%rd25608, %rd25608, %rd16605;
$L__BB0_369:
	sub.s64 	%rd16612, %rd25607, %rd16587;
	sub.s64 	%rd16613, %rd25606, %rd16588;
	sub.s64 	%rd16614, %rd25605, %rd16589;
	sub.s64 	%rd16615, %rd25604, %rd16590;
	sub.s64 	%rd16616, %rd25603, %rd16591;
	sub.s64 	%rd16617, %rd25602, %rd16592;
	mov.u64 	%rd25614, %rd25608;
	mov.u64 	%rd25616, %rd25610;
	mov.u64 	%rd25618, %rd25612;
	mov.u64 	%rd25615, %rd25609;
	mov.u64 	%rd25617, %rd25611;
	mov.u64 	%rd25619, %rd25613;
	// begin inline asm
	add.cc.u64 %rd25619, %rd25619, %rd16612;
	addc.cc.u64 %rd25618, %rd25618, %rd16613;
	addc.cc.u64 %rd25617, %rd25617, %rd16614;
	addc.cc.u64 %rd25616, %rd25616, %rd16615;
	addc.cc.u64 %rd25615, %rd25615, %rd16616;
	addc.u64 %rd25614, %rd25614, %rd16617;
	
	// end inline asm
	ld.const.u64 	%rd16624, [P_DEV+40];
	setp.lt.u64 	%p186, %rd25614, %rd16624;
	@%p186 bra 	$L__BB0_371;
	ld.const.u64 	%rd16625, [P_DEV];
	sub.s64 	%rd25619, %rd25619, %rd16625;
	ld.const.u64 	%rd16626, [P_DEV+8];
	sub.s64 	%rd25618, %rd25618, %rd16626;
	ld.const.u64 	%rd16627, [P_DEV+16];
	sub.s64 	%rd25617, %rd25617, %rd16627;
	ld.const.u64 	%rd16628, [P_DEV+24];
	sub.s64 	%rd25616, %rd25616, %rd16628;
	ld.const.u64 	%rd16629, [P_DEV+32];
	sub.s64 	%rd25615, %rd25615, %rd16629;
	ld.const.u64 	%rd16630, [P_DEV+40];
	sub.s64 	%rd25614, %rd25614, %rd16630;
$L__BB0_371:
	sub.s64 	%rd16637, %rd25613, %rd16612;
	sub.s64 	%rd16638, %rd25612, %rd16613;
	sub.s64 	%rd16639, %rd25611, %rd16614;
	sub.s64 	%rd16640, %rd25610, %rd16615;
	sub.s64 	%rd16641, %rd25609, %rd16616;
	sub.s64 	%rd16642, %rd25608, %rd16617;
	mov.u64 	%rd25622, %rd25616;
	mov.u64 	%rd25624, %rd25618;
	mov.u64 	%rd25621, %rd25615;
	mov.u64 	%rd25623, %rd25617;
	mov.u64 	%rd25625, %rd25619;
	mov.u64 	%rd25620, %rd25614;
	// begin inline asm
	add.cc.u64 %rd25625, %rd25625, %rd16637;
	addc.cc.u64 %rd25624, %rd25624, %rd16638;
	addc.cc.u64 %rd25623, %rd25623, %rd16639;
	addc.cc.u64 %rd25622, %rd25622, %rd16640;
	addc.cc.u64 %rd25621, %rd25621, %rd16641;
	addc.u64 %rd25620, %rd25620, %rd16642;
	
	// end inline asm
	ld.const.u64 	%rd16649, [P_DEV+40];
	setp.lt.u64 	%p187, %rd25620, %rd16649;
	@%p187 bra 	$L__BB0_373;
	ld.const.u64 	%rd16650, [P_DEV];
	sub.s64 	%rd25625, %rd25625, %rd16650;
	ld.const.u64 	%rd16651, [P_DEV+8];
	sub.s64 	%rd25624, %rd25624, %rd16651;
	ld.const.u64 	%rd16652, [P_DEV+16];
	sub.s64 	%rd25623, %rd25623, %rd16652;
	ld.const.u64 	%rd16653, [P_DEV+24];
	sub.s64 	%rd25622, %rd25622, %rd16653;
	ld.const.u64 	%rd16654, [P_DEV+32];
	sub.s64 	%rd25621, %rd25621, %rd16654;
	ld.const.u64 	%rd16655, [P_DEV+40];
	sub.s64 	%rd25620, %rd25620, %rd16655;
$L__BB0_373:
	sub.s64 	%rd16662, %rd25619, %rd16637;
	sub.s64 	%rd16663, %rd25618, %rd16638;
	sub.s64 	%rd16664, %rd25617, %rd16639;
	sub.s64 	%rd16665, %rd25616, %rd16640;
	sub.s64 	%rd16666, %rd25615, %rd16641;
	sub.s64 	%rd16667, %rd25614, %rd16642;
	mov.u64 	%rd25630, %rd25624;
	mov.u64 	%rd25627, %rd25621;
	mov.u64 	%rd25629, %rd25623;
	mov.u64 	%rd25631, %rd25625;
	mov.u64 	%rd25626, %rd25620;
	mov.u64 	%rd25628, %rd25622;
	// begin inline asm
	add.cc.u64 %rd25631, %rd25631, %rd16662;
	addc.cc.u64 %rd25630, %rd25630, %rd16663;
	addc.cc.u64 %rd25629, %rd25629, %rd16664;
	addc.cc.u64 %rd25628, %rd25628, %rd16665;
	addc.cc.u64 %rd25627, %rd25627, %rd16666;
	addc.u64 %rd25626, %rd25626, %rd16667;
	
	// end inline asm
	ld.const.u64 	%rd16674, [P_DEV+40];
	setp.lt.u64 	%p188, %rd25626, %rd16674;
	@%p188 bra 	$L__BB0_375;
	ld.const.u64 	%rd16675, [P_DEV];
	sub.s64 	%rd25631, %rd25631, %rd16675;
	ld.const.u64 	%rd16676, [P_DEV+8];
	sub.s64 	%rd25630, %rd25630, %rd16676;
	ld.const.u64 	%rd16677, [P_DEV+16];
	sub.s64 	%rd25629, %rd25629, %rd16677;
	ld.const.u64 	%rd16678, [P_DEV+24];
	sub.s64 	%rd25628, %rd25628, %rd16678;
	ld.const.u64 	%rd16679, [P_DEV+32];
	sub.s64 	%rd25627, %rd25627, %rd16679;
	ld.const.u64 	%rd16680, [P_DEV+40];
	sub.s64 	%rd25626, %rd25626, %rd16680;
$L__BB0_375:
	sub.s64 	%rd16687, %rd25625, %rd16662;
	sub.s64 	%rd16688, %rd25624, %rd16663;
	sub.s64 	%rd16689, %rd25623, %rd16664;
	sub.s64 	%rd16690, %rd25622, %rd16665;
	sub.s64 	%rd16691, %rd25621, %rd16666;
	sub.s64 	%rd16692, %rd25620, %rd16667;
	mov.u64 	%rd25633, %rd25627;
	mov.u64 	%rd25635, %rd25629;
	mov.u64 	%rd25637, %rd25631;
	mov.u64 	%rd25632, %rd25626;
	mov.u64 	%rd25634, %rd25628;
	mov.u64 	%rd25636, %rd25630;
	// begin inline asm
	add.cc.u64 %rd25637, %rd25637, %rd16687;
	addc.cc.u64 %rd25636, %rd25636, %rd16688;
	addc.cc.u64 %rd25635, %rd25635, %rd16689;
	addc.cc.u64 %rd25634, %rd25634, %rd16690;
	addc.cc.u64 %rd25633, %rd25633, %rd16691;
	addc.u64 %rd25632, %rd25632, %rd16692;
	
	// end inline asm
	ld.const.u64 	%rd16699, [P_DEV+40];
	setp.lt.u64 	%p189, %rd25632, %rd16699;
	@%p189 bra 	$L__BB0_377;
	ld.const.u64 	%rd16700, [P_DEV];
	sub.s64 	%rd25637, %rd25637, %rd16700;
	ld.const.u64 	%rd16701, [P_DEV+8];
	sub.s64 	%rd25636, %rd25636, %rd16701;
	ld.const.u64 	%rd16702, [P_DEV+16];
	sub.s64 	%rd25635, %rd25635, %rd16702;
	ld.const.u64 	%rd16703, [P_DEV+24];
	sub.s64 	%rd25634, %rd25634, %rd16703;
	ld.const.u64 	%rd16704, [P_DEV+32];
	sub.s64 	%rd25633, %rd25633, %rd16704;
	ld.const.u64 	%rd16705, [P_DEV+40];
	sub.s64 	%rd25632, %rd25632, %rd16705;
$L__BB0_377:
	sub.s64 	%rd16712, %rd25631, %rd16687;
	sub.s64 	%rd16713, %rd25630, %rd16688;
	sub.s64 	%rd16714, %rd25629, %rd16689;
	sub.s64 	%rd16715, %rd25628, %rd16690;
	sub.s64 	%rd16716, %rd25627, %rd16691;
	sub.s64 	%rd16717, %rd25626, %rd16692;
	mov.u64 	%rd25639, %rd25633;
	mov.u64 	%rd25641, %rd25635;
	mov.u64 	%rd25643, %rd25637;
	mov.u64 	%rd25638, %rd25632;
	mov.u64 	%rd25640, %rd25634;
	mov.u64 	%rd25642, %rd25636;
	// begin inline asm
	add.cc.u64 %rd25643, %rd25643, %rd16712;
	addc.cc.u64 %rd25642, %rd25642, %rd16713;
	addc.cc.u64 %rd25641, %rd25641, %rd16714;
	addc.cc.u64 %rd25640, %rd25640, %rd16715;
	addc.cc.u64 %rd25639, %rd25639, %rd16716;
	addc.u64 %rd25638, %rd25638, %rd16717;
	
	// end inline asm
	ld.const.u64 	%rd16724, [P_DEV+40];
	setp.lt.u64 	%p190, %rd25638, %rd16724;
	@%p190 bra 	$L__BB0_379;
	ld.const.u64 	%rd16725, [P_DEV];
	sub.s64 	%rd25643, %rd25643, %rd16725;
	ld.const.u64 	%rd16726, [P_DEV+8];
	sub.s64 	%rd25642, %rd25642, %rd16726;
	ld.const.u64 	%rd16727, [P_DEV+16];
	sub.s64 	%rd25641, %rd25641, %rd16727;
	ld.const.u64 	%rd16728, [P_DEV+24];
	sub.s64 	%rd25640, %rd25640, %rd16728;
	ld.const.u64 	%rd16729, [P_DEV+32];
	sub.s64 	%rd25639, %rd25639, %rd16729;
	ld.const.u64 	%rd16730, [P_DEV+40];
	sub.s64 	%rd25638, %rd25638, %rd16730;
$L__BB0_379:
	sub.s64 	%rd16737, %rd25637, %rd16712;
	sub.s64 	%rd16738, %rd25636, %rd16713;
	sub.s64 	%rd16739, %rd25635, %rd16714;
	sub.s64 	%rd16740, %rd25634, %rd16715;
	sub.s64 	%rd16741, %rd25633, %rd16716;
	sub.s64 	%rd16742, %rd25632, %rd16717;
	mov.u64 	%rd25647, %rd25641;
	mov.u64 	%rd25649, %rd25643;
	mov.u64 	%rd25644, %rd25638;
	mov.u64 	%rd25646, %rd25640;
	mov.u64 	%rd25648, %rd25642;
	mov.u64 	%rd25645, %rd25639;
	// begin inline asm
	add.cc.u64 %rd25649, %rd25649, %rd16737;
	addc.cc.u64 %rd25648, %rd25648, %rd16738;
	addc.cc.u64 %rd25647, %rd25647, %rd16739;
	addc.cc.u64 %rd25646, %rd25646, %rd16740;
	addc.cc.u64 %rd25645, %rd25645, %rd16741;
	addc.u64 %rd25644, %rd25644, %rd16742;
	
	// end inline asm
	ld.const.u64 	%rd16749, [P_DEV+40];
	setp.lt.u64 	%p191, %rd25644, %rd16749;
	@%p191 bra 	$L__BB0_381;
	ld.const.u64 	%rd16750, [P_DEV];
	sub.s64 	%rd25649, %rd25649, %rd16750;
	ld.const.u64 	%rd16751, [P_DEV+8];
	sub.s64 	%rd25648, %rd25648, %rd16751;
	ld.const.u64 	%rd16752, [P_DEV+16];
	sub.s64 	%rd25647, %rd25647, %rd16752;
	ld.const.u64 	%rd16753, [P_DEV+24];
	sub.s64 	%rd25646, %rd25646, %rd16753;
	ld.const.u64 	%rd16754, [P_DEV+32];
	sub.s64 	%rd25645, %rd25645, %rd16754;
	ld.const.u64 	%rd16755, [P_DEV+40];
	sub.s64 	%rd25644, %rd25644, %rd16755;
$L__BB0_381:
	sub.s64 	%rd16762, %rd25643, %rd16737;
	sub.s64 	%rd16763, %rd25642, %rd16738;
	sub.s64 	%rd16764, %rd25641, %rd16739;
	sub.s64 	%rd16765, %rd25640, %rd16740;
	sub.s64 	%rd16766, %rd25639, %rd16741;
	sub.s64 	%rd16767, %rd25638, %rd16742;
	mov.u64 	%rd25655, %rd25649;
	mov.u64 	%rd25650, %rd25644;
	mov.u64 	%rd25652, %rd25646;
	mov.u64 	%rd25654, %rd25648;
	mov.u64 	%rd25651, %rd25645;
	mov.u64 	%rd25653, %rd25647;
	// begin inline asm
	add.cc.u64 %rd25655, %rd25655, %rd16762;
	addc.cc.u64 %rd25654, %rd25654, %rd16763;
	addc.cc.u64 %rd25653, %rd25653, %rd16764;
	addc.cc.u64 %rd25652, %rd25652, %rd16765;
	addc.cc.u64 %rd25651, %rd25651, %rd16766;
	addc.u64 %rd25650, %rd25650, %rd16767;
	
	// end inline asm
	ld.const.u64 	%rd16774, [P_DEV+40];
	setp.lt.u64 	%p192, %rd25650, %rd16774;
	@%p192 bra 	$L__BB0_383;
	ld.const.u64 	%rd16775, [P_DEV];
	sub.s64 	%rd25655, %rd25655, %rd16775;
	ld.const.u64 	%rd16776, [P_DEV+8];
	sub.s64 	%rd25654, %rd25654, %rd16776;
	ld.const.u64 	%rd16777, [P_DEV+16];
	sub.s64 	%rd25653, %rd25653, %rd16777;
	ld.const.u64 	%rd16778, [P_DEV+24];
	sub.s64 	%rd25652, %rd25652, %rd16778;
	ld.const.u64 	%rd16779, [P_DEV+32];
	sub.s64 	%rd25651, %rd25651, %rd16779;
	ld.const.u64 	%rd16780, [P_DEV+40];
	sub.s64 	%rd25650, %rd25650, %rd16780;
$L__BB0_383:
	sub.s64 	%rd16787, %rd25649, %rd16762;
	sub.s64 	%rd16788, %rd25648, %rd16763;
	sub.s64 	%rd16789, %rd25647, %rd16764;
	sub.s64 	%rd16790, %rd25646, %rd16765;
	sub.s64 	%rd16791, %rd25645, %rd16766;
	sub.s64 	%rd16792, %rd25644, %rd16767;
	mov.u64 	%rd25661, %rd25655;
	mov.u64 	%rd25656, %rd25650;
	mov.u64 	%rd25658, %rd25652;
	mov.u64 	%rd25660, %rd25654;
	mov.u64 	%rd25657, %rd25651;
	mov.u64 	%rd25659, %rd25653;
	// begin inline asm
	add.cc.u64 %rd25661, %rd25661, %rd16787;
	addc.cc.u64 %rd25660, %rd25660, %rd16788;
	addc.cc.u64 %rd25659, %rd25659, %rd16789;
	addc.cc.u64 %rd25658, %rd25658, %rd16790;
	addc.cc.u64 %rd25657, %rd25657, %rd16791;
	addc.u64 %rd25656, %rd25656, %rd16792;
	
	// end inline asm
	ld.const.u64 	%rd16799, [P_DEV+40];
	setp.lt.u64 	%p193, %rd25656, %rd16799;
	@%p193 bra 	$L__BB0_385;
	ld.const.u64 	%rd16800, [P_DEV];
	sub.s64 	%rd25661, %rd25661, %rd16800;
	ld.const.u64 	%rd16801, [P_DEV+8];
	sub.s64 	%rd25660, %rd25660, %rd16801;
	ld.const.u64 	%rd16802, [P_DEV+16];
	sub.s64 	%rd25659, %rd25659, %rd16802;
	ld.const.u64 	%rd16803, [P_DEV+24];
	sub.s64 	%rd25658, %rd25658, %rd16803;
	ld.const.u64 	%rd16804, [P_DEV+32];
	sub.s64 	%rd25657, %rd25657, %rd16804;
	ld.const.u64 	%rd16805, [P_DEV+40];
	sub.s64 	%rd25656, %rd25656, %rd16805;
$L__BB0_385:
	sub.s64 	%rd16812, %rd25655, %rd16787;
	sub.s64 	%rd16813, %rd25654, %rd16788;
	sub.s64 	%rd16814, %rd25653, %rd16789;
	sub.s64 	%rd16815, %rd25652, %rd16790;
	sub.s64 	%rd16816, %rd25651, %rd16791;
	sub.s64 	%rd16817, %rd25650, %rd16792;
	mov.u64 	%rd25662, %rd25656;
	mov.u64 	%rd25664, %rd25658;
	mov.u64 	%rd25666, %rd25660;
	mov.u64 	%rd25663, %rd25657;
	mov.u64 	%rd25665, %rd25659;
	mov.u64 	%rd25667, %rd25661;
	// begin inline asm
	add.cc.u64 %rd25667, %rd25667, %rd16812;
	addc.cc.u64 %rd25666, %rd25666, %rd16813;
	addc.cc.u64 %rd25665, %rd25665, %rd16814;
	addc.cc.u64 %rd25664, %rd25664, %rd16815;
	addc.cc.u64 %rd25663, %rd25663, %rd16816;
	addc.u64 %rd25662, %rd25662, %rd16817;
	
	// end inline asm
	ld.const.u64 	%rd16824, [P_DEV+40];
	setp.lt.u64 	%p194, %rd25662, %rd16824;
	@%p194 bra 	$L__BB0_387;
	ld.const.u64 	%rd16825, [P_DEV];
	sub.s64 	%rd25667, %rd25667, %rd16825;
	ld.const.u64 	%rd16826, [P_DEV+8];
	sub.s64 	%rd25666, %rd25666, %rd16826;
	ld.const.u64 	%rd16827, [P_DEV+16];
	sub.s64 	%rd25665, %rd25665, %rd16827;
	ld.const.u64 	%rd16828, [P_DEV+24];
	sub.s64 	%rd25664, %rd25664, %rd16828;
	ld.const.u64 	%rd16829, [P_DEV+32];
	sub.s64 	%rd25663, %rd25663, %rd16829;
	ld.const.u64 	%rd16830, [P_DEV+40];
	sub.s64 	%rd25662, %rd25662, %rd16830;
$L__BB0_387:
	sub.s64 	%rd16837, %rd25661, %rd16812;
	sub.s64 	%rd16838, %rd25660, %rd16813;
	sub.s64 	%rd16839, %rd25659, %rd16814;
	sub.s64 	%rd16840, %rd25658, %rd16815;
	sub.s64 	%rd16841, %rd25657, %rd16816;
	sub.s64 	%rd16842, %rd25656, %rd16817;
	mov.u64 	%rd25670, %rd25664;
	mov.u64 	%rd25672, %rd25666;
	mov.u64 	%rd25669, %rd25663;
	mov.u64 	%rd25671, %rd25665;
	mov.u64 	%rd25673, %rd25667;
	mov.u64 	%rd25668, %rd25662;
	// begin inline asm
	add.cc.u64 %rd25673, %rd25673, %rd16837;
	addc.cc.u64 %rd25672, %rd25672, %rd16838;
	addc.cc.u64 %rd25671, %rd25671, %rd16839;
	addc.cc.u64 %rd25670, %rd25670, %rd16840;
	addc.cc.u64 %rd25669, %rd25669, %rd16841;
	addc.u64 %rd25668, %rd25668, %rd16842;
	
	// end inline asm
	ld.const.u64 	%rd16849, [P_DEV+40];
	setp.lt.u64 	%p195, %rd25668, %rd16849;
	@%p195 bra 	$L__BB0_389;
	ld.const.u64 	%rd16850, [P_DEV];
	sub.s64 	%rd25673, %rd25673, %rd16850;
	ld.const.u64 	%rd16851, [P_DEV+8];
	sub.s64 	%rd25672, %rd25672, %rd16851;
	ld.const.u64 	%rd16852, [P_DEV+16];
	sub.s64 	%rd25671, %rd25671, %rd16852;
	ld.const.u64 	%rd16853, [P_DEV+24];
	sub.s64 	%rd25670, %rd25670, %rd16853;
	ld.const.u64 	%rd16854, [P_DEV+32];
	sub.s64 	%rd25669, %rd25669, %rd16854;
	ld.const.u64 	%rd16855, [P_DEV+40];
	sub.s64 	%rd25668, %rd25668, %rd16855;
$L__BB0_389:
	sub.s64 	%rd16862, %rd25667, %rd16837;
	sub.s64 	%rd16863, %rd25666, %rd16838;
	sub.s64 	%rd16864, %rd25665, %rd16839;
	sub.s64 	%rd16865, %rd25664, %rd16840;
	sub.s64 	%rd16866, %rd25663, %rd16841;
	sub.s64 	%rd16867, %rd25662, %rd16842;
	mov.u64 	%rd25678, %rd25672;
	mov.u64 	%rd25675, %rd25669;
	mov.u64 	%rd25677, %rd25671;
	mov.u64 	%rd25679, %rd25673;
	mov.u64 	%rd25674, %rd25668;
	mov.u64 	%rd25676, %rd25670;
	// begin inline asm
	add.cc.u64 %rd25679, %rd25679, %rd16862;
	addc.cc.u64 %rd25678, %rd25678, %rd16863;
	addc.cc.u64 %rd25677, %rd25677, %rd16864;
	addc.cc.u64 %rd25676, %rd25676, %rd16865;
	addc.cc.u64 %rd25675, %rd25675, %rd16866;
	addc.u64 %rd25674, %rd25674, %rd16867;
	
	// end inline asm
	ld.const.u64 	%rd16874, [P_DEV+40];
	setp.lt.u64 	%p196, %rd25674, %rd16874;
	@%p196 bra 	$L__BB0_391;
	ld.const.u64 	%rd16875, [P_DEV];
	sub.s64 	%rd25679, %rd25679, %rd16875;
	ld.const.u64 	%rd16876, [P_DEV+8];
	sub.s64 	%rd25678, %rd25678, %rd16876;
	ld.const.u64 	%rd16877, [P_DEV+16];
	sub.s64 	%rd25677, %rd25677, %rd16877;
	ld.const.u64 	%rd16878, [P_DEV+24];
	sub.s64 	%rd25676, %rd25676, %rd16878;
	ld.const.u64 	%rd16879, [P_DEV+32];
	sub.s64 	%rd25675, %rd25675, %rd16879;
	ld.const.u64 	%rd16880, [P_DEV+40];
	sub.s64 	%rd25674, %rd25674, %rd16880;
$L__BB0_391:
	sub.s64 	%rd16887, %rd25673, %rd16862;
	sub.s64 	%rd16888, %rd25672, %rd16863;
	sub.s64 	%rd16889, %rd25671, %rd16864;
	sub.s64 	%rd16890, %rd25670, %rd16865;
	sub.s64 	%rd16891, %rd25669, %rd16866;
	sub.s64 	%rd16892, %rd25668, %rd16867;
	mov.u64 	%rd25681, %rd25675;
	mov.u64 	%rd25683, %rd25677;
	mov.u64 	%rd25685, %rd25679;
	mov.u64 	%rd25680, %rd25674;
	mov.u64 	%rd25682, %rd25676;
	mov.u64 	%rd25684, %rd25678;
	// begin inline asm
	add.cc.u64 %rd25685, %rd25685, %rd16887;
	addc.cc.u64 %rd25684, %rd25684, %rd16888;
	addc.cc.u64 %rd25683, %rd25683, %rd16889;
	addc.cc.u64 %rd25682, %rd25682, %rd16890;
	addc.cc.u64 %rd25681, %rd25681, %rd16891;
	addc.u64 %rd25680, %rd25680, %rd16892;
	
	// end inline asm
	ld.const.u64 	%rd16899, [P_DEV+40];
	setp.lt.u64 	%p197, %rd25680, %rd16899;
	@%p197 bra 	$L__BB0_393;
	ld.const.u64 	%rd16900, [P_DEV];
	sub.s64 	%rd25685, %rd25685, %rd16900;
	ld.const.u64 	%rd16901, [P_DEV+8];
	sub.s64 	%rd25684, %rd25684, %rd16901;
	ld.const.u64 	%rd16902, [P_DEV+16];
	sub.s64 	%rd25683, %rd25683, %rd16902;
	ld.const.u64 	%rd16903, [P_DEV+24];
	sub.s64 	%rd25682, %rd25682, %rd16903;
	ld.const.u64 	%rd16904, [P_DEV+32];
	sub.s64 	%rd25681, %rd25681, %rd16904;
	ld.const.u64 	%rd16905, [P_DEV+40];
	sub.s64 	%rd25680, %rd25680, %rd16905;
$L__BB0_393:
	sub.s64 	%rd16912, %rd25679, %rd16887;
	sub.s64 	%rd16913, %rd25678, %rd16888;
	sub.s64 	%rd16914, %rd25677, %rd16889;
	sub.s64 	%rd16915, %rd25676, %rd16890;
	sub.s64 	%rd16916, %rd25675, %rd16891;
	sub.s64 	%rd16917, %rd25674, %rd16892;
	mov.u64 	%rd25687, %rd25681;
	mov.u64 	%rd25689, %rd25683;
	mov.u64 	%rd25691, %rd25685;
	mov.u64 	%rd25686, %rd25680;
	mov.u64 	%rd25688, %rd25682;
	mov.u64 	%rd25690, %rd25684;
	// begin inline asm
	add.cc.u64 %rd25691, %rd25691, %rd16912;
	addc.cc.u64 %rd25690, %rd25690, %rd16913;
	addc.cc.u64 %rd25689, %rd25689, %rd16914;
	addc.cc.u64 %rd25688, %rd25688, %rd16915;
	addc.cc.u64 %rd25687, %rd25687, %rd16916;
	addc.u64 %rd25686, %rd25686, %rd16917;
	
	// end inline asm
	ld.const.u64 	%rd16924, [P_DEV+40];
	setp.lt.u64 	%p198, %rd25686, %rd16924;
	@%p198 bra 	$L__BB0_395;
	ld.const.u64 	%rd16925, [P_DEV];
	sub.s64 	%rd25691, %rd25691, %rd16925;
	ld.const.u64 	%rd16926, [P_DEV+8];
	sub.s64 	%rd25690, %rd25690, %rd16926;
	ld.const.u64 	%rd16927, [P_DEV+16];
	sub.s64 	%rd25689, %rd25689, %rd16927;
	ld.const.u64 	%rd16928, [P_DEV+24];
	sub.s64 	%rd25688, %rd25688, %rd16928;
	ld.const.u64 	%rd16929, [P_DEV+32];
	sub.s64 	%rd25687, %rd25687, %rd16929;
	ld.const.u64 	%rd16930, [P_DEV+40];
	sub.s64 	%rd25686, %rd25686, %rd16930;
$L__BB0_395:
	sub.s64 	%rd16937, %rd25685, %rd16912;
	sub.s64 	%rd16938, %rd25684, %rd16913;
	sub.s64 	%rd16939, %rd25683, %rd16914;
	sub.s64 	%rd16940, %rd25682, %rd16915;
	sub.s64 	%rd16941, %rd25681, %rd16916;
	sub.s64 	%rd16942, %rd25680, %rd16917;
	mov.u64 	%rd25695, %rd25689;
	mov.u64 	%rd25697, %rd25691;
	mov.u64 	%rd25692, %rd25686;
	mov.u64 	%rd25694, %rd25688;
	mov.u64 	%rd25696, %rd25690;
	mov.u64 	%rd25693, %rd25687;
	// begin inline asm
	add.cc.u64 %rd25697, %rd25697, %rd16937;
	addc.cc.u64 %rd25696, %rd25696, %rd16938;
	addc.cc.u64 %rd25695, %rd25695, %rd16939;
	addc.cc.u64 %rd25694, %rd25694, %rd16940;
	addc.cc.u64 %rd25693, %rd25693, %rd16941;
	addc.u64 %rd25692, %rd25692, %rd16942;
	
	// end inline asm
	ld.const.u64 	%rd16949, [P_DEV+40];
	setp.lt.u64 	%p199, %rd25692, %rd16949;
	@%p199 bra 	$L__BB0_397;
	ld.const.u64 	%rd16950, [P_DEV];
	sub.s64 	%rd25697, %rd25697, %rd16950;
	ld.const.u64 	%rd16951, [P_DEV+8];
	sub.s64 	%rd25696, %rd25696, %rd16951;
	ld.const.u64 	%rd16952, [P_DEV+16];
	sub.s64 	%rd25695, %rd25695, %rd16952;
	ld.const.u64 	%rd16953, [P_DEV+24];
	sub.s64 	%rd25694, %rd25694, %rd16953;
	ld.const.u64 	%rd16954, [P_DEV+32];
	sub.s64 	%rd25693, %rd25693, %rd16954;
	ld.const.u64 	%rd16955, [P_DEV+40];
	sub.s64 	%rd25692, %rd25692, %rd16955;
$L__BB0_397:
	sub.s64 	%rd16962, %rd25691, %rd16937;
	sub.s64 	%rd16963, %rd25690, %rd16938;
	sub.s64 	%rd16964, %rd25689, %rd16939;
	sub.s64 	%rd16965, %rd25688, %rd16940;
	sub.s64 	%rd16966, %rd25687, %rd16941;
	sub.s64 	%rd16967, %rd25686, %rd16942;
	mov.u64 	%rd25703, %rd25697;
	mov.u64 	%rd25698, %rd25692;
	mov.u64 	%rd25700, %rd25694;
	mov.u64 	%rd25702, %rd25696;
	mov.u64 	%rd25699, %rd25693;
	mov.u64 	%rd25701, %rd25695;
	// begin inline asm
	add.cc.u64 %rd25703, %rd25703, %rd16962;
	addc.cc.u64 %rd25702, %rd25702, %rd16963;
	addc.cc.u64 %rd25701, %rd25701, %rd16964;
	addc.cc.u64 %rd25700, %rd25700, %rd16965;
	addc.cc.u64 %rd25699, %rd25699, %rd16966;
	addc.u64 %rd25698, %rd25698, %rd16967;
	
	// end inline asm
	ld.const.u64 	%rd16974, [P_DEV+40];
	setp.lt.u64 	%p200, %rd25698, %rd16974;
	@%p200 bra 	$L__BB0_399;
	ld.const.u64 	%rd16975, [P_DEV];
	sub.s64 	%rd25703, %rd25703, %rd16975;
	ld.const.u64 	%rd16976, [P_DEV+8];
	sub.s64 	%rd25702, %rd25702, %rd16976;
	ld.const.u64 	%rd16977, [P_DEV+16];
	sub.s64 	%rd25701, %rd25701, %rd16977;
	ld.const.u64 	%rd16978, [P_DEV+24];
	sub.s64 	%rd25700, %rd25700, %rd16978;
	ld.const.u64 	%rd16979, [P_DEV+32];
	sub.s64 	%rd25699, %rd25699, %rd16979;
	ld.const.u64 	%rd16980, [P_DEV+40];
	sub.s64 	%rd25698, %rd25698, %rd16980;
$L__BB0_399:
	sub.s64 	%rd16987, %rd25697, %rd16962;
	sub.s64 	%rd16988, %rd25696, %rd16963;
	sub.s64 	%rd16989, %rd25695, %rd16964;
	sub.s64 	%rd16990, %rd25694, %rd16965;
	sub.s64 	%rd16991, %rd25693, %rd16966;
	sub.s64 	%rd16992, %rd25692, %rd16967;
	mov.u64 	%rd25709, %rd25703;
	mov.u64 	%rd25704, %rd25698;
	mov.u64 	%rd25706, %rd25700;
	mov.u64 	%rd25708, %rd25702;
	mov.u64 	%rd25705, %rd25699;
	mov.u64 	%rd25707, %rd25701;
	// begin inline asm
	add.cc.u64 %rd25709, %rd25709, %rd16987;
	addc.cc.u64 %rd25708, %rd25708, %rd16988;
	addc.cc.u64 %rd25707, %rd25707, %rd16989;
	addc.cc.u64 %rd25706, %rd25706, %rd16990;
	addc.cc.u64 %rd25705, %rd25705, %rd16991;
	addc.u64 %rd25704, %rd25704, %rd16992;
	
	// end inline asm
	ld.const.u64 	%rd16999, [P_DEV+40];
	setp.lt.u64 	%p201, %rd25704, %rd16999;
	@%p201 bra 	$L__BB0_401;
	ld.const.u64 	%rd17000, [P_DEV];
	sub.s64 	%rd25709, %rd25709, %rd17000;
	ld.const.u64 	%rd17001, [P_DEV+8];
	sub.s64 	%rd25708, %rd25708, %rd17001;
	ld.const.u64 	%rd17002, [P_DEV+16];
	sub.s64 	%rd25707, %rd25707, %rd17002;
	ld.const.u64 	%rd17003, [P_DEV+24];
	sub.s64 	%rd25706, %rd25706, %rd17003;
	ld.const.u64 	%rd17004, [P_DEV+32];
	sub.s64 	%rd25705, %rd25705, %rd17004;
	ld.const.u64 	%rd17005, [P_DEV+40];
	sub.s64 	%rd25704, %rd25704, %rd17005;
$L__BB0_401:
	sub.s64 	%rd17012, %rd25703, %rd16987;
	sub.s64 	%rd17013, %rd25702, %rd16988;
	sub.s64 	%rd17014, %rd25701, %rd16989;
	sub.s64 	%rd17015, %rd25700, %rd16990;
	sub.s64 	%rd17016, %rd25699, %rd16991;
	sub.s64 	%rd17017, %rd25698, %rd16992;
	mov.u64 	%rd25710, %rd25704;
	mov.u64 	%rd25712, %rd25706;
	mov.u64 	%rd25714, %rd25708;
	mov.u64 	%rd25711, %rd25705;
	mov.u64 	%rd25713, %rd25707;
	mov.u64 	%rd25715, %rd25709;
	// begin inline asm
	add.cc.u64 %rd25715, %rd25715, %rd17012;
	addc.cc.u64 %rd25714, %rd25714, %rd17013;
	addc.cc.u64 %rd25713, %rd25713, %rd17014;
	addc.cc.u64 %rd25712, %rd25712, %rd17015;
	addc.cc.u64 %rd25711, %rd25711, %rd17016;
	addc.u64 %rd25710, %rd25710, %rd17017;
	
	// end inline asm
	ld.const.u64 	%rd17024, [P_DEV+40];
	setp.lt.u64 	%p202, %rd25710, %rd17024;
	@%p202 bra 	$L__BB0_403;
	ld.const.u64 	%rd17025, [P_DEV];
	sub.s64 	%rd25715, %rd25715, %rd17025;
	ld.const.u64 	%rd17026, [P_DEV+8];
	sub.s64 	%rd25714, %rd25714, %rd17026;
	ld.const.u64 	%rd17027, [P_DEV+16];
	sub.s64 	%rd25713, %rd25713, %rd17027;
	ld.const.u64 	%rd17028, [P_DEV+24];
	sub.s64 	%rd25712, %rd25712, %rd17028;
	ld.const.u64 	%rd17029, [P_DEV+32];
	sub.s64 	%rd25711, %rd25711, %rd17029;
	ld.const.u64 	%rd17030, [P_DEV+40];
	sub.s64 	%rd25710, %rd25710, %rd17030;
$L__BB0_403:
	sub.s64 	%rd17037, %rd25709, %rd17012;
	sub.s64 	%rd17038, %rd25708, %rd17013;
	sub.s64 	%rd17039, %rd25707, %rd17014;
	sub.s64 	%rd17040, %rd25706, %rd17015;
	sub.s64 	%rd17041, %rd25705, %rd17016;
	sub.s64 	%rd17042, %rd25704, %rd17017;
	mov.u64 	%rd25718, %rd25712;
	mov.u64 	%rd25720, %rd25714;
	mov.u64 	%rd25717, %rd25711;
	mov.u64 	%rd25719, %rd25713;
	mov.u64 	%rd25721, %rd25715;
	mov.u64 	%rd25716, %rd25710;
	// begin inline asm
	add.cc.u64 %rd25721, %rd25721, %rd17037;
	addc.cc.u64 %rd25720, %rd25720, %rd17038;
	addc.cc.u64 %rd25719, %rd25719, %rd17039;
	addc.cc.u64 %rd25718, %rd25718, %rd17040;
	addc.cc.u64 %rd25717, %rd25717, %rd17041;
	addc.u64 %rd25716, %rd25716, %rd17042;
	
	// end inline asm
	ld.const.u64 	%rd17049, [P_DEV+40];
	setp.lt.u64 	%p203, %rd25716, %rd17049;
	@%p203 bra 	$L__BB0_405;
	ld.const.u64 	%rd17050, [P_DEV];
	sub.s64 	%rd25721, %rd25721, %rd17050;
	ld.const.u64 	%rd17051, [P_DEV+8];
	sub.s64 	%rd25720, %rd25720, %rd17051;
	ld.const.u64 	%rd17052, [P_DEV+16];
	sub.s64 	%rd25719, %rd25719, %rd17052;
	ld.const.u64 	%rd17053, [P_DEV+24];
	sub.s64 	%rd25718, %rd25718, %rd17053;
	ld.const.u64 	%rd17054, [P_DEV+32];
	sub.s64 	%rd25717, %rd25717, %rd17054;
	ld.const.u64 	%rd17055, [P_DEV+40];
	sub.s64 	%rd25716, %rd25716, %rd17055;
$L__BB0_405:
	sub.s64 	%rd17062, %rd25715, %rd17037;
	sub.s64 	%rd17063, %rd25714, %rd17038;
	sub.s64 	%rd17064, %rd25713, %rd17039;
	sub.s64 	%rd17065, %rd25712, %rd17040;
	sub.s64 	%rd17066, %rd25711, %rd17041;
	sub.s64 	%rd17067, %rd25710, %rd17042;
	mov.u64 	%rd25726, %rd25720;
	mov.u64 	%rd25723, %rd25717;
	mov.u64 	%rd25725, %rd25719;
	mov.u64 	%rd25727, %rd25721;
	mov.u64 	%rd25722, %rd25716;
	mov.u64 	%rd25724, %rd25718;
	// begin inline asm
	add.cc.u64 %rd25727, %rd25727, %rd17062;
	addc.cc.u64 %rd25726, %rd25726, %rd17063;
	addc.cc.u64 %rd25725, %rd25725, %rd17064;
	addc.cc.u64 %rd25724, %rd25724, %rd17065;
	addc.cc.u64 %rd25723, %rd25723, %rd17066;
	addc.u64 %rd25722, %rd25722, %rd17067;
	
	// end inline asm
	ld.const.u64 	%rd17074, [P_DEV+40];
	setp.lt.u64 	%p204, %rd25722, %rd17074;
	@%p204 bra 	$L__BB0_407;
	ld.const.u64 	%rd17075, [P_DEV];
	sub.s64 	%rd25727, %rd25727, %rd17075;
	ld.const.u64 	%rd17076, [P_DEV+8];
	sub.s64 	%rd25726, %rd25726, %rd17076;
	ld.const.u64 	%rd17077, [P_DEV+16];
	sub.s64 	%rd25725, %rd25725, %rd17077;
	ld.const.u64 	%rd17078, [P_DEV+24];
	sub.s64 	%rd25724, %rd25724, %rd17078;
	ld.const.u64 	%rd17079, [P_DEV+32];
	sub.s64 	%rd25723, %rd25723, %rd17079;
	ld.const.u64 	%rd17080, [P_DEV+40];
	sub.s64 	%rd25722, %rd25722, %rd17080;
$L__BB0_407:
	sub.s64 	%rd17087, %rd25721, %rd17062;
	sub.s64 	%rd17088, %rd25720, %rd17063;
	sub.s64 	%rd17089, %rd25719, %rd17064;
	sub.s64 	%rd17090, %rd25718, %rd17065;
	sub.s64 	%rd17091, %rd25717, %rd17066;
	sub.s64 	%rd17092, %rd25716, %rd17067;
	mov.u64 	%rd25729, %rd25723;
	mov.u64 	%rd25731, %rd25725;
	mov.u64 	%rd25733, %rd25727;
	mov.u64 	%rd25728, %rd25722;
	mov.u64 	%rd25730, %rd25724;
	mov.u64 	%rd25732, %rd25726;
	// begin inline asm
	add.cc.u64 %rd25733, %rd25733, %rd17087;
	addc.cc.u64 %rd25732, %rd25732, %rd17088;
	addc.cc.u64 %rd25731, %rd25731, %rd17089;
	addc.cc.u64 %rd25730, %rd25730, %rd17090;
	addc.cc.u64 %rd25729, %rd25729, %rd17091;
	addc.u64 %rd25728, %rd25728, %rd17092;
	
	// end inline asm
	ld.const.u64 	%rd17099, [P_DEV+40];
	setp.lt.u64 	%p205, %rd25728, %rd17099;
	@%p205 bra 	$L__BB0_409;
	ld.const.u64 	%rd17100, [P_DEV];
	sub.s64 	%rd25733, %rd25733, %rd17100;
	ld.const.u64 	%rd17101, [P_DEV+8];
	sub.s64 	%rd25732, %rd25732, %rd17101;
	ld.const.u64 	%rd17102, [P_DEV+16];
	sub.s64 	%rd25731, %rd25731, %rd17102;
	ld.const.u64 	%rd17103, [P_DEV+24];
	sub.s64 	%rd25730, %rd25730, %rd17103;
	ld.const.u64 	%rd17104, [P_DEV+32];
	sub.s64 	%rd25729, %rd25729, %rd17104;
	ld.const.u64 	%rd17105, [P_DEV+40];
	sub.s64 	%rd25728, %rd25728, %rd17105;
$L__BB0_409:
	sub.s64 	%rd17112, %rd25727, %rd17087;
	sub.s64 	%rd17113, %rd25726, %rd17088;
	sub.s64 	%rd17114, %rd25725, %rd17089;
	sub.s64 	%rd17115, %rd25724, %rd17090;
	sub.s64 	%rd17116, %rd25723, %rd17091;
	sub.s64 	%rd17117, %rd25722, %rd17092;
	mov.u64 	%rd25735, %rd25729;
	mov.u64 	%rd25737, %rd25731;
	mov.u64 	%rd25739, %rd25733;
	mov.u64 	%rd25734, %rd25728;
	mov.u64 	%rd25736, %rd25730;
	mov.u64 	%rd25738, %rd25732;
	// begin inline asm
	add.cc.u64 %rd25739, %rd25739, %rd17112;
	addc.cc.u64 %rd25738, %rd25738, %rd17113;
	addc.cc.u64 %rd25737, %rd25737, %rd17114;
	addc.cc.u64 %rd25736, %rd25736, %rd17115;
	addc.cc.u64 %rd25735, %rd25735, %rd17116;
	addc.u64 %rd25734, %rd25734, %rd17117;
	
	// end inline asm
	ld.const.u64 	%rd17124, [P_DEV+40];
	setp.lt.u64 	%p206, %rd25734, %rd17124;
	@%p206 bra 	$L__BB0_411;
	ld.const.u64 	%rd17125, [P_DEV];
	sub.s64 	%rd25739, %rd25739, %rd17125;
	ld.const.u64 	%rd17126, [P_DEV+8];
	sub.s64 	%rd25738, %rd25738, %rd17126;
	ld.const.u64 	%rd17127, [P_DEV+16];
	sub.s64 	%rd25737, %rd25737, %rd17127;
	ld.const.u64 	%rd17128, [P_DEV+24];
	sub.s64 	%rd25736, %rd25736, %rd17128;
	ld.const.u64 	%rd17129, [P_DEV+32];
	sub.s64 	%rd25735, %rd25735, %rd17129;
	ld.const.u64 	%rd17130, [P_DEV+40];
	sub.s64 	%rd25734, %rd25734, %rd17130;
$L__BB0_411:
	sub.s64 	%rd17137, %rd25733, %rd17112;
	sub.s64 	%rd17138, %rd25732, %rd17113;
	sub.s64 	%rd17139, %rd25731, %rd17114;
	sub.s64 	%rd17140, %rd25730, %rd17115;
	sub.s64 	%rd17141, %rd25729, %rd17116;
	sub.s64 	%rd17142, %rd25728, %rd17117;
	mov.u64 	%rd25743, %rd25737;
	mov.u64 	%rd25745, %rd25739;
	mov.u64 	%rd25740, %rd25734;
	mov.u64 	%rd25742, %rd25736;
	mov.u64 	%rd25744, %rd25738;
	mov.u64 	%rd25741, %rd25735;
	// begin inline asm
	add.cc.u64 %rd25745, %rd25745, %rd17137;
	addc.cc.u64 %rd25744, %rd25744, %rd17138;
	addc.cc.u64 %rd25743, %rd25743, %rd17139;
	addc.cc.u64 %rd25742, %rd25742, %rd17140;
	addc.cc.u64 %rd25741, %rd25741, %rd17141;
	addc.u64 %rd25740, %rd25740, %rd17142;
	
	// end inline asm
	ld.const.u64 	%rd17149, [P_DEV+40];
	setp.lt.u64 	%p207, %rd25740, %rd17149;
	@%p207 bra 	$L__BB0_413;
	ld.const.u64 	%rd17150, [P_DEV];
	sub.s64 	%rd25745, %rd25745, %rd17150;
	ld.const.u64 	%rd17151, [P_DEV+8];
	sub.s64 	%rd25744, %rd25744, %rd17151;
	ld.const.u64 	%rd17152, [P_DEV+16];
	sub.s64 	%rd25743, %rd25743, %rd17152;
	ld.const.u64 	%rd17153, [P_DEV+24];
	sub.s64 	%rd25742, %rd25742, %rd17153;
	ld.const.u64 	%rd17154, [P_DEV+32];
	sub.s64 	%rd25741, %rd25741, %rd17154;
	ld.const.u64 	%rd17155, [P_DEV+40];
	sub.s64 	%rd25740, %rd25740, %rd17155;
$L__BB0_413:
	sub.s64 	%rd17162, %rd25739, %rd17137;
	sub.s64 	%rd17163, %rd25738, %rd17138;
	sub.s64 	%rd17164, %rd25737, %rd17139;
	sub.s64 	%rd17165, %rd25736, %rd17140;
	sub.s64 	%rd17166, %rd25735, %rd17141;
	sub.s64 	%rd17167, %rd25734, %rd17142;
	mov.u64 	%rd25751, %rd25745;
	mov.u64 	%rd25746, %rd25740;
	mov.u64 	%rd25748, %rd25742;
	mov.u64 	%rd25750, %rd25744;
	mov.u64 	%rd25747, %rd25741;
	mov.u64 	%rd25749, %rd25743;
	// begin inline asm
	add.cc.u64 %rd25751, %rd25751, %rd17162;
	addc.cc.u64 %rd25750, %rd25750, %rd17163;
	addc.cc.u64 %rd25749, %rd25749, %rd17164;
	addc.cc.u64 %rd25748, %rd25748, %rd17165;
	addc.cc.u64 %rd25747, %rd25747, %rd17166;
	addc.u64 %rd25746, %rd25746, %rd17167;
	
	// end inline asm
	ld.const.u64 	%rd17174, [P_DEV+40];
	setp.lt.u64 	%p208, %rd25746, %rd17174;
	@%p208 bra 	$L__BB0_415;
	ld.const.u64 	%rd17175, [P_DEV];
	sub.s64 	%rd25751, %rd25751, %rd17175;
	ld.const.u64 	%rd17176, [P_DEV+8];
	sub.s64 	%rd25750, %rd25750, %rd17176;
	ld.const.u64 	%rd17177, [P_DEV+16];
	sub.s64 	%rd25749, %rd25749, %rd17177;
	ld.const.u64 	%rd17178, [P_DEV+24];
	sub.s64 	%rd25748, %rd25748, %rd17178;
	ld.const.u64 	%rd17179, [P_DEV+32];
	sub.s64 	%rd25747, %rd25747, %rd17179;
	ld.const.u64 	%rd17180, [P_DEV+40];
	sub.s64 	%rd25746, %rd25746, %rd17180;
$L__BB0_415:
	sub.s64 	%rd17187, %rd25745, %rd17162;
	sub.s64 	%rd17188, %rd25744, %rd17163;
	sub.s64 	%rd17189, %rd25743, %rd17164;
	sub.s64 	%rd17190, %rd25742, %rd17165;
	sub.s64 	%rd17191, %rd25741, %rd17166;
	sub.s64 	%rd17192, %rd25740, %rd17167;
	mov.u64 	%rd25757, %rd25751;
	mov.u64 	%rd25752, %rd25746;
	mov.u64 	%rd25754, %rd25748;
	mov.u64 	%rd25756, %rd25750;
	mov.u64 	%rd25753, %rd25747;
	mov.u64 	%rd25755, %rd25749;
	// begin inline asm
	add.cc.u64 %rd25757, %rd25757, %rd17187;
	addc.cc.u64 %rd25756, %rd25756, %rd17188;
	addc.cc.u64 %rd25755, %rd25755, %rd17189;
	addc.cc.u64 %rd25754, %rd25754, %rd17190;
	addc.cc.u64 %rd25753, %rd25753, %rd17191;
	addc.u64 %rd25752, %rd25752, %rd17192;
	
	// end inline asm
	ld.const.u64 	%rd17199, [P_DEV+40];
	setp.lt.u64 	%p209, %rd25752, %rd17199;
	@%p209 bra 	$L__BB0_417;
	ld.const.u64 	%rd17200, [P_DEV];
	sub.s64 	%rd25757, %rd25757, %rd17200;
	ld.const.u64 	%rd17201, [P_DEV+8];
	sub.s64 	%rd25756, %rd25756, %rd17201;
	ld.const.u64 	%rd17202, [P_DEV+16];
	sub.s64 	%rd25755, %rd25755, %rd17202;
	ld.const.u64 	%rd17203, [P_DEV+24];
	sub.s64 	%rd25754, %rd25754, %rd17203;
	ld.const.u64 	%rd17204, [P_DEV+32];
	sub.s64 	%rd25753, %rd25753, %rd17204;
	ld.const.u64 	%rd17205, [P_DEV+40];
	sub.s64 	%rd25752, %rd25752, %rd17205;
$L__BB0_417:
	sub.s64 	%rd17212, %rd25751, %rd17187;
	sub.s64 	%rd17213, %rd25750, %rd17188;
	sub.s64 	%rd17214, %rd25749, %rd17189;
	sub.s64 	%rd17215, %rd25748, %rd17190;
	sub.s64 	%rd17216, %rd25747, %rd17191;
	sub.s64 	%rd17217, %rd25746, %rd17192;
	mov.u64 	%rd25758, %rd25752;
	mov.u64 	%rd25760, %rd25754;
	mov.u64 	%rd25762, %rd25756;
	mov.u64 	%rd25759, %rd25753;
	mov.u64 	%rd25761, %rd25755;
	mov.u64 	%rd25763, %rd25757;
	// begin inline asm
	add.cc.u64 %rd25763, %rd25763, %rd17212;
	addc.cc.u64 %rd25762, %rd25762, %rd17213;
	addc.cc.u64 %rd25761, %rd25761, %rd17214;
	addc.cc.u64 %rd25760, %rd25760, %rd17215;
	addc.cc.u64 %rd25759, %rd25759, %rd17216;
	addc.u64 %rd25758, %rd25758, %rd17217;
	
	// end inline asm
	ld.const.u64 	%rd17224, [P_DEV+40];
	setp.lt.u64 	%p210, %rd25758, %rd17224;
	@%p210 bra 	$L__BB0_419;
	ld.const.u64 	%rd17225, [P_DEV];
	sub.s64 	%rd25763, %rd25763, %rd17225;
	ld.const.u64 	%rd17226, [P_DEV+8];
	sub.s64 	%rd25762, %rd25762, %rd17226;
	ld.const.u64 	%rd17227, [P_DEV+16];
	sub.s64 	%rd25761, %rd25761, %rd17227;
	ld.const.u64 	%rd17228, [P_DEV+24];
	sub.s64 	%rd25760, %rd25760, %rd17228;
	ld.const.u64 	%rd17229, [P_DEV+32];
	sub.s64 	%rd25759, %rd25759, %rd17229;
	ld.const.u64 	%rd17230, [P_DEV+40];
	sub.s64 	%rd25758, %rd25758, %rd17230;
$L__BB0_419:
	sub.s64 	%rd17237, %rd25757, %rd17212;
	sub.s64 	%rd17238, %rd25756, %rd17213;
	sub.s64 	%rd17239, %rd25755, %rd17214;
	sub.s64 	%rd17240, %rd25754, %rd17215;
	sub.s64 	%rd17241, %rd25753, %rd17216;
	sub.s64 	%rd17242, %rd25752, %rd17217;
	mov.u64 	%rd25766, %rd25760;
	mov.u64 	%rd25768, %rd25762;
	mov.u64 	%rd25765, %rd25759;
	mov.u64 	%rd25767, %rd25761;
	mov.u64 	%rd25769, %rd25763;
	mov.u64 	%rd25764, %rd25758;
	// begin inline asm
	add.cc.u64 %rd25769, %rd25769, %rd17237;
	addc.cc.u64 %rd25768, %rd25768, %rd17238;
	addc.cc.u64 %rd25767, %rd25767, %rd17239;
	addc.cc.u64 %rd25766, %rd25766, %rd17240;
	addc.cc.u64 %rd25765, %rd25765, %rd17241;
	addc.u64 %rd25764, %rd25764, %rd17242;
	
	// end inline asm
	ld.const.u64 	%rd17249, [P_DEV+40];
	setp.lt.u64 	%p211, %rd25764, %rd17249;
	@%p211 bra 	$L__BB0_421;
	ld.const.u64 	%rd17250, [P_DEV];
	sub.s64 	%rd25769, %rd25769, %rd17250;
	ld.const.u64 	%rd17251, [P_DEV+8];
	sub.s64 	%rd25768, %rd25768, %rd17251;
	ld.const.u64 	%rd17252, [P_DEV+16];
	sub.s64 	%rd25767, %rd25767, %rd17252;
	ld.const.u64 	%rd17253, [P_DEV+24];
	sub.s64 	%rd25766, %rd25766, %rd17253;
	ld.const.u64 	%rd17254, [P_DEV+32];
	sub.s64 	%rd25765, %rd25765, %rd17254;
	ld.const.u64 	%rd17255, [P_DEV+40];
	sub.s64 	%rd25764, %rd25764, %rd17255;
$L__BB0_421:
	sub.s64 	%rd17262, %rd25763, %rd17237;
	sub.s64 	%rd17263, %rd25762, %rd17238;
	sub.s64 	%rd17264, %rd25761, %rd17239;
	sub.s64 	%rd17265, %rd25760, %rd17240;
	sub.s64 	%rd17266, %rd25759, %rd17241;
	sub.s64 	%rd17267, %rd25758, %rd17242;
	mov.u64 	%rd25774, %rd25768;
	mov.u64 	%rd25771, %rd25765;
	mov.u64 	%rd25773, %rd25767;
	mov.u64 	%rd25775, %rd25769;
	mov.u64 	%rd25770, %rd25764;
	mov.u64 	%rd25772, %rd25766;
	// begin inline asm
	add.cc.u64 %rd25775, %rd25775, %rd17262;
	addc.cc.u64 %rd25774, %rd25774, %rd17263;
	addc.cc.u64 %rd25773, %rd25773, %rd17264;
	addc.cc.u64 %rd25772, %rd25772, %rd17265;
	addc.cc.u64 %rd25771, %rd25771, %rd17266;
	addc.u64 %rd25770, %rd25770, %rd17267;
	
	// end inline asm
	ld.const.u64 	%rd17274, [P_DEV+40];
	setp.lt.u64 	%p212, %rd25770, %rd17274;
	@%p212 bra 	$L__BB0_423;
	ld.const.u64 	%rd17275, [P_DEV];
	sub.s64 	%rd25775, %rd25775, %rd17275;
	ld.const.u64 	%rd17276, [P_DEV+8];
	sub.s64 	%rd25774, %rd25774, %rd17276;
	ld.const.u64 	%rd17277, [P_DEV+16];
	sub.s64 	%rd25773, %rd25773, %rd17277;
	ld.const.u64 	%rd17278, [P_DEV+24];
	sub.s64 	%rd25772, %rd25772, %rd17278;
	ld.const.u64 	%rd17279, [P_DEV+32];
	sub.s64 	%rd25771, %rd25771, %rd17279;
	ld.const.u64 	%rd17280, [P_DEV+40];
	sub.s64 	%rd25770, %rd25770, %rd17280;
$L__BB0_423:
	sub.s64 	%rd17287, %rd25769, %rd17262;
	sub.s64 	%rd17288, %rd25768, %rd17263;
	sub.s64 	%rd17289, %rd25767, %rd17264;
	sub.s64 	%rd17290, %rd25766, %rd17265;
	sub.s64 	%rd17291, %rd25765, %rd17266;
	sub.s64 	%rd17292, %rd25764, %rd17267;
	mov.u64 	%rd25777, %rd25771;
	mov.u64 	%rd25779, %rd25773;
	mov.u64 	%rd25781, %rd25775;
	mov.u64 	%rd25776, %rd25770;
	mov.u64 	%rd25778, %rd25772;
	mov.u64 	%rd25780, %rd25774;
	// begin inline asm
	add.cc.u64 %rd25781, %rd25781, %rd17287;
	addc.cc.u64 %rd25780, %rd25780, %rd17288;
	addc.cc.u64 %rd25779, %rd25779, %rd17289;
	addc.cc.u64 %rd25778, %rd25778, %rd17290;
	addc.cc.u64 %rd25777, %rd25777, %rd17291;
	addc.u64 %rd25776, %rd25776, %rd17292;
	
	// end inline asm
	ld.const.u64 	%rd17299, [P_DEV+40];
	setp.lt.u64 	%p213, %rd25776, %rd17299;
	@%p213 bra 	$L__BB0_425;
	ld.const.u64 	%rd17300, [P_DEV];
	sub.s64 	%rd25781, %rd25781, %rd17300;
	ld.const.u64 	%rd17301, [P_DEV+8];
	sub.s64 	%rd25780, %rd25780, %rd17301;
	ld.const.u64 	%rd17302, [P_DEV+16];
	sub.s64 	%rd25779, %rd25779, %rd17302;
	ld.const.u64 	%rd17303, [P_DEV+24];
	sub.s64 	%rd25778, %rd25778, %rd17303;
	ld.const.u64 	%rd17304, [P_DEV+32];
	sub.s64 	%rd25777, %rd25777, %rd17304;
	ld.const.u64 	%rd17305, [P_DEV+40];
	sub.s64 	%rd25776, %rd25776, %rd17305;
$L__BB0_425:
	sub.s64 	%rd17312, %rd25775, %rd17287;
	sub.s64 	%rd17313, %rd25774, %rd17288;
	sub.s64 	%rd17314, %rd25773, %rd17289;
	sub.s64 	%rd17315, %rd25772, %rd17290;
	sub.s64 	%rd17316, %rd25771, %rd17291;
	sub.s64 	%rd17317, %rd25770, %rd17292;
	mov.u64 	%rd25783, %rd25777;
	mov.u64 	%rd25785, %rd25779;
	mov.u64 	%rd25787, %rd25781;
	mov.u64 	%rd25782, %rd25776;
	mov.u64 	%rd25784, %rd25778;
	mov.u64 	%rd25786, %rd25780;
	// begin inline asm
	add.cc.u64 %rd25787, %rd25787, %rd17312;
	addc.cc.u64 %rd25786, %rd25786, %rd17313;
	addc.cc.u64 %rd25785, %rd25785, %rd17314;
	addc.cc.u64 %rd25784, %rd25784, %rd17315;
	addc.cc.u64 %rd25783, %rd25783, %rd17316;
	addc.u64 %rd25782, %rd25782, %rd17317;
	
	// end inline asm
	ld.const.u64 	%rd17324, [P_DEV+40];
	setp.lt.u64 	%p214, %rd25782, %rd17324;
	@%p214 bra 	$L__BB0_427;
	ld.const.u64 	%rd17325, [P_DEV];
	sub.s64 	%rd25787, %rd25787, %rd17325;
	ld.const.u64 	%rd17326, [P_DEV+8];
	sub.s64 	%rd25786, %rd25786, %rd17326;
	ld.const.u64 	%rd17327, [P_DEV+16];
	sub.s64 	%rd25785, %rd25785, %rd17327;
	ld.const.u64 	%rd17328, [P_DEV+24];
	sub.s64 	%rd25784, %rd25784, %rd17328;
	ld.const.u64 	%rd17329, [P_DEV+32];
	sub.s64 	%rd25783, %rd25783, %rd17329;
	ld.const.u64 	%rd17330, [P_DEV+40];
	sub.s64 	%rd25782, %rd25782, %rd17330;
$L__BB0_427:
	sub.s64 	%rd17337, %rd25781, %rd17312;
	sub.s64 	%rd17338, %rd25780, %rd17313;
	sub.s64 	%rd17339, %rd25779, %rd17314;
	sub.s64 	%rd17340, %rd25778, %rd17315;
	sub.s64 	%rd17341, %rd25777, %rd17316;
	sub.s64 	%rd17342, %rd25776, %rd17317;
	mov.u64 	%rd25791, %rd25785;
	mov.u64 	%rd25793, %rd25787;
	mov.u64 	%rd25788, %rd25782;
	mov.u64 	%rd25790, %rd25784;
	mov.u64 	%rd25792, %rd25786;
	mov.u64 	%rd25789, %rd25783;
	// begin inline asm
	add.cc.u64 %rd25793, %rd25793, %rd17337;
	addc.cc.u64 %rd25792, %rd25792, %rd17338;
	addc.cc.u64 %rd25791, %rd25791, %rd17339;
	addc.cc.u64 %rd25790, %rd25790, %rd17340;
	addc.cc.u64 %rd25789, %rd25789, %rd17341;
	addc.u64 %rd25788, %rd25788, %rd17342;
	
	// end inline asm
	ld.const.u64 	%rd17349, [P_DEV+40];
	setp.lt.u64 	%p215, %rd25788, %rd17349;
	@%p215 bra 	$L__BB0_429;
	ld.const.u64 	%rd17350, [P_DEV];
	sub.s64 	%rd25793, %rd25793, %rd17350;
	ld.const.u64 	%rd17351, [P_DEV+8];
	sub.s64 	%rd25792, %rd25792, %rd17351;
	ld.const.u64 	%rd17352, [P_DEV+16];
	sub.s64 	%rd25791, %rd25791, %rd17352;
	ld.const.u64 	%rd17353, [P_DEV+24];
	sub.s64 	%rd25790, %rd25790, %rd17353;
	ld.const.u64 	%rd17354, [P_DEV+32];
	sub.s64 	%rd25789, %rd25789, %rd17354;
	ld.const.u64 	%rd17355, [P_DEV+40];
	sub.s64 	%rd25788, %rd25788, %rd17355;
$L__BB0_429:
	sub.s64 	%rd17362, %rd25787, %rd17337;
	sub.s64 	%rd17363, %rd25786, %rd17338;
	sub.s64 	%rd17364, %rd25785, %rd17339;
	sub.s64 	%rd17365, %rd25784, %rd17340;
	sub.s64 	%rd17366, %rd25783, %rd17341;
	sub.s64 	%rd17367, %rd25782, %rd17342;
	mov.u64 	%rd25799, %rd25793;
	mov.u64 	%rd25794, %rd25788;
	mov.u64 	%rd25796, %rd25790;
	mov.u64 	%rd25798, %rd25792;
	mov.u64 	%rd25795, %rd25789;
	mov.u64 	%rd25797, %rd25791;
	// begin inline asm
	add.cc.u64 %rd25799, %rd25799, %rd17362;
	addc.cc.u64 %rd25798, %rd25798, %rd17363;
	addc.cc.u64 %rd25797, %rd25797, %rd17364;
	addc.cc.u64 %rd25796, %rd25796, %rd17365;
	addc.cc.u64 %rd25795, %rd25795, %rd17366;
	addc.u64 %rd25794, %rd25794, %rd17367;
	
	// end inline asm
	ld.const.u64 	%rd17374, [P_DEV+40];
	setp.lt.u64 	%p216, %rd25794, %rd17374;
	@%p216 bra 	$L__BB0_431;
	ld.const.u64 	%rd17375, [P_DEV];
	sub.s64 	%rd25799, %rd25799, %rd17375;
	ld.const.u64 	%rd17376, [P_DEV+8];
	sub.s64 	%rd25798, %rd25798, %rd17376;
	ld.const.u64 	%rd17377, [P_DEV+16];
	sub.s64 	%rd25797, %rd25797, %rd17377;
	ld.const.u64 	%rd17378, [P_DEV+24];
	sub.s64 	%rd25796, %rd25796, %rd17378;
	ld.const.u64 	%rd17379, [P_DEV+32];
	sub.s64 	%rd25795, %rd25795, %rd17379;
	ld.const.u64 	%rd17380, [P_DEV+40];
	sub.s64 	%rd25794, %rd25794, %rd17380;
$L__BB0_431:
	sub.s64 	%rd17387, %rd25793, %rd17362;
	sub.s64 	%rd17388, %rd25792, %rd17363;
	sub.s64 	%rd17389, %rd25791, %rd17364;
	sub.s64 	%rd17390, %rd25790, %rd17365;
	sub.s64 	%rd17391, %rd25789, %rd17366;
	sub.s64 	%rd17392, %rd25788, %rd17367;
	mov.u64 	%rd25805, %rd25799;
	mov.u64 	%rd25800, %rd25794;
	mov.u64 	%rd25802, %rd25796;
	mov.u64 	%rd25804, %rd25798;
	mov.u64 	%rd25801, %rd25795;
	mov.u64 	%rd25803, %rd25797;
	// begin inline asm
	add.cc.u64 %rd25805, %rd25805, %rd17387;
	addc.cc.u64 %rd25804, %rd25804, %rd17388;
	addc.cc.u64 %rd25803, %rd25803, %rd17389;
	addc.cc.u64 %rd25802, %rd25802, %rd17390;
	addc.cc.u64 %rd25801, %rd25801, %rd17391;
	addc.u64 %rd25800, %rd25800, %rd17392;
	
	// end inline asm
	ld.const.u64 	%rd17399, [P_DEV+40];
	setp.lt.u64 	%p217, %rd25800, %rd17399;
	@%p217 bra 	$L__BB0_433;
	ld.const.u64 	%rd17400, [P_DEV];
	sub.s64 	%rd25805, %rd25805, %rd17400;
	ld.const.u64 	%rd17401, [P_DEV+8];
	sub.s64 	%rd25804, %rd25804, %rd17401;
	ld.const.u64 	%rd17402, [P_DEV+16];
	sub.s64 	%rd25803, %rd25803, %rd17402;
	ld.const.u64 	%rd17403, [P_DEV+24];
	sub.s64 	%rd25802, %rd25802, %rd17403;
	ld.const.u64 	%rd17404, [P_DEV+32];
	sub.s64 	%rd25801, %rd25801, %rd17404;
	ld.const.u64 	%rd17405, [P_DEV+40];
	sub.s64 	%rd25800, %rd25800, %rd17405;
$L__BB0_433:
	sub.s64 	%rd17412, %rd25799, %rd17387;
	sub.s64 	%rd17413, %rd25798, %rd17388;
	sub.s64 	%rd17414, %rd25797, %rd17389;
	sub.s64 	%rd17415, %rd25796, %rd17390;
	sub.s64 	%rd17416, %rd25795, %rd17391;
	sub.s64 	%rd17417, %rd25794, %rd17392;
	mov.u64 	%rd25806, %rd25800;
	mov.u64 	%rd25808, %rd25802;
	mov.u64 	%rd25810, %rd25804;
	mov.u64 	%rd25807, %rd25801;
	mov.u64 	%rd25809, %rd25803;
	mov.u64 	%rd25811, %rd25805;
	// begin inline asm
	add.cc.u64 %rd25811, %rd25811, %rd17412;
	addc.cc.u64 %rd25810, %rd25810, %rd17413;
	addc.cc.u64 %rd25809, %rd25809, %rd17414;
	addc.cc.u64 %rd25808, %rd25808, %rd17415;
	addc.cc.u64 %rd25807, %rd25807, %rd17416;
	addc.u64 %rd25806, %rd25806, %rd17417;
	
	// end inline asm
	ld.const.u64 	%rd17424, [P_DEV+40];
	setp.lt.u64 	%p218, %rd25806, %rd17424;
	@%p218 bra 	$L__BB0_435;
	ld.const.u64 	%rd17425, [P_DEV];
	sub.s64 	%rd25811, %rd25811, %rd17425;
	ld.const.u64 	%rd17426, [P_DEV+8];
	sub.s64 	%rd25810, %rd25810, %rd17426;
	ld.const.u64 	%rd17427, [P_DEV+16];
	sub.s64 	%rd25809, %rd25809, %rd17427;
	ld.const.u64 	%rd17428, [P_DEV+24];
	sub.s64 	%rd25808, %rd25808, %rd17428;
	ld.const.u64 	%rd17429, [P_DEV+32];
	sub.s64 	%rd25807, %rd25807, %rd17429;
	ld.const.u64 	%rd17430, [P_DEV+40];
	sub.s64 	%rd25806, %rd25806, %rd17430;
$L__BB0_435:
	sub.s64 	%rd17437, %rd25805, %rd17412;
	sub.s64 	%rd17438, %rd25804, %rd17413;
	sub.s64 	%rd17439, %rd25803, %rd17414;
	sub.s64 	%rd17440, %rd25802, %rd17415;
	sub.s64 	%rd17441, %rd25801, %rd17416;
	sub.s64 	%rd17442, %rd25800, %rd17417;
	mov.u64 	%rd25814, %rd25808;
	mov.u64 	%rd25816, %rd25810;
	mov.u64 	%rd25813, %rd25807;
	mov.u64 	%rd25815, %rd25809;
	mov.u64 	%rd25817, %rd25811;
	mov.u64 	%rd25812, %rd25806;
	// begin inline asm
	add.cc.u64 %rd25817, %rd25817, %rd17437;
	addc.cc.u64 %rd25816, %rd25816, %rd17438;
	addc.cc.u64 %rd25815, %rd25815, %rd17439;
	addc.cc.u64 %rd25814, %rd25814, %rd17440;
	addc.cc.u64 %rd25813, %rd25813, %rd17441;
	addc.u64 %rd25812, %rd25812, %rd17442;
	
	// end inline asm
	ld.const.u64 	%rd17449, [P_DEV+40];
	setp.lt.u64 	%p219, %rd25812, %rd17449;
	@%p219 bra 	$L__BB0_437;
	ld.const.u64 	%rd17450, [P_DEV];
	sub.s64 	%rd25817, %rd25817, %rd17450;
	ld.const.u64 	%rd17451, [P_DEV+8];
	sub.s64 	%rd25816, %rd25816, %rd17451;
	ld.const.u64 	%rd17452, [P_DEV+16];
	sub.s64 	%rd25815, %rd25815, %rd17452;
	ld.const.u64 	%rd17453, [P_DEV+24];
	sub.s64 	%rd25814, %rd25814, %rd17453;
	ld.const.u64 	%rd17454, [P_DEV+32];
	sub.s64 	%rd25813, %rd25813, %rd17454;
	ld.const.u64 	%rd17455, [P_DEV+40];
	sub.s64 	%rd25812, %rd25812, %rd17455;
$L__BB0_437:
	sub.s64 	%rd17462, %rd25811, %rd17437;
	sub.s64 	%rd17463, %rd25810, %rd17438;
	sub.s64 	%rd17464, %rd25809, %rd17439;
	sub.s64 	%rd17465, %rd25808, %rd17440;
	sub.s64 	%rd17466, %rd25807, %rd17441;
	sub.s64 	%rd17467, %rd25806, %rd17442;
	mov.u64 	%rd25822, %rd25816;
	mov.u64 	%rd25819, %rd25813;
	mov.u64 	%rd25821, %rd25815;
	mov.u64 	%rd25823, %rd25817;
	mov.u64 	%rd25818, %rd25812;
	mov.u64 	%rd25820, %rd25814;
	// begin inline asm
	add.cc.u64 %rd25823, %rd25823, %rd17462;
	addc.cc.u64 %rd25822, %rd25822, %rd17463;
	addc.cc.u64 %rd25821, %rd25821, %rd17464;
	addc.cc.u64 %rd25820, %rd25820, %rd17465;
	addc.cc.u64 %rd25819, %rd25819, %rd17466;
	addc.u64 %rd25818, %rd25818, %rd17467;
	
	// end inline asm
	ld.const.u64 	%rd17474, [P_DEV+40];
	setp.lt.u64 	%p220, %rd25818, %rd17474;
	@%p220 bra 	$L__BB0_439;
	ld.const.u64 	%rd17475, [P_DEV];
	sub.s64 	%rd25823, %rd25823, %rd17475;
	ld.const.u64 	%rd17476, [P_DEV+8];
	sub.s64 	%rd25822, %rd25822, %rd17476;
	ld.const.u64 	%rd17477, [P_DEV+16];
	sub.s64 	%rd25821, %rd25821, %rd17477;
	ld.const.u64 	%rd17478, [P_DEV+24];
	sub.s64 	%rd25820, %rd25820, %rd17478;
	ld.const.u64 	%rd17479, [P_DEV+32];
	sub.s64 	%rd25819, %rd25819, %rd17479;
	ld.const.u64 	%rd17480, [P_DEV+40];
	sub.s64 	%rd25818, %rd25818, %rd17480;
$L__BB0_439:
	sub.s64 	%rd17487, %rd25817, %rd17462;
	sub.s64 	%rd17488, %rd25816, %rd17463;
	sub.s64 	%rd17489, %rd25815, %rd17464;
	sub.s64 	%rd17490, %rd25814, %rd17465;
	sub.s64 	%rd17491, %rd25813, %rd17466;
	sub.s64 	%rd17492, %rd25812, %rd17467;
	mov.u64 	%rd25825, %rd25819;
	mov.u64 	%rd25827, %rd25821;
	mov.u64 	%rd25829, %rd25823;
	mov.u64 	%rd25824, %rd25818;
	mov.u64 	%rd25826, %rd25820;
	mov.u64 	%rd25828, %rd25822;
	// begin inline asm
	add.cc.u64 %rd25829, %rd25829, %rd17487;
	addc.cc.u64 %rd25828, %rd25828, %rd17488;
	addc.cc.u64 %rd25827, %rd25827, %rd17489;
	addc.cc.u64 %rd25826, %rd25826, %rd17490;
	addc.cc.u64 %rd25825, %rd25825, %rd17491;
	addc.u64 %rd25824, %rd25824, %rd17492;
	
	// end inline asm
	ld.const.u64 	%rd17499, [P_DEV+40];
	setp.lt.u64 	%p221, %rd25824, %rd17499;
	@%p221 bra 	$L__BB0_441;
	ld.const.u64 	%rd17500, [P_DEV];
	sub.s64 	%rd25829, %rd25829, %rd17500;
	ld.const.u64 	%rd17501, [P_DEV+8];
	sub.s64 	%rd25828, %rd25828, %rd17501;
	ld.const.u64 	%rd17502, [P_DEV+16];
	sub.s64 	%rd25827, %rd25827, %rd17502;
	ld.const.u64 	%rd17503, [P_DEV+24];
	sub.s64 	%rd25826, %rd25826, %rd17503;
	ld.const.u64 	%rd17504, [P_DEV+32];
	sub.s64 	%rd25825, %rd25825, %rd17504;
	ld.const.u64 	%rd17505, [P_DEV+40];
	sub.s64 	%rd25824, %rd25824, %rd17505;
$L__BB0_441:
	sub.s64 	%rd17512, %rd25823, %rd17487;
	sub.s64 	%rd17513, %rd25822, %rd17488;
	sub.s64 	%rd17514, %rd25821, %rd17489;
	sub.s64 	%rd17515, %rd25820, %rd17490;
	sub.s64 	%rd17516, %rd25819, %rd17491;
	sub.s64 	%rd17517, %rd25818, %rd17492;
	mov.u64 	%rd25831, %rd25825;
	mov.u64 	%rd25833, %rd25827;
	mov.u64 	%rd25835, %rd25829;
	mov.u64 	%rd25830, %rd25824;
	mov.u64 	%rd25832, %rd25826;
	mov.u64 	%rd25834, %rd25828;
	// begin inline asm
	add.cc.u64 %rd25835, %rd25835, %rd17512;
	addc.cc.u64 %rd25834, %rd25834, %rd17513;
	addc.cc.u64 %rd25833, %rd25833, %rd17514;
	addc.cc.u64 %rd25832, %rd25832, %rd17515;
	addc.cc.u64 %rd25831, %rd25831, %rd17516;
	addc.u64 %rd25830, %rd25830, %rd17517;
	
	// end inline asm
	ld.const.u64 	%rd17524, [P_DEV+40];
	setp.lt.u64 	%p222, %rd25830, %rd17524;
	@%p222 bra 	$L__BB0_443;
	ld.const.u64 	%rd17525, [P_DEV];
	sub.s64 	%rd25835, %rd25835, %rd17525;
	ld.const.u64 	%rd17526, [P_DEV+8];
	sub.s64 	%rd25834, %rd25834, %rd17526;
	ld.const.u64 	%rd17527, [P_DEV+16];
	sub.s64 	%rd25833, %rd25833, %rd17527;
	ld.const.u64 	%rd17528, [P_DEV+24];
	sub.s64 	%rd25832, %rd25832, %rd17528;
	ld.const.u64 	%rd17529, [P_DEV+32];
	sub.s64 	%rd25831, %rd25831, %rd17529;
	ld.const.u64 	%rd17530, [P_DEV+40];
	sub.s64 	%rd25830, %rd25830, %rd17530;
$L__BB0_443:
	sub.s64 	%rd17537, %rd25829, %rd17512;
	sub.s64 	%rd17538, %rd25828, %rd17513;
	sub.s64 	%rd17539, %rd25827, %rd17514;
	sub.s64 	%rd17540, %rd25826, %rd17515;
	sub.s64 	%rd17541, %rd25825, %rd17516;
	sub.s64 	%rd17542, %rd25824, %rd17517;
	mov.u64 	%rd25839, %rd25833;
	mov.u64 	%rd25841, %rd25835;
	mov.u64 	%rd25836, %rd25830;
	mov.u64 	%rd25838, %rd25832;
	mov.u64 	%rd25840, %rd25834;
	mov.u64 	%rd25837, %rd25831;
	// begin inline asm
	add.cc.u64 %rd25841, %rd25841, %rd17537;
	addc.cc.u64 %rd25840, %rd25840, %rd17538;
	addc.cc.u64 %rd25839, %rd25839, %rd17539;
	addc.cc.u64 %rd25838, %rd25838, %rd17540;
	addc.cc.u64 %rd25837, %rd25837, %rd17541;
	addc.u64 %rd25836, %rd25836, %rd17542;
	
	// end inline asm
	ld.const.u64 	%rd17549, [P_DEV+40];
	setp.lt.u64 	%p223, %rd25836, %rd17549;
	@%p223 bra 	$L__BB0_445;
	ld.const.u64 	%rd17550, [P_DEV];
	sub.s64 	%rd25841, %rd25841, %rd17550;
	ld.const.u64 	%rd17551, [P_DEV+8];
	sub.s64 	%rd25840, %rd25840, %rd17551;
	ld.const.u64 	%rd17552, [P_DEV+16];
	sub.s64 	%rd25839, %rd25839, %rd17552;
	ld.const.u64 	%rd17553, [P_DEV+24];
	sub.s64 	%rd25838, %rd25838, %rd17553;
	ld.const.u64 	%rd17554, [P_DEV+32];
	sub.s64 	%rd25837, %rd25837, %rd17554;
	ld.const.u64 	%rd17555, [P_DEV+40];
	sub.s64 	%rd25836, %rd25836, %rd17555;
$L__BB0_445:
	sub.s64 	%rd17562, %rd25835, %rd17537;
	sub.s64 	%rd17563, %rd25834, %rd17538;
	sub.s64 	%rd17564, %rd25833, %rd17539;
	sub.s64 	%rd17565, %rd25832, %rd17540;
	sub.s64 	%rd17566, %rd25831, %rd17541;
	sub.s64 	%rd17567, %rd25830, %rd17542;
	mov.u64 	%rd25847, %rd25841;
	mov.u64 	%rd25842, %rd25836;
	mov.u64 	%rd25844, %rd25838;
	mov.u64 	%rd25846, %rd25840;
	mov.u64 	%rd25843, %rd25837;
	mov.u64 	%rd25845, %rd25839;
	// begin inline asm
	add.cc.u64 %rd25847, %rd25847, %rd17562;
	addc.cc.u64 %rd25846, %rd25846, %rd17563;
	addc.cc.u64 %rd25845, %rd25845, %rd17564;
	addc.cc.u64 %rd25844, %rd25844, %rd17565;
	addc.cc.u64 %rd25843, %rd25843, %rd17566;
	addc.u64 %rd25842, %rd25842, %rd17567;
	
	// end inline asm
	ld.const.u64 	%rd17574, [P_DEV+40];
	setp.lt.u64 	%p224, %rd25842, %rd17574;
	@%p224 bra 	$L__BB0_447;
	ld.const.u64 	%rd17575, [P_DEV];
	sub.s64 	%rd25847, %rd25847, %rd17575;
	ld.const.u64 	%rd17576, [P_DEV+8];
	sub.s64 	%rd25846, %rd25846, %rd17576;
	ld.const.u64 	%rd17577, [P_DEV+16];
	sub.s64 	%rd25845, %rd25845, %rd17577;
	ld.const.u64 	%rd17578, [P_DEV+24];
	sub.s64 	%rd25844, %rd25844, %rd17578;
	ld.const.u64 	%rd17579, [P_DEV+32];
	sub.s64 	%rd25843, %rd25843, %rd17579;
	ld.const.u64 	%rd17580, [P_DEV+40];
	sub.s64 	%rd25842, %rd25842, %rd17580;
$L__BB0_447:
	sub.s64 	%rd17587, %rd25841, %rd17562;
	sub.s64 	%rd17588, %rd25840, %rd17563;
	sub.s64 	%rd17589, %rd25839, %rd17564;
	sub.s64 	%rd17590, %rd25838, %rd17565;
	sub.s64 	%rd17591, %rd25837, %rd17566;
	sub.s64 	%rd17592, %rd25836, %rd17567;
	mov.u64 	%rd25853, %rd25847;
	mov.u64 	%rd25848, %rd25842;
	mov.u64 	%rd25850, %rd25844;
	mov.u64 	%rd25852, %rd25846;
	mov.u64 	%rd25849, %rd25843;
	mov.u64 	%rd25851, %rd25845;
	// begin inline asm
	add.cc.u64 %rd25853, %rd25853, %rd17587;
	addc.cc.u64 %rd25852, %rd25852, %rd17588;
	addc.cc.u64 %rd25851, %rd25851, %rd17589;
	addc.cc.u64 %rd25850, %rd25850, %rd17590;
	addc.cc.u64 %rd25849, %rd25849, %rd17591;
	addc.u64 %rd25848, %rd25848, %rd17592;
	
	// end inline asm
	ld.const.u64 	%rd17599, [P_DEV+40];
	setp.lt.u64 	%p225, %rd25848, %rd17599;
	@%p225 bra 	$L__BB0_449;
	ld.const.u64 	%rd17600, [P_DEV];
	sub.s64 	%rd25853, %rd25853, %rd17600;
	ld.const.u64 	%rd17601, [P_DEV+8];
	sub.s64 	%rd25852, %rd25852, %rd17601;
	ld.const.u64 	%rd17602, [P_DEV+16];
	sub.s64 	%rd25851, %rd25851, %rd17602;
	ld.const.u64 	%rd17603, [P_DEV+24];
	sub.s64 	%rd25850, %rd25850, %rd17603;
	ld.const.u64 	%rd17604, [P_DEV+32];
	sub.s64 	%rd25849, %rd25849, %rd17604;
	ld.const.u64 	%rd17605, [P_DEV+40];
	sub.s64 	%rd25848, %rd25848, %rd17605;
$L__BB0_449:
	sub.s64 	%rd17612, %rd25847, %rd17587;
	sub.s64 	%rd17613, %rd25846, %rd17588;
	sub.s64 	%rd17614, %rd25845, %rd17589;
	sub.s64 	%rd17615, %rd25844, %rd17590;
	sub.s64 	%rd17616, %rd25843, %rd17591;
	sub.s64 	%rd17617, %rd25842, %rd17592;
	mov.u64 	%rd25854, %rd25848;
	mov.u64 	%rd25856, %rd25850;
	mov.u64 	%rd25858, %rd25852;
	mov.u64 	%rd25855, %rd25849;
	mov.u64 	%rd25857, %rd25851;
	mov.u64 	%rd25859, %rd25853;
	// begin inline asm
	add.cc.u64 %rd25859, %rd25859, %rd17612;
	addc.cc.u64 %rd25858, %rd25858, %rd17613;
	addc.cc.u64 %rd25857, %rd25857, %rd17614;
	addc.cc.u64 %rd25856, %rd25856, %rd17615;
	addc.cc.u64 %rd25855, %rd25855, %rd17616;
	addc.u64 %rd25854, %rd25854, %rd17617;
	
	// end inline asm
	ld.const.u64 	%rd17624, [P_DEV+40];
	setp.lt.u64 	%p226, %rd25854, %rd17624;
	@%p226 bra 	$L__BB0_451;
	ld.const.u64 	%rd17625, [P_DEV];
	sub.s64 	%rd25859, %rd25859, %rd17625;
	ld.const.u64 	%rd17626, [P_DEV+8];
	sub.s64 	%rd25858, %rd25858, %rd17626;
	ld.const.u64 	%rd17627, [P_DEV+16];
	sub.s64 	%rd25857, %rd25857, %rd17627;
	ld.const.u64 	%rd17628, [P_DEV+24];
	sub.s64 	%rd25856, %rd25856, %rd17628;
	ld.const.u64 	%rd17629, [P_DEV+32];
	sub.s64 	%rd25855, %rd25855, %rd17629;
	ld.const.u64 	%rd17630, [P_DEV+40];
	sub.s64 	%rd25854, %rd25854, %rd17630;
$L__BB0_451:
	sub.s64 	%rd17637, %rd25853, %rd17612;
	sub.s64 	%rd17638, %rd25852, %rd17613;
	sub.s64 	%rd17639, %rd25851, %rd17614;
	sub.s64 	%rd17640, %rd25850, %rd17615;
	sub.s64 	%rd17641, %rd25849, %rd17616;
	sub.s64 	%rd17642, %rd25848, %rd17617;
	mov.u64 	%rd25862, %rd25856;
	mov.u64 	%rd25864, %rd25858;
	mov.u64 	%rd25861, %rd25855;
	mov.u64 	%rd25863, %rd25857;
	mov.u64 	%rd25865, %rd25859;
	mov.u64 	%rd25860, %rd25854;
	// begin inline asm
	add.cc.u64 %rd25865, %rd25865, %rd17637;
	addc.cc.u64 %rd25864, %rd25864, %rd17638;
	addc.cc.u64 %rd25863, %rd25863, %rd17639;
	addc.cc.u64 %rd25862, %rd25862, %rd17640;
	addc.cc.u64 %rd25861, %rd25861, %rd17641;
	addc.u64 %rd25860, %rd25860, %rd17642;
	
	// end inline asm
	ld.const.u64 	%rd17649, [P_DEV+40];
	setp.lt.u64 	%p227, %rd25860, %rd17649;
	@%p227 bra 	$L__BB0_453;
	ld.const.u64 	%rd17650, [P_DEV];
	sub.s64 	%rd25865, %rd25865, %rd17650;
	ld.const.u64 	%rd17651, [P_DEV+8];
	sub.s64 	%rd25864, %rd25864, %rd17651;
	ld.const.u64 	%rd17652, [P_DEV+16];
	sub.s64 	%rd25863, %rd25863, %rd17652;
	ld.const.u64 	%rd17653, [P_DEV+24];
	sub.s64 	%rd25862, %rd25862, %rd17653;
	ld.const.u64 	%rd17654, [P_DEV+32];
	sub.s64 	%rd25861, %rd25861, %rd17654;
	ld.const.u64 	%rd17655, [P_DEV+40];
	sub.s64 	%rd25860, %rd25860, %rd17655;
$L__BB0_453:
	sub.s64 	%rd17662, %rd25859, %rd17637;
	sub.s64 	%rd17663, %rd25858, %rd17638;
	sub.s64 	%rd17664, %rd25857, %rd17639;
	sub.s64 	%rd17665, %rd25856, %rd17640;
	sub.s64 	%rd17666, %rd25855, %rd17641;
	sub.s64 	%rd17667, %rd25854, %rd17642;
	mov.u64 	%rd25870, %rd25864;
	mov.u64 	%rd25867, %rd25861;
	mov.u64 	%rd25869, %rd25863;
	mov.u64 	%rd25871, %rd25865;
	mov.u64 	%rd25866, %rd25860;
	mov.u64 	%rd25868, %rd25862;
	// begin inline asm
	add.cc.u64 %rd25871, %rd25871, %rd17662;
	addc.cc.u64 %rd25870, %rd25870, %rd17663;
	addc.cc.u64 %rd25869, %rd25869, %rd17664;
	addc.cc.u64 %rd25868, %rd25868, %rd17665;
	addc.cc.u64 %rd25867, %rd25867, %rd17666;
	addc.u64 %rd25866, %rd25866, %rd17667;
	
	// end inline asm
	ld.const.u64 	%rd17674, [P_DEV+40];
	setp.lt.u64 	%p228, %rd25866, %rd17674;
	@%p228 bra 	$L__BB0_455;
	ld.const.u64 	%rd17675, [P_DEV];
	sub.s64 	%rd25871, %rd25871, %rd17675;
	ld.const.u64 	%rd17676, [P_DEV+8];
	sub.s64 	%rd25870, %rd25870, %rd17676;
	ld.const.u64 	%rd17677, [P_DEV+16];
	sub.s64 	%rd25869, %rd25869, %rd17677;
	ld.const.u64 	%rd17678, [P_DEV+24];
	sub.s64 	%rd25868, %rd25868, %rd17678;
	ld.const.u64 	%rd17679, [P_DEV+32];
	sub.s64 	%rd25867, %rd25867, %rd17679;
	ld.const.u64 	%rd17680, [P_DEV+40];
	sub.s64 	%rd25866, %rd25866, %rd17680;
$L__BB0_455:
	sub.s64 	%rd17687, %rd25865, %rd17662;
	sub.s64 	%rd17688, %rd25864, %rd17663;
	sub.s64 	%rd17689, %rd25863, %rd17664;
	sub.s64 	%rd17690, %rd25862, %rd17665;
	sub.s64 	%rd17691, %rd25861, %rd17666;
	sub.s64 	%rd17692, %rd25860, %rd17667;
	mov.u64 	%rd25873, %rd25867;
	mov.u64 	%rd25875, %rd25869;
	mov.u64 	%rd25877, %rd25871;
	mov.u64 	%rd25872, %rd25866;
	mov.u64 	%rd25874, %rd25868;
	mov.u64 	%rd25876, %rd25870;
	// begin inline asm
	add.cc.u64 %rd25877, %rd25877, %rd17687;
	addc.cc.u64 %rd25876, %rd25876, %rd17688;
	addc.cc.u64 %rd25875, %rd25875, %rd17689;
	addc.cc.u64 %rd25874, %rd25874, %rd17690;
	addc.cc.u64 %rd25873, %rd25873, %rd17691;
	addc.u64 %rd25872, %rd25872, %rd17692;
	
	// end inline asm
	ld.const.u64 	%rd17699, [P_DEV+40];
	setp.lt.u64 	%p229, %rd25872, %rd17699;
	@%p229 bra 	$L__BB0_457;
	ld.const.u64 	%rd17700, [P_DEV];
	sub.s64 	%rd25877, %rd25877, %rd17700;
	ld.const.u64 	%rd17701, [P_DEV+8];
	sub.s64 	%rd25876, %rd25876, %rd17701;
	ld.const.u64 	%rd17702, [P_DEV+16];
	sub.s64 	%rd25875, %rd25875, %rd17702;
	ld.const.u64 	%rd17703, [P_DEV+24];
	sub.s64 	%rd25874, %rd25874, %rd17703;
	ld.const.u64 	%rd17704, [P_DEV+32];
	sub.s64 	%rd25873, %rd25873, %rd17704;
	ld.const.u64 	%rd17705, [P_DEV+40];
	sub.s64 	%rd25872, %rd25872, %rd17705;
$L__BB0_457:
	sub.s64 	%rd17712, %rd25871, %rd17687;
	sub.s64 	%rd17713, %rd25870, %rd17688;
	sub.s64 	%rd17714, %rd25869, %rd17689;
	sub.s64 	%rd17715, %rd25868, %rd17690;
	sub.s64 	%rd17716, %rd25867, %rd17691;
	sub.s64 	%rd17717, %rd25866, %rd17692;
	mov.u64 	%rd25879, %rd25873;
	mov.u64 	%rd25881, %rd25875;
	mov.u64 	%rd25883, %rd25877;
	mov.u64 	%rd25878, %rd25872;
	mov.u64 	%rd25880, %rd25874;
	mov.u64 	%rd25882, %rd25876;
	// begin inline asm
	add.cc.u64 %rd25883, %rd25883, %rd17712;
	addc.cc.u64 %rd25882, %rd25882, %rd17713;
	addc.cc.u64 %rd25881, %rd25881, %rd17714;
	addc.cc.u64 %rd25880, %rd25880, %rd17715;
	addc.cc.u64 %rd25879, %rd25879, %rd17716;
	addc.u64 %rd25878, %rd25878, %rd17717;
	
	// end inline asm
	ld.const.u64 	%rd17724, [P_DEV+40];
	setp.lt.u64 	%p230, %rd25878, %rd17724;
	@%p230 bra 	$L__BB0_459;
	ld.const.u64 	%rd17725, [P_DEV];
	sub.s64 	%rd25883, %rd25883, %rd17725;
	ld.const.u64 	%rd17726, [P_DEV+8];
	sub.s64 	%rd25882, %rd25882, %rd17726;
	ld.const.u64 	%rd17727, [P_DEV+16];
	sub.s64 	%rd25881, %rd25881, %rd17727;
	ld.const.u64 	%rd17728, [P_DEV+24];
	sub.s64 	%rd25880, %rd25880, %rd17728;
	ld.const.u64 	%rd17729, [P_DEV+32];
	sub.s64 	%rd25879, %rd25879, %rd17729;
	ld.const.u64 	%rd17730, [P_DEV+40];
	sub.s64 	%rd25878, %rd25878, %rd17730;
$L__BB0_459:
	sub.s64 	%rd17737, %rd25877, %rd17712;
	sub.s64 	%rd17738, %rd25876, %rd17713;
	sub.s64 	%rd17739, %rd25875, %rd17714;
	sub.s64 	%rd17740, %rd25874, %rd17715;
	sub.s64 	%rd17741, %rd25873, %rd17716;
	sub.s64 	%rd17742, %rd25872, %rd17717;
	mov.u64 	%rd25887, %rd25881;
	mov.u64 	%rd25889, %rd25883;
	mov.u64 	%rd25884, %rd25878;
	mov.u64 	%rd25886, %rd25880;
	mov.u64 	%rd25888, %rd25882;
	mov.u64 	%rd25885, %rd25879;
	// begin inline asm
	add.cc.u64 %rd25889, %rd25889, %rd17737;
	addc.cc.u64 %rd25888, %rd25888, %rd17738;
	addc.cc.u64 %rd25887, %rd25887, %rd17739;
	addc.cc.u64 %rd25886, %rd25886, %rd17740;
	addc.cc.u64 %rd25885, %rd25885, %rd17741;
	addc.u64 %rd25884, %rd25884, %rd17742;
	
	// end inline asm
	ld.const.u64 	%rd17749, [P_DEV+40];
	setp.lt.u64 	%p231, %rd25884, %rd17749;
	@%p231 bra 	$L__BB0_461;
	ld.const.u64 	%rd17750, [P_DEV];
	sub.s64 	%rd25889, %rd25889, %rd17750;
	ld.const.u64 	%rd17751, [P_DEV+8];
	sub.s64 	%rd25888, %rd25888, %rd17751;
	ld.const.u64 	%rd17752, [P_DEV+16];
	sub.s64 	%rd25887, %rd25887, %rd17752;
	ld.const.u64 	%rd17753, [P_DEV+24];
	sub.s64 	%rd25886, %rd25886, %rd17753;
	ld.const.u64 	%rd17754, [P_DEV+32];
	sub.s64 	%rd25885, %rd25885, %rd17754;
	ld.const.u64 	%rd17755, [P_DEV+40];
	sub.s64 	%rd25884, %rd25884, %rd17755;
$L__BB0_461:
	sub.s64 	%rd17762, %rd25883, %rd17737;
	sub.s64 	%rd17763, %rd25882, %rd17738;
	sub.s64 	%rd17764, %rd25881, %rd17739;
	sub.s64 	%rd17765, %rd25880, %rd17740;
	sub.s64 	%rd17766, %rd25879, %rd17741;
	sub.s64 	%rd17767, %rd25878, %rd17742;
	mov.u64 	%rd25895, %rd25889;
	mov.u64 	%rd25890, %rd25884;
	mov.u64 	%rd25892, %rd25886;
	mov.u64 	%rd25894, %rd25888;
	mov.u64 	%rd25891, %rd25885;
	mov.u64 	%rd25893, %rd25887;
	// begin inline asm
	add.cc.u64 %rd25895, %rd25895, %rd17762;
	addc.cc.u64 %rd25894, %rd25894, %rd17763;
	addc.cc.u64 %rd25893, %rd25893, %rd17764;
	addc.cc.u64 %rd25892, %rd25892, %rd17765;
	addc.cc.u64 %rd25891, %rd25891, %rd17766;
	addc.u64 %rd25890, %rd25890, %rd17767;
	
	// end inline asm
	ld.const.u64 	%rd17774, [P_DEV+40];
	setp.lt.u64 	%p232, %rd25890, %rd17774;
	@%p232 bra 	$L__BB0_463;
	ld.const.u64 	%rd17775, [P_DEV];
	sub.s64 	%rd25895, %rd25895, %rd17775;
	ld.const.u64 	%rd17776, [P_DEV+8];
	sub.s64 	%rd25894, %rd25894, %rd17776;
	ld.const.u64 	%rd17777, [P_DEV+16];
	sub.s64 	%rd25893, %rd25893, %rd17777;
	ld.const.u64 	%rd17778, [P_DEV+24];
	sub.s64 	%rd25892, %rd25892, %rd17778;
	ld.const.u64 	%rd17779, [P_DEV+32];
	sub.s64 	%rd25891, %rd25891, %rd17779;
	ld.const.u64 	%rd17780, [P_DEV+40];
	sub.s64 	%rd25890, %rd25890, %rd17780;
$L__BB0_463:
	sub.s64 	%rd17787, %rd25889, %rd17762;
	sub.s64 	%rd17788, %rd25888, %rd17763;
	sub.s64 	%rd17789, %rd25887, %rd17764;
	sub.s64 	%rd17790, %rd25886, %rd17765;
	sub.s64 	%rd17791, %rd25885, %rd17766;
	sub.s64 	%rd17792, %rd25884, %rd17767;
	mov.u64 	%rd25901, %rd25895;
	mov.u64 	%rd25896, %rd25890;
	mov.u64 	%rd25898, %rd25892;
	mov.u64 	%rd25900, %rd25894;
	mov.u64 	%rd25897, %rd25891;
	mov.u64 	%rd25899, %rd25893;
	// begin inline asm
	add.cc.u64 %rd25901, %rd25901, %rd17787;
	addc.cc.u64 %rd25900, %rd25900, %rd17788;
	addc.cc.u64 %rd25899, %rd25899, %rd17789;
	addc.cc.u64 %rd25898, %rd25898, %rd17790;
	addc.cc.u64 %rd25897, %rd25897, %rd17791;
	addc.u64 %rd25896, %rd25896, %rd17792;
	
	// end inline asm
	ld.const.u64 	%rd17799, [P_DEV+40];
	setp.lt.u64 	%p233, %rd25896, %rd17799;
	@%p233 bra 	$L__BB0_465;
	ld.const.u64 	%rd17800, [P_DEV];
	sub.s64 	%rd25901, %rd25901, %rd17800;
	ld.const.u64 	%rd17801, [P_DEV+8];
	sub.s64 	%rd25900, %rd25900, %rd17801;
	ld.const.u64 	%rd17802, [P_DEV+16];
	sub.s64 	%rd25899, %rd25899, %rd17802;
	ld.const.u64 	%rd17803, [P_DEV+24];
	sub.s64 	%rd25898, %rd25898, %rd17803;
	ld.const.u64 	%rd17804, [P_DEV+32];
	sub.s64 	%rd25897, %rd25897, %rd17804;
	ld.const.u64 	%rd17805, [P_DEV+40];
	sub.s64 	%rd25896, %rd25896, %rd17805;
$L__BB0_465:
	sub.s64 	%rd17812, %rd25895, %rd17787;
	sub.s64 	%rd17813, %rd25894, %rd17788;
	sub.s64 	%rd17814, %rd25893, %rd17789;
	sub.s64 	%rd17815, %rd25892, %rd17790;
	sub.s64 	%rd17816, %rd25891, %rd17791;
	sub.s64 	%rd17817, %rd25890, %rd17792;
	mov.u64 	%rd25902, %rd25896;
	mov.u64 	%rd25904, %rd25898;
	mov.u64 	%rd25906, %rd25900;
	mov.u64 	%rd25903, %rd25897;
	mov.u64 	%rd25905, %rd25899;
	mov.u64 	%rd25907, %rd25901;
	// begin inline asm
	add.cc.u64 %rd25907, %rd25907, %rd17812;
	addc.cc.u64 %rd25906, %rd25906, %rd17813;
	addc.cc.u64 %rd25905, %rd25905, %rd17814;
	addc.cc.u64 %rd25904, %rd25904, %rd17815;
	addc.cc.u64 %rd25903, %rd25903, %rd17816;
	addc.u64 %rd25902, %rd25902, %rd17817;
	
	// end inline asm
	ld.const.u64 	%rd17824, [P_DEV+40];
	setp.lt.u64 	%p234, %rd25902, %rd17824;
	@%p234 bra 	$L__BB0_467;
	ld.const.u64 	%rd17825, [P_DEV];
	sub.s64 	%rd25907, %rd25907, %rd17825;
	ld.const.u64 	%rd17826, [P_DEV+8];
	sub.s64 	%rd25906, %rd25906, %rd17826;
	ld.const.u64 	%rd17827, [P_DEV+16];
	sub.s64 	%rd25905, %rd25905, %rd17827;
	ld.const.u64 	%rd17828, [P_DEV+24];
	sub.s64 	%rd25904, %rd25904, %rd17828;
	ld.const.u64 	%rd17829, [P_DEV+32];
	sub.s64 	%rd25903, %rd25903, %rd17829;
	ld.const.u64 	%rd17830, [P_DEV+40];
	sub.s64 	%rd25902, %rd25902, %rd17830;
$L__BB0_467:
	sub.s64 	%rd17837, %rd25901, %rd17812;
	sub.s64 	%rd17838, %rd25900, %rd17813;
	sub.s64 	%rd17839, %rd25899, %rd17814;
	sub.s64 	%rd17840, %rd25898, %rd17815;
	sub.s64 	%rd17841, %rd25897, %rd17816;
	sub.s64 	%rd17842, %rd25896, %rd17817;
	mov.u64 	%rd25910, %rd25904;
	mov.u64 	%rd25912, %rd25906;
	mov.u64 	%rd25909, %rd25903;
	mov.u64 	%rd25911, %rd25905;
	mov.u64 	%rd25913, %rd25907;
	mov.u64 	%rd25908, %rd25902;
	// begin inline asm
	add.cc.u64 %rd25913, %rd25913, %rd17837;
	addc.cc.u64 %rd25912, %rd25912, %rd17838;
	addc.cc.u64 %rd25911, %rd25911, %rd17839;
	addc.cc.u64 %rd25910, %rd25910, %rd17840;
	addc.cc.u64 %rd25909, %rd25909, %rd17841;
	addc.u64 %rd25908, %rd25908, %rd17842;
	
	// end inline asm
	ld.const.u64 	%rd17849, [P_DEV+40];
	setp.lt.u64 	%p235, %rd25908, %rd17849;
	@%p235 bra 	$L__BB0_469;
	ld.const.u64 	%rd17850, [P_DEV];
	sub.s64 	%rd25913, %rd25913, %rd17850;
	ld.const.u64 	%rd17851, [P_DEV+8];
	sub.s64 	%rd25912, %rd25912, %rd17851;
	ld.const.u64 	%rd17852, [P_DEV+16];
	sub.s64 	%rd25911, %rd25911, %rd17852;
	ld.const.u64 	%rd17853, [P_DEV+24];
	sub.s64 	%rd25910, %rd25910, %rd17853;
	ld.const.u64 	%rd17854, [P_DEV+32];
	sub.s64 	%rd25909, %rd25909, %rd17854;
	ld.const.u64 	%rd17855, [P_DEV+40];
	sub.s64 	%rd25908, %rd25908, %rd17855;
$L__BB0_469:
	sub.s64 	%rd17862, %rd25907, %rd17837;
	sub.s64 	%rd17863, %rd25906, %rd17838;
	sub.s64 	%rd17864, %rd25905, %rd17839;
	sub.s64 	%rd17865, %rd25904, %rd17840;
	sub.s64 	%rd17866, %rd25903, %rd17841;
	sub.s64 	%rd17867, %rd25902, %rd17842;
	mov.u64 	%rd25918, %rd25912;
	mov.u64 	%rd25915, %rd25909;
	mov.u64 	%rd25917, %rd25911;
	mov.u64 	%rd25919, %rd25913;
	mov.u64 	%rd25914, %rd25908;
	mov.u64 	%rd25916, %rd25910;
	// begin inline asm
	add.cc.u64 %rd25919, %rd25919, %rd17862;
	addc.cc.u64 %rd25918, %rd25918, %rd17863;
	addc.cc.u64 %rd25917, %rd25917, %rd17864;
	addc.cc.u64 %rd25916, %rd25916, %rd17865;
	addc.cc.u64 %rd25915, %rd25915, %rd17866;
	addc.u64 %rd25914, %rd25914, %rd17867;
	
	// end inline asm
	ld.const.u64 	%rd17874, [P_DEV+40];
	setp.lt.u64 	%p236, %rd25914, %rd17874;
	@%p236 bra 	$L__BB0_471;
	ld.const.u64 	%rd17875, [P_DEV];
	sub.s64 	%rd25919, %rd25919, %rd17875;
	ld.const.u64 	%rd17876, [P_DEV+8];
	sub.s64 	%rd25918, %rd25918, %rd17876;
	ld.const.u64 	%rd17877, [P_DEV+16];
	sub.s64 	%rd25917, %rd25917, %rd17877;
	ld.const.u64 	%rd17878, [P_DEV+24];
	sub.s64 	%rd25916, %rd25916, %rd17878;
	ld.const.u64 	%rd17879, [P_DEV+32];
	sub.s64 	%rd25915, %rd25915, %rd17879;
	ld.const.u64 	%rd17880, [P_DEV+40];
	sub.s64 	%rd25914, %rd25914, %rd17880;
$L__BB0_471:
	sub.s64 	%rd17887, %rd25913, %rd17862;
	sub.s64 	%rd17888, %rd25912, %rd17863;
	sub.s64 	%rd17889, %rd25911, %rd17864;
	sub.s64 	%rd17890, %rd25910, %rd17865;
	sub.s64 	%rd17891, %rd25909, %rd17866;
	sub.s64 	%rd17892, %rd25908, %rd17867;
	mov.u64 	%rd25921, %rd25915;
	mov.u64 	%rd25923, %rd25917;
	mov.u64 	%rd25925, %rd25919;
	mov.u64 	%rd25920, %rd25914;
	mov.u64 	%rd25922, %rd25916;
	mov.u64 	%rd25924, %rd25918;
	// begin inline asm
	add.cc.u64 %rd25925, %rd25925, %rd17887;
	addc.cc.u64 %rd25924, %rd25924, %rd17888;
	addc.cc.u64 %rd25923, %rd25923, %rd17889;
	addc.cc.u64 %rd25922, %rd25922, %rd17890;
	addc.cc.u64 %rd25921, %rd25921, %rd17891;
	addc.u64 %rd25920, %rd25920, %rd17892;
	
	// end inline asm
	ld.const.u64 	%rd17899, [P_DEV+40];
	setp.lt.u64 	%p237, %rd25920, %rd17899;
	@%p237 bra 	$L__BB0_473;
	ld.const.u64 	%rd17900, [P_DEV];
	sub.s64 	%rd25925, %rd25925, %rd17900;
	ld.const.u64 	%rd17901, [P_DEV+8];
	sub.s64 	%rd25924, %rd25924, %rd17901;
	ld.const.u64 	%rd17902, [P_DEV+16];
	sub.s64 	%rd25923, %rd25923, %rd17902;
	ld.const.u64 	%rd17903, [P_DEV+24];
	sub.s64 	%rd25922, %rd25922, %rd17903;
	ld.const.u64 	%rd17904, [P_DEV+32];
	sub.s64 	%rd25921, %rd25921, %rd17904;
	ld.const.u64 	%rd17905, [P_DEV+40];
	sub.s64 	%rd25920, %rd25920, %rd17905;
$L__BB0_473:
	sub.s64 	%rd17912, %rd25919, %rd17887;
	sub.s64 	%rd17913, %rd25918, %rd17888;
	sub.s64 	%rd17914, %rd25917, %rd17889;
	sub.s64 	%rd17915, %rd25916, %rd17890;
	sub.s64 	%rd17916, %rd25915, %rd17891;
	sub.s64 	%rd17917, %rd25914, %rd17892;
	mov.u64 	%rd25927, %rd25921;
	mov.u64 	%rd25929, %rd25923;
	mov.u64 	%rd25931, %rd25925;
	mov.u64 	%rd25926, %rd25920;
	mov.u64 	%rd25928, %rd25922;
	mov.u64 	%rd25930, %rd25924;
	// begin inline asm
	add.cc.u64 %rd25931, %rd25931, %rd17912;
	addc.cc.u64 %rd25930, %rd25930, %rd17913;
	addc.cc.u64 %rd25929, %rd25929, %rd17914;
	addc.cc.u64 %rd25928, %rd25928, %rd17915;
	addc.cc.u64 %rd25927, %rd25927, %rd17916;
	addc.u64 %rd25926, %rd25926, %rd17917;
	
	// end inline asm
	ld.const.u64 	%rd17924, [P_DEV+40];
	setp.lt.u64 	%p238, %rd25926, %rd17924;
	@%p238 bra 	$L__BB0_475;
	ld.const.u64 	%rd17925, [P_DEV];
	sub.s64 	%rd25931, %rd25931, %rd17925;
	ld.const.u64 	%rd17926, [P_DEV+8];
	sub.s64 	%rd25930, %rd25930, %rd17926;
	ld.const.u64 	%rd17927, [P_DEV+16];
	sub.s64 	%rd25929, %rd25929, %rd17927;
	ld.const.u64 	%rd17928, [P_DEV+24];
	sub.s64 	%rd25928, %rd25928, %rd17928;
	ld.const.u64 	%rd17929, [P_DEV+32];
	sub.s64 	%rd25927, %rd25927, %rd17929;
	ld.const.u64 	%rd17930, [P_DEV+40];
	sub.s64 	%rd25926, %rd25926, %rd17930;
$L__BB0_475:
	sub.s64 	%rd17937, %rd25925, %rd17912;
	sub.s64 	%rd17938, %rd25924, %rd17913;
	sub.s64 	%rd17939, %rd25923, %rd17914;
	sub.s64 	%rd17940, %rd25922, %rd17915;
	sub.s64 	%rd17941, %rd25921, %rd17916;
	sub.s64 	%rd17942, %rd25920, %rd17917;
	mov.u64 	%rd25935, %rd25929;
	mov.u64 	%rd25937, %rd25931;
	mov.u64 	%rd25932, %rd25926;
	mov.u64 	%rd25934, %rd25928;
	mov.u64 	%rd25936, %rd25930;
	mov.u64 	%rd25933, %rd25927;
	// begin inline asm
	add.cc.u64 %rd25937, %rd25937, %rd17937;
	addc.cc.u64 %rd25936, %rd25936, %rd17938;
	addc.cc.u64 %rd25935, %rd25935, %rd17939;
	addc.cc.u64 %rd25934, %rd25934, %rd17940;
	addc.cc.u64 %rd25933, %rd25933, %rd17941;
	addc.u64 %rd25932, %rd25932, %rd17942;
	
	// end inline asm
	ld.const.u64 	%rd17949, [P_DEV+40];
	setp.lt.u64 	%p239, %rd25932, %rd17949;
	@%p239 bra 	$L__BB0_477;
	ld.const.u64 	%rd17950, [P_DEV];
	sub.s64 	%rd25937, %rd25937, %rd17950;
	ld.const.u64 	%rd17951, [P_DEV+8];
	sub.s64 	%rd25936, %rd25936, %rd17951;
	ld.const.u64 	%rd17952, [P_DEV+16];
	sub.s64 	%rd25935, %rd25935, %rd17952;
	ld.const.u64 	%rd17953, [P_DEV+24];
	sub.s64 	%rd25934, %rd25934, %rd17953;
	ld.const.u64 	%rd17954, [P_DEV+32];
	sub.s64 	%rd25933, %rd25933, %rd17954;
	ld.const.u64 	%rd17955, [P_DEV+40];
	sub.s64 	%rd25932, %rd25932, %rd17955;
$L__BB0_477:
	sub.s64 	%rd17962, %rd25931, %rd17937;
	sub.s64 	%rd17963, %rd25930, %rd17938;
	sub.s64 	%rd17964, %rd25929, %rd17939;
	sub.s64 	%rd17965, %rd25928, %rd17940;
	sub.s64 	%rd17966, %rd25927, %rd17941;
	sub.s64 	%rd17967, %rd25926, %rd17942;
	mov.u64 	%rd25943, %rd25937;
	mov.u64 	%rd25938, %rd25932;
	mov.u64 	%rd25940, %rd25934;
	mov.u64 	%rd25942, %rd25936;
	mov.u64 	%rd25939, %rd25933;
	mov.u64 	%rd25941, %rd25935;
	// begin inline asm
	add.cc.u64 %rd25943, %rd25943, %rd17962;
	addc.cc.u64 %rd25942, %rd25942, %rd17963;
	addc.cc.u64 %rd25941, %rd25941, %rd17964;
	addc.cc.u64 %rd25940, %rd25940, %rd17965;
	addc.cc.u64 %rd25939, %rd25939, %rd17966;
	addc.u64 %rd25938, %rd25938, %rd17967;
	
	// end inline asm
	ld.const.u64 	%rd17974, [P_DEV+40];
	setp.lt.u64 	%p240, %rd25938, %rd17974;
	@%p240 bra 	$L__BB0_479;
	ld.const.u64 	%rd17975, [P_DEV];
	sub.s64 	%rd25943, %rd25943, %rd17975;
	ld.const.u64 	%rd17976, [P_DEV+8];
	sub.s64 	%rd25942, %rd25942, %rd17976;
	ld.const.u64 	%rd17977, [P_DEV+16];
	sub.s64 	%rd25941, %rd25941, %rd17977;
	ld.const.u64 	%rd17978, [P_DEV+24];
	sub.s64 	%rd25940, %rd25940, %rd17978;
	ld.const.u64 	%rd17979, [P_DEV+32];
	sub.s64 	%rd25939, %rd25939, %rd17979;
	ld.const.u64 	%rd17980, [P_DEV+40];
	sub.s64 	%rd25938, %rd25938, %rd17980;
$L__BB0_479:
	sub.s64 	%rd17987, %rd25937, %rd17962;
	sub.s64 	%rd17988, %rd25936, %rd17963;
	sub.s64 	%rd17989, %rd25935, %rd17964;
	sub.s64 	%rd17990, %rd25934, %rd17965;
	sub.s64 	%rd17991, %rd25933, %rd17966;
	sub.s64 	%rd17992, %rd25932, %rd17967;
	mov.u64 	%rd25949, %rd25943;
	mov.u64 	%rd25944, %rd25938;
	mov.u64 	%rd25946, %rd25940;
	mov.u64 	%rd25948, %rd25942;
	mov.u64 	%rd25945, %rd25939;
	mov.u64 	%rd25947, %rd25941;
	// begin inline asm
	add.cc.u64 %rd25949, %rd25949, %rd17987;
	addc.cc.u64 %rd25948, %rd25948, %rd17988;
	addc.cc.u64 %rd25947, %rd25947, %rd17989;
	addc.cc.u64 %rd25946, %rd25946, %rd17990;
	addc.cc.u64 %rd25945, %rd25945, %rd17991;
	addc.u64 %rd25944, %rd25944, %rd17992;
	
	// end inline asm
	ld.const.u64 	%rd17999, [P_DEV+40];
	setp.lt.u64 	%p241, %rd25944, %rd17999;
	@%p241 bra 	$L__BB0_481;
	ld.const.u64 	%rd18000, [P_DEV];
	sub.s64 	%rd25949, %rd25949, %rd18000;
	ld.const.u64 	%rd18001, [P_DEV+8];
	sub.s64 	%rd25948, %rd25948, %rd18001;
	ld.const.u64 	%rd18002, [P_DEV+16];
	sub.s64 	%rd25947, %rd25947, %rd18002;
	ld.const.u64 	%rd18003, [P_DEV+24];
	sub.s64 	%rd25946, %rd25946, %rd18003;
	ld.const.u64 	%rd18004, [P_DEV+32];
	sub.s64 	%rd25945, %rd25945, %rd18004;
	ld.const.u64 	%rd18005, [P_DEV+40];
	sub.s64 	%rd25944, %rd25944, %rd18005;
$L__BB0_481:
	sub.s64 	%rd18012, %rd25943, %rd17987;
	sub.s64 	%rd18013, %rd25942, %rd17988;
	sub.s64 	%rd18014, %rd25941, %rd17989;
	sub.s64 	%rd18015, %rd25940, %rd17990;
	sub.s64 	%rd18016, %rd25939, %rd17991;
	sub.s64 	%rd18017, %rd25938, %rd17992;
	mov.u64 	%rd25950, %rd25944;
	mov.u64 	%rd25952, %rd25946;
	mov.u64 	%rd25954, %rd25948;
	mov.u64 	%rd25951, %rd25945;
	mov.u64 	%rd25953, %rd25947;
	mov.u64 	%rd25955, %rd25949;
	// begin inline asm
	add.cc.u64 %rd25955, %rd25955, %rd18012;
	addc.cc.u64 %rd25954, %rd25954, %rd18013;
	addc.cc.u64 %rd25953, %rd25953, %rd18014;
	addc.cc.u64 %rd25952, %rd25952, %rd18015;
	addc.cc.u64 %rd25951, %rd25951, %rd18016;
	addc.u64 %rd25950, %rd25950, %rd18017;
	
	// end inline asm
	ld.const.u64 	%rd18024, [P_DEV+40];
	setp.lt.u64 	%p242, %rd25950, %rd18024;
	@%p242 bra 	$L__BB0_483;
	ld.const.u64 	%rd18025, [P_DEV];
	sub.s64 	%rd25955, %rd25955, %rd18025;
	ld.const.u64 	%rd18026, [P_DEV+8];
	sub.s64 	%rd25954, %rd25954, %rd18026;
	ld.const.u64 	%rd18027, [P_DEV+16];
	sub.s64 	%rd25953, %rd25953, %rd18027;
	ld.const.u64 	%rd18028, [P_DEV+24];
	sub.s64 	%rd25952, %rd25952, %rd18028;
	ld.const.u64 	%rd18029, [P_DEV+32];
	sub.s64 	%rd25951, %rd25951, %rd18029;
	ld.const.u64 	%rd18030, [P_DEV+40];
	sub.s64 	%rd25950, %rd25950, %rd18030;
$L__BB0_483:
	sub.s64 	%rd18037, %rd25949, %rd18012;
	sub.s64 	%rd18038, %rd25948, %rd18013;
	sub.s64 	%rd18039, %rd25947, %rd18014;
	sub.s64 	%rd18040, %rd25946, %rd18015;
	sub.s64 	%rd18041, %rd25945, %rd18016;
	sub.s64 	%rd18042, %rd25944, %rd18017;
	mov.u64 	%rd25958, %rd25952;
	mov.u64 	%rd25960, %rd25954;
	mov.u64 	%rd25957, %rd25951;
	mov.u64 	%rd25959, %rd25953;
	mov.u64 	%rd25961, %rd25955;
	mov.u64 	%rd25956, %rd25950;
	// begin inline asm
	add.cc.u64 %rd25961, %rd25961, %rd18037;
	addc.cc.u64 %rd25960, %rd25960, %rd18038;
	addc.cc.u64 %rd25959, %rd25959, %rd18039;
	addc.cc.u64 %rd25958, %rd25958, %rd18040;
	addc.cc.u64 %rd25957, %rd25957, %rd18041;
	addc.u64 %rd25956, %rd25956, %rd18042;
	
	// end inline asm
	ld.const.u64 	%rd18049, [P_DEV+40];
	setp.lt.u64 	%p243, %rd25956, %rd18049;
	@%p243 bra 	$L__BB0_485;
	ld.const.u64 	%rd18050, [P_DEV];
	sub.s64 	%rd25961, %rd25961, %rd18050;
	ld.const.u64 	%rd18051, [P_DEV+8];
	sub.s64 	%rd25960, %rd25960, %rd18051;
	ld.const.u64 	%rd18052, [P_DEV+16];
	sub.s64 	%rd25959, %rd25959, %rd18052;
	ld.const.u64 	%rd18053, [P_DEV+24];
	sub.s64 	%rd25958, %rd25958, %rd18053;
	ld.const.u64 	%rd18054, [P_DEV+32];
	sub.s64 	%rd25957, %rd25957, %rd18054;
	ld.const.u64 	%rd18055, [P_DEV+40];
	sub.s64 	%rd25956, %rd25956, %rd18055;
$L__BB0_485:
	sub.s64 	%rd18062, %rd25955, %rd18037;
	sub.s64 	%rd18063, %rd25954, %rd18038;
	sub.s64 	%rd18064, %rd25953, %rd18039;
	sub.s64 	%rd18065, %rd25952, %rd18040;
	sub.s64 	%rd18066, %rd25951, %rd18041;
	sub.s64 	%rd18067, %rd25950, %rd18042;
	mov.u64 	%rd25966, %rd25960;
	mov.u64 	%rd25963, %rd25957;
	mov.u64 	%rd25965, %rd25959;
	mov.u64 	%rd25967, %rd25961;
	mov.u64 	%rd25962, %rd25956;
	mov.u64 	%rd25964, %rd25958;
	// begin inline asm
	add.cc.u64 %rd25967, %rd25967, %rd18062;
	addc.cc.u64 %rd25966, %rd25966, %rd18063;
	addc.cc.u64 %rd25965, %rd25965, %rd18064;
	addc.cc.u64 %rd25964, %rd25964, %rd18065;
	addc.cc.u64 %rd25963, %rd25963, %rd18066;
	addc.u64 %rd25962, %rd25962, %rd18067;
	
	// end inline asm
	ld.const.u64 	%rd18074, [P_DEV+40];
	setp.lt.u64 	%p244, %rd25962, %rd18074;
	@%p244 bra 	$L__BB0_487;
	ld.const.u64 	%rd18075, [P_DEV];
	sub.s64 	%rd25967, %rd25967, %rd18075;
	ld.const.u64 	%rd18076, [P_DEV+8];
	sub.s64 	%rd25966, %rd25966, %rd18076;
	ld.const.u64 	%rd18077, [P_DEV+16];
	sub.s64 	%rd25965, %rd25965, %rd18077;
	ld.const.u64 	%rd18078, [P_DEV+24];
	sub.s64 	%rd25964, %rd25964, %rd18078;
	ld.const.u64 	%rd18079, [P_DEV+32];
	sub.s64 	%rd25963, %rd25963, %rd18079;
	ld.const.u64 	%rd18080, [P_DEV+40];
	sub.s64 	%rd25962, %rd25962, %rd18080;
$L__BB0_487:
	sub.s64 	%rd18087, %rd25961, %rd18062;
	sub.s64 	%rd18088, %rd25960, %rd18063;
	sub.s64 	%rd18089, %rd25959, %rd18064;
	sub.s64 	%rd18090, %rd25958, %rd18065;
	sub.s64 	%rd18091, %rd25957, %rd18066;
	sub.s64 	%rd18092, %rd25956, %rd18067;
	mov.u64 	%rd25969, %rd25963;
	mov.u64 	%rd25971, %rd25965;
	mov.u64 	%rd25973, %rd25967;
	mov.u64 	%rd25968, %rd25962;
	mov.u64 	%rd25970, %rd25964;
	mov.u64 	%rd25972, %rd25966;
	// begin inline asm
	add.cc.u64 %rd25973, %rd25973, %rd18087;
	addc.cc.u64 %rd25972, %rd25972, %rd18088;
	addc.cc.u64 %rd25971, %rd25971, %rd18089;
	addc.cc.u64 %rd25970, %rd25970, %rd18090;
	addc.cc.u64 %rd25969, %rd25969, %rd18091;
	addc.u64 %rd25968, %rd25968, %rd18092;
	
	// end inline asm
	ld.const.u64 	%rd18099, [P_DEV+40];
	setp.lt.u64 	%p245, %rd25968, %rd18099;
	@%p245 bra 	$L__BB0_489;
	ld.const.u64 	%rd18100, [P_DEV];
	sub.s64 	%rd25973, %rd25973, %rd18100;
	ld.const.u64 	%rd18101, [P_DEV+8];
	sub.s64 	%rd25972, %rd25972, %rd18101;
	ld.const.u64 	%rd18102, [P_DEV+16];
	sub.s64 	%rd25971, %rd25971, %rd18102;
	ld.const.u64 	%rd18103, [P_DEV+24];
	sub.s64 	%rd25970, %rd25970, %rd18103;
	ld.const.u64 	%rd18104, [P_DEV+32];
	sub.s64 	%rd25969, %rd25969, %rd18104;
	ld.const.u64 	%rd18105, [P_DEV+40];
	sub.s64 	%rd25968, %rd25968, %rd18105;
$L__BB0_489:
	sub.s64 	%rd18112, %rd25967, %rd18087;
	sub.s64 	%rd18113, %rd25966, %rd18088;
	sub.s64 	%rd18114, %rd25965, %rd18089;
	sub.s64 	%rd18115, %rd25964, %rd18090;
	sub.s64 	%rd18116, %rd25963, %rd18091;
	sub.s64 	%rd18117, %rd25962, %rd18092;
	mov.u64 	%rd25975, %rd25969;
	mov.u64 	%rd25977, %rd25971;
	mov.u64 	%rd25979, %rd25973;
	mov.u64 	%rd25974, %rd25968;
	mov.u64 	%rd25976, %rd25970;
	mov.u64 	%rd25978, %rd25972;
	// begin inline asm
	add.cc.u64 %rd25979, %rd25979, %rd18112;
	addc.cc.u64 %rd25978, %rd25978, %rd18113;
	addc.cc.u64 %rd25977, %rd25977, %rd18114;
	addc.cc.u64 %rd25976, %rd25976, %rd18115;
	addc.cc.u64 %rd25975, %rd25975, %rd18116;
	addc.u64 %rd25974, %rd25974, %rd18117;
	
	// end inline asm
	ld.const.u64 	%rd18124, [P_DEV+40];
	setp.lt.u64 	%p246, %rd25974, %rd18124;
	@%p246 bra 	$L__BB0_491;
	ld.const.u64 	%rd18125, [P_DEV];
	sub.s64 	%rd25979, %rd25979, %rd18125;
	ld.const.u64 	%rd18126, [P_DEV+8];
	sub.s64 	%rd25978, %rd25978, %rd18126;
	ld.const.u64 	%rd18127, [P_DEV+16];
	sub.s64 	%rd25977, %rd25977, %rd18127;
	ld.const.u64 	%rd18128, [P_DEV+24];
	sub.s64 	%rd25976, %rd25976, %rd18128;
	ld.const.u64 	%rd18129, [P_DEV+32];
	sub.s64 	%rd25975, %rd25975, %rd18129;
	ld.const.u64 	%rd18130, [P_DEV+40];
	sub.s64 	%rd25974, %rd25974, %rd18130;
$L__BB0_491:
	sub.s64 	%rd18137, %rd25973, %rd18112;
	sub.s64 	%rd18138, %rd25972, %rd18113;
	sub.s64 	%rd18139, %rd25971, %rd18114;
	sub.s64 	%rd18140, %rd25970, %rd18115;
	sub.s64 	%rd18141, %rd25969, %rd18116;
	sub.s64 	%rd18142, %rd25968, %rd18117;
	mov.u64 	%rd25983, %rd25977;
	mov.u64 	%rd25985, %rd25979;
	mov.u64 	%rd25980, %rd25974;
	mov.u64 	%rd25982, %rd25976;
	mov.u64 	%rd25984, %rd25978;
	mov.u64 	%rd25981, %rd25975;
	// begin inline asm
	add.cc.u64 %rd25985, %rd25985, %rd18137;
	addc.cc.u64 %rd25984, %rd25984, %rd18138;
	addc.cc.u64 %rd25983, %rd25983, %rd18139;
	addc.cc.u64 %rd25982, %rd25982, %rd18140;
	addc.cc.u64 %rd25981, %rd25981, %rd18141;
	addc.u64 %rd25980, %rd25980, %rd18142;
	
	// end inline asm
	ld.const.u64 	%rd18149, [P_DEV+40];
	setp.lt.u64 	%p247, %rd25980, %rd18149;
	@%p247 bra 	$L__BB0_493;
	ld.const.u64 	%rd18150, [P_DEV];
	sub.s64 	%rd25985, %rd25985, %rd18150;
	ld.const.u64 	%rd18151, [P_DEV+8];
	sub.s64 	%rd25984, %rd25984, %rd18151;
	ld.const.u64 	%rd18152, [P_DEV+16];
	sub.s64 	%rd25983, %rd25983, %rd18152;
	ld.const.u64 	%rd18153, [P_DEV+24];
	sub.s64 	%rd25982, %rd25982, %rd18153;
	ld.const.u64 	%rd18154, [P_DEV+32];
	sub.s64 	%rd25981, %rd25981, %rd18154;
	ld.const.u64 	%rd18155, [P_DEV+40];
	sub.s64 	%rd25980, %rd25980, %rd18155;
$L__BB0_493:
	sub.s64 	%rd18162, %rd25979, %rd18137;
	sub.s64 	%rd18163, %rd25978, %rd18138;
	sub.s64 	%rd18164, %rd25977, %rd18139;
	sub.s64 	%rd18165, %rd25976, %rd18140;
	sub.s64 	%rd18166, %rd25975, %rd18141;
	sub.s64 	%rd18167, %rd25974, %rd18142;
	mov.u64 	%rd25991, %rd25985;
	mov.u64 	%rd25986, %rd25980;
	mov.u64 	%rd25988, %rd25982;
	mov.u64 	%rd25990, %rd25984;
	mov.u64 	%rd25987, %rd25981;
	mov.u64 	%rd25989, %rd25983;
	// begin inline asm
	add.cc.u64 %rd25991, %rd25991, %rd18162;
	addc.cc.u64 %rd25990, %rd25990, %rd18163;
	addc.cc.u64 %rd25989, %rd25989, %rd18164;
	addc.cc.u64 %rd25988, %rd25988, %rd18165;
	addc.cc.u64 %rd25987, %rd25987, %rd18166;
	addc.u64 %rd25986, %rd25986, %rd18167;
	
	// end inline asm
	ld.const.u64 	%rd18174, [P_DEV+40];
	setp.lt.u64 	%p248, %rd25986, %rd18174;
	@%p248 bra 	$L__BB0_495;
	ld.const.u64 	%rd18175, [P_DEV];
	sub.s64 	%rd25991, %rd25991, %rd18175;
	ld.const.u64 	%rd18176, [P_DEV+8];
	sub.s64 	%rd25990, %rd25990, %rd18176;
	ld.const.u64 	%rd18177, [P_DEV+16];
	sub.s64 	%rd25989, %rd25989, %rd18177;
	ld.const.u64 	%rd18178, [P_DEV+24];
	sub.s64 	%rd25988, %rd25988, %rd18178;
	ld.const.u64 	%rd18179, [P_DEV+32];
	sub.s64 	%rd25987, %rd25987, %rd18179;
	ld.const.u64 	%rd18180, [P_DEV+40];
	sub.s64 	%rd25986, %rd25986, %rd18180;
$L__BB0_495:
	sub.s64 	%rd18187, %rd25985, %rd18162;
	sub.s64 	%rd18188, %rd25984, %rd18163;
	sub.s64 	%rd18189, %rd25983, %rd18164;
	sub.s64 	%rd18190, %rd25982, %rd18165;
	sub.s64 	%rd18191, %rd25981, %rd18166;
	sub.s64 	%rd18192, %rd25980, %rd18167;
	mov.u64 	%rd25997, %rd25991;
	mov.u64 	%rd25992, %rd25986;
	mov.u64 	%rd25994, %rd25988;
	mov.u64 	%rd25996, %rd25990;
	mov.u64 	%rd25993, %rd25987;
	mov.u64 	%rd25995, %rd25989;
	// begin inline asm
	add.cc.u64 %rd25997, %rd25997, %rd18187;
	addc.cc.u64 %rd25996, %rd25996, %rd18188;
	addc.cc.u64 %rd25995, %rd25995, %rd18189;
	addc.cc.u64 %rd25994, %rd25994, %rd18190;
	addc.cc.u64 %rd25993, %rd25993, %rd18191;
	addc.u64 %rd25992, %rd25992, %rd18192;
	
	// end inline asm
	ld.const.u64 	%rd18199, [P_DEV+40];
	setp.lt.u64 	%p249, %rd25992, %rd18199;
	@%p249 bra 	$L__BB0_497;
	ld.const.u64 	%rd18200, [P_DEV];
	sub.s64 	%rd25997, %rd25997, %rd18200;
	ld.const.u64 	%rd18201, [P_DEV+8];
	sub.s64 	%rd25996, %rd25996, %rd18201;
	ld.const.u64 	%rd18202, [P_DEV+16];
	sub.s64 	%rd25995, %rd25995, %rd18202;
	ld.const.u64 	%rd18203, [P_DEV+24];
	sub.s64 	%rd25994, %rd25994, %rd18203;
	ld.const.u64 	%rd18204, [P_DEV+32];
	sub.s64 	%rd25993, %rd25993, %rd18204;
	ld.const.u64 	%rd18205, [P_DEV+40];
	sub.s64 	%rd25992, %rd25992, %rd18205;
$L__BB0_497:
	sub.s64 	%rd18212, %rd25991, %rd18187;
	sub.s64 	%rd18213, %rd25990, %rd18188;
	sub.s64 	%rd18214, %rd25989, %rd18189;
	sub.s64 	%rd18215, %rd25988, %rd18190;
	sub.s64 	%rd18216, %rd25987, %rd18191;
	sub.s64 	%rd18217, %rd25986, %rd18192;
	mov.u64 	%rd25998, %rd25992;
	mov.u64 	%rd26000, %rd25994;
	mov.u64 	%rd26002, %rd25996;
	mov.u64 	%rd25999, %rd25993;
	mov.u64 	%rd26001, %rd25995;
	mov.u64 	%rd26003, %rd25997;
	// begin inline asm
	add.cc.u64 %rd26003, %rd26003, %rd18212;
	addc.cc.u64 %rd26002, %rd26002, %rd18213;
	addc.cc.u64 %rd26001, %rd26001, %rd18214;
	addc.cc.u64 %rd26000, %rd26000, %rd18215;
	addc.cc.u64 %rd25999, %rd25999, %rd18216;
	addc.u64 %rd25998, %rd25998, %rd18217;
	
	// end inline asm
	ld.const.u64 	%rd18224, [P_DEV+40];
	setp.lt.u64 	%p250, %rd25998, %rd18224;
	@%p250 bra 	$L__BB0_499;
	ld.const.u64 	%rd18225, [P_DEV];
	sub.s64 	%rd26003, %rd26003, %rd18225;
	ld.const.u64 	%rd18226, [P_DEV+8];
	sub.s64 	%rd26002, %rd26002, %rd18226;
	ld.const.u64 	%rd18227, [P_DEV+16];
	sub.s64 	%rd26001, %rd26001, %rd18227;
	ld.const.u64 	%rd18228, [P_DEV+24];
	sub.s64 	%rd26000, %rd26000, %rd18228;
	ld.const.u64 	%rd18229, [P_DEV+32];
	sub.s64 	%rd25999, %rd25999, %rd18229;
	ld.const.u64 	%rd18230, [P_DEV+40];
	sub.s64 	%rd25998, %rd25998, %rd18230;
$L__BB0_499:
	sub.s64 	%rd18237, %rd25997, %rd18212;
	sub.s64 	%rd18238, %rd25996, %rd18213;
	sub.s64 	%rd18239, %rd25995, %rd18214;
	sub.s64 	%rd18240, %rd25994, %rd18215;
	sub.s64 	%rd18241, %rd25993, %rd18216;
	sub.s64 	%rd18242, %rd25992, %rd18217;
	mov.u64 	%rd26006, %rd26000;
	mov.u64 	%rd26008, %rd26002;
	mov.u64 	%rd26005, %rd25999;
	mov.u64 	%rd26007, %rd26001;
	mov.u64 	%rd26009, %rd26003;
	mov.u64 	%rd26004, %rd25998;
	// begin inline asm
	add.cc.u64 %rd26009, %rd26009, %rd18237;
	addc.cc.u64 %rd26008, %rd26008, %rd18238;
	addc.cc.u64 %rd26007, %rd26007, %rd18239;
	addc.cc.u64 %rd26006, %rd26006, %rd18240;
	addc.cc.u64 %rd26005, %rd26005, %rd18241;
	addc.u64 %rd26004, %rd26004, %rd18242;
	
	// end inline asm
	ld.const.u64 	%rd18249, [P_DEV+40];
	setp.lt.u64 	%p251, %rd26004, %rd18249;
	@%p251 bra 	$L__BB0_501;
	ld.const.u64 	%rd18250, [P_DEV];
	sub.s64 	%rd26009, %rd26009, %rd18250;
	ld.const.u64 	%rd18251, [P_DEV+8];
	sub.s64 	%rd26008, %rd26008, %rd18251;
	ld.const.u64 	%rd18252, [P_DEV+16];
	sub.s64 	%rd26007, %rd26007, %rd18252;
	ld.const.u64 	%rd18253, [P_DEV+24];
	sub.s64 	%rd26006, %rd26006, %rd18253;
	ld.const.u64 	%rd18254, [P_DEV+32];
	sub.s64 	%rd26005, %rd26005, %rd18254;
	ld.const.u64 	%rd18255, [P_DEV+40];
	sub.s64 	%rd26004, %rd26004, %rd18255;
$L__BB0_501:
	sub.s64 	%rd18262, %rd26003, %rd18237;
	sub.s64 	%rd18263, %rd26002, %rd18238;
	sub.s64 	%rd18264, %rd26001, %rd18239;
	sub.s64 	%rd18265, %rd26000, %rd18240;
	sub.s64 	%rd18266, %rd25999, %rd18241;
	sub.s64 	%rd18267, %rd25998, %rd18242;
	mov.u64 	%rd26014, %rd26008;
	mov.u64 	%rd26011, %rd26005;
	mov.u64 	%rd26013, %rd26007;
	mov.u64 	%rd26015, %rd26009;
	mov.u64 	%rd26010, %rd26004;
	mov.u64 	%rd26012, %rd26006;
	// begin inline asm
	add.cc.u64 %rd26015, %rd26015, %rd18262;
	addc.cc.u64 %rd26014, %rd26014, %rd18263;
	addc.cc.u64 %rd26013, %rd26013, %rd18264;
	addc.cc.u64 %rd26012, %rd26012, %rd18265;
	addc.cc.u64 %rd26011, %rd26011, %rd18266;
	addc.u64 %rd26010, %rd26010, %rd18267;
	
	// end inline asm
	ld.const.u64 	%rd18274, [P_DEV+40];
	setp.lt.u64 	%p252, %rd26010, %rd18274;
	@%p252 bra 	$L__BB0_503;
	ld.const.u64 	%rd18275, [P_DEV];
	sub.s64 	%rd26015, %rd26015, %rd18275;
	ld.const.u64 	%rd18276, [P_DEV+8];
	sub.s64 	%rd26014, %rd26014, %rd18276;
	ld.const.u64 	%rd18277, [P_DEV+16];
	sub.s64 	%rd26013, %rd26013, %rd18277;
	ld.const.u64 	%rd18278, [P_DEV+24];
	sub.s64 	%rd26012, %rd26012, %rd18278;
	ld.const.u64 	%rd18279, [P_DEV+32];
	sub.s64 	%rd26011, %rd26011, %rd18279;
	ld.const.u64 	%rd18280, [P_DEV+40];
	sub.s64 	%rd26010, %rd26010, %rd18280;
$L__BB0_503:
	sub.s64 	%rd18287, %rd26009, %rd18262;
	sub.s64 	%rd18288, %rd26008, %rd18263;
	sub.s64 	%rd18289, %rd26007, %rd18264;
	sub.s64 	%rd18290, %rd26006, %rd18265;
	sub.s64 	%rd18291, %rd26005, %rd18266;
	sub.s64 	%rd18292, %rd26004, %rd18267;
	mov.u64 	%rd26017, %rd26011;
	mov.u64 	%rd26019, %rd26013;
	mov.u64 	%rd26021, %rd26015;
	mov.u64 	%rd26016, %rd26010;
	mov.u64 	%rd26018, %rd26012;
	mov.u64 	%rd26020, %rd26014;
	// begin inline asm
	add.cc.u64 %rd26021, %rd26021, %rd18287;
	addc.cc.u64 %rd26020, %rd26020, %rd18288;
	addc.cc.u64 %rd26019, %rd26019, %rd18289;
	addc.cc.u64 %rd26018, %rd26018, %rd18290;
	addc.cc.u64 %rd26017, %rd26017, %rd18291;
	addc.u64 %rd26016, %rd26016, %rd18292;
	
	// end inline asm
	ld.const.u64 	%rd18299, [P_DEV+40];
	setp.lt.u64 	%p253, %rd26016, %rd18299;
	@%p253 bra 	$L__BB0_505;
	ld.const.u64 	%rd18300, [P_DEV];
	sub.s64 	%rd26021, %rd26021, %rd18300;
	ld.const.u64 	%rd18301, [P_DEV+8];
	sub.s64 	%rd26020, %rd26020, %rd18301;
	ld.const.u64 	%rd18302, [P_DEV+16];
	sub.s64 	%rd26019, %rd26019, %rd18302;
	ld.const.u64 	%rd18303, [P_DEV+24];
	sub.s64 	%rd26018, %rd26018, %rd18303;
	ld.const.u64 	%rd18304, [P_DEV+32];
	sub.s64 	%rd26017, %rd26017, %rd18304;
	ld.const.u64 	%rd18305, [P_DEV+40];
	sub.s64 	%rd26016, %rd26016, %rd18305;
$L__BB0_505:
	sub.s64 	%rd18312, %rd26015, %rd18287;
	sub.s64 	%rd18313, %rd26014, %rd18288;
	sub.s64 	%rd18314, %rd26013, %rd18289;
	sub.s64 	%rd18315, %rd26012, %rd18290;
	sub.s64 	%rd18316, %rd26011, %rd18291;
	sub.s64 	%rd18317, %rd26010, %rd18292;
	mov.u64 	%rd26023, %rd26017;
	mov.u64 	%rd26025, %rd26019;
	mov.u64 	%rd26027, %rd26021;
	mov.u64 	%rd26022, %rd26016;
	mov.u64 	%rd26024, %rd26018;
	mov.u64 	%rd26026, %rd26020;
	// begin inline asm
	add.cc.u64 %rd26027, %rd26027, %rd18312;
	addc.cc.u64 %rd26026, %rd26026, %rd18313;
	addc.cc.u64 %rd26025, %rd26025, %rd18314;
	addc.cc.u64 %rd26024, %rd26024, %rd18315;
	addc.cc.u64 %rd26023, %rd26023, %rd18316;
	addc.u64 %rd26022, %rd26022, %rd18317;
	
	// end inline asm
	ld.const.u64 	%rd18324, [P_DEV+40];
	setp.lt.u64 	%p254, %rd26022, %rd18324;
	@%p254 bra 	$L__BB0_507;
	ld.const.u64 	%rd18325, [P_DEV];
	sub.s64 	%rd26027, %rd26027, %rd18325;
	ld.const.u64 	%rd18326, [P_DEV+8];
	sub.s64 	%rd26026, %rd26026, %rd18326;
	ld.const.u64 	%rd18327, [P_DEV+16];
	sub.s64 	%rd26025, %rd26025, %rd18327;
	ld.const.u64 	%rd18328, [P_DEV+24];
	sub.s64 	%rd26024, %rd26024, %rd18328;
	ld.const.u64 	%rd18329, [P_DEV+32];
	sub.s64 	%rd26023, %rd26023, %rd18329;
	ld.const.u64 	%rd18330, [P_DEV+40];
	sub.s64 	%rd26022, %rd26022, %rd18330;
$L__BB0_507:
	sub.s64 	%rd18337, %rd26021, %rd18312;
	sub.s64 	%rd18338, %rd26020, %rd18313;
	sub.s64 	%rd18339, %rd26019, %rd18314;
	sub.s64 	%rd18340, %rd26018, %rd18315;
	sub.s64 	%rd18341, %rd26017, %rd18316;
	sub.s64 	%rd18342, %rd26016, %rd18317;
	mov.u64 	%rd26031, %rd26025;
	mov.u64 	%rd26033, %rd26027;
	mov.u64 	%rd26028, %rd26022;
	mov.u64 	%rd26030, %rd26024;
	mov.u64 	%rd26032, %rd26026;
	mov.u64 	%rd26029, %rd26023;
	// begin inline asm
	add.cc.u64 %rd26033, %rd26033, %rd18337;
	addc.cc.u64 %rd26032, %rd26032, %rd18338;
	addc.cc.u64 %rd26031, %rd26031, %rd18339;
	addc.cc.u64 %rd26030, %rd26030, %rd18340;
	addc.cc.u64 %rd26029, %rd26029, %rd18341;
	addc.u64 %rd26028, %rd26028, %rd18342;
	
	// end inline asm
	ld.const.u64 	%rd18349, [P_DEV+40];
	setp.lt.u64 	%p255, %rd26028, %rd18349;
	@%p255 bra 	$L__BB0_509;
	ld.const.u64 	%rd18350, [P_DEV];
	sub.s64 	%rd26033, %rd26033, %rd18350;
	ld.const.u64 	%rd18351, [P_DEV+8];
	sub.s64 	%rd26032, %rd26032, %rd18351;
	ld.const.u64 	%rd18352, [P_DEV+16];
	sub.s64 	%rd26031, %rd26031, %rd18352;
	ld.const.u64 	%rd18353, [P_DEV+24];
	sub.s64 	%rd26030, %rd26030, %rd18353;
	ld.const.u64 	%rd18354, [P_DEV+32];
	sub.s64 	%rd26029, %rd26029, %rd18354;
	ld.const.u64 	%rd18355, [P_DEV+40];
	sub.s64 	%rd26028, %rd26028, %rd18355;
$L__BB0_509:
	sub.s64 	%rd18362, %rd26027, %rd18337;
	sub.s64 	%rd18363, %rd26026, %rd18338;
	sub.s64 	%rd18364, %rd26025, %rd18339;
	sub.s64 	%rd18365, %rd26024, %rd18340;
	sub.s64 	%rd18366, %rd26023, %rd18341;
	sub.s64 	%rd18367, %rd26022, %rd18342;
	mov.u64 	%rd26039, %rd26033;
	mov.u64 	%rd26034, %rd26028;
	mov.u64 	%rd26036, %rd26030;
	mov.u64 	%rd26038, %rd26032;
	mov.u64 	%rd26035, %rd26029;
	mov.u64 	%rd26037, %rd26031;
	// begin inline asm
	add.cc.u64 %rd26039, %rd26039, %rd18362;
	addc.cc.u64 %rd26038, %rd26038, %rd18363;
	addc.cc.u64 %rd26037, %rd26037, %rd18364;
	addc.cc.u64 %rd26036, %rd26036, %rd18365;
	addc.cc.u64 %rd26035, %rd26035, %rd18366;
	addc.u64 %rd26034, %rd26034, %rd18367;
	
	// end inline asm
	ld.const.u64 	%rd18374, [P_DEV+40];
	setp.lt.u64 	%p256, %rd26034, %rd18374;
	@%p256 bra 	$L__BB0_511;
	ld.const.u64 	%rd18375, [P_DEV];
	sub.s64 	%rd26039, %rd26039, %rd18375;
	ld.const.u64 	%rd18376, [P_DEV+8];
	sub.s64 	%rd26038, %rd26038, %rd18376;
	ld.const.u64 	%rd18377, [P_DEV+16];
	sub.s64 	%rd26037, %rd26037, %rd18377;
	ld.const.u64 	%rd18378, [P_DEV+24];
	sub.s64 	%rd26036, %rd26036, %rd18378;
	ld.const.u64 	%rd18379, [P_DEV+32];
	sub.s64 	%rd26035, %rd26035, %rd18379;
	ld.const.u64 	%rd18380, [P_DEV+40];
	sub.s64 	%rd26034, %rd26034, %rd18380;
$L__BB0_511:
	sub.s64 	%rd18387, %rd26033, %rd18362;
	sub.s64 	%rd18388, %rd26032, %rd18363;
	sub.s64 	%rd18389, %rd26031, %rd18364;
	sub.s64 	%rd18390, %rd26030, %rd18365;
	sub.s64 	%rd18391, %rd26029, %rd18366;
	sub.s64 	%rd18392, %rd26028, %rd18367;
	mov.u64 	%rd26045, %rd26039;
	mov.u64 	%rd26040, %rd26034;
	mov.u64 	%rd26042, %rd26036;
	mov.u64 	%rd26044, %rd26038;
	mov.u64 	%rd26041, %rd26035;
	mov.u64 	%rd26043, %rd26037;
	// begin inline asm
	add.cc.u64 %rd26045, %rd26045, %rd18387;
	addc.cc.u64 %rd26044, %rd26044, %rd18388;
	addc.cc.u64 %rd26043, %rd26043, %rd18389;
	addc.cc.u64 %rd26042, %rd26042, %rd18390;
	addc.cc.u64 %rd26041, %rd26041, %rd18391;
	addc.u64 %rd26040, %rd26040, %rd18392;
	
	// end inline asm
	ld.const.u64 	%rd18399, [P_DEV+40];
	setp.lt.u64 	%p257, %rd26040, %rd18399;
	@%p257 bra 	$L__BB0_513;
	ld.const.u64 	%rd18400, [P_DEV];
	sub.s64 	%rd26045, %rd26045, %rd18400;
	ld.const.u64 	%rd18401, [P_DEV+8];
	sub.s64 	%rd26044, %rd26044, %rd18401;
	ld.const.u64 	%rd18402, [P_DEV+16];
	sub.s64 	%rd26043, %rd26043, %rd18402;
	ld.const.u64 	%rd18403, [P_DEV+24];
	sub.s64 	%rd26042, %rd26042, %rd18403;
	ld.const.u64 	%rd18404, [P_DEV+32];
	sub.s64 	%rd26041, %rd26041, %rd18404;
	ld.const.u64 	%rd18405, [P_DEV+40];
	sub.s64 	%rd26040, %rd26040, %rd18405;
$L__BB0_513:
	sub.s64 	%rd18412, %rd26039, %rd18387;
	sub.s64 	%rd18413, %rd26038, %rd18388;
	sub.s64 	%rd18414, %rd26037, %rd18389;
	sub.s64 	%rd18415, %rd26036, %rd18390;
	sub.s64 	%rd18416, %rd26035, %rd18391;
	sub.s64 	%rd18417, %rd26034, %rd18392;
	mov.u64 	%rd26046, %rd26040;
	mov.u64 	%rd26048, %rd26042;
	mov.u64 	%rd26050, %rd26044;
	mov.u64 	%rd26047, %rd26041;
	mov.u64 	%rd26049, %rd26043;
	mov.u64 	%rd26051, %rd26045;
	// begin inline asm
	add.cc.u64 %rd26051, %rd26051, %rd18412;
	addc.cc.u64 %rd26050, %rd26050, %rd18413;
	addc.cc.u64 %rd26049, %rd26049, %rd18414;
	addc.cc.u64 %rd26048, %rd26048, %rd18415;
	addc.cc.u64 %rd26047, %rd26047, %rd18416;
	addc.u64 %rd26046, %rd26046, %rd18417;
	
	// end inline asm
	ld.const.u64 	%rd18424, [P_DEV+40];
	setp.lt.u64 	%p258, %rd26046, %rd18424;
	@%p258 bra 	$L__BB0_515;
	ld.const.u64 	%rd18425, [P_DEV];
	sub.s64 	%rd26051, %rd26051, %rd18425;
	ld.const.u64 	%rd18426, [P_DEV+8];
	sub.s64 	%rd26050, %rd26050, %rd18426;
	ld.const.u64 	%rd18427, [P_DEV+16];
	sub.s64 	%rd26049, %rd26049, %rd18427;
	ld.const.u64 	%rd18428, [P_DEV+24];
	sub.s64 	%rd26048, %rd26048, %rd18428;
	ld.const.u64 	%rd18429, [P_DEV+32];
	sub.s64 	%rd26047, %rd26047, %rd18429;
	ld.const.u64 	%rd18430, [P_DEV+40];
	sub.s64 	%rd26046, %rd26046, %rd18430;
$L__BB0_515:
	sub.s64 	%rd18437, %rd26045, %rd18412;
	sub.s64 	%rd18438, %rd26044, %rd18413;
	sub.s64 	%rd18439, %rd26043, %rd18414;
	sub.s64 	%rd18440, %rd26042, %rd18415;
	sub.s64 	%rd18441, %rd26041, %rd18416;
	sub.s64 	%rd18442, %rd26040, %rd18417;
	mov.u64 	%rd26054, %rd26048;
	mov.u64 	%rd26056, %rd26050;
	mov.u64 	%rd26053, %rd26047;
	mov.u64 	%rd26055, %rd26049;
	mov.u64 	%rd26057, %rd26051;
	mov.u64 	%rd26052, %rd26046;
	// begin inline asm
	add.cc.u64 %rd26057, %rd26057, %rd18437;
	addc.cc.u64 %rd26056, %rd26056, %rd18438;
	addc.cc.u64 %rd26055, %rd26055, %rd18439;
	addc.cc.u64 %rd26054, %rd26054, %rd18440;
	addc.cc.u64 %rd26053, %rd26053, %rd18441;
	addc.u64 %rd26052, %rd26052, %rd18442;
	
	// end inline asm
	ld.const.u64 	%rd18449, [P_DEV+40];
	setp.lt.u64 	%p259, %rd26052, %rd18449;
	@%p259 bra 	$L__BB0_517;
	ld.const.u64 	%rd18450, [P_DEV];
	sub.s64 	%rd26057, %rd26057, %rd18450;
	ld.const.u64 	%rd18451, [P_DEV+8];
	sub.s64 	%rd26056, %rd26056, %rd18451;
	ld.const.u64 	%rd18452, [P_DEV+16];
	sub.s64 	%rd26055, %rd26055, %rd18452;
	ld.const.u64 	%rd18453, [P_DEV+24];
	sub.s64 	%rd26054, %rd26054, %rd18453;
	ld.const.u64 	%rd18454, [P_DEV+32];
	sub.s64 	%rd26053, %rd26053, %rd18454;
	ld.const.u64 	%rd18455, [P_DEV+40];
	sub.s64 	%rd26052, %rd26052, %rd18455;
$L__BB0_517:
	sub.s64 	%rd18462, %rd26051, %rd18437;
	sub.s64 	%rd18463, %rd26050, %rd18438;
	sub.s64 	%rd18464, %rd26049, %rd18439;
	sub.s64 	%rd18465, %rd26048, %rd18440;
	sub.s64 	%rd18466, %rd26047, %rd18441;
	sub.s64 	%rd18467, %rd26046, %rd18442;
	mov.u64 	%rd26062, %rd26056;
	mov.u64 	%rd26059, %rd26053;
	mov.u64 	%rd26061, %rd26055;
	mov.u64 	%rd26063, %rd26057;
	mov.u64 	%rd26058, %rd26052;
	mov.u64 	%rd26060, %rd26054;
	// begin inline asm
	add.cc.u64 %rd26063, %rd26063, %rd18462;
	addc.cc.u64 %rd26062, %rd26062, %rd18463;
	addc.cc.u64 %rd26061, %rd26061, %rd18464;
	addc.cc.u64 %rd26060, %rd26060, %rd18465;
	addc.cc.u64 %rd26059, %rd26059, %rd18466;
	addc.u64 %rd26058, %rd26058, %rd18467;
	
	// end inline asm
	ld.const.u64 	%rd18474, [P_DEV+40];
	setp.lt.u64 	%p260, %rd26058, %rd18474;
	@%p260 bra 	$L__BB0_519;
	ld.const.u64 	%rd18475, [P_DEV];
	sub.s64 	%rd26063, %rd26063, %rd18475;
	ld.const.u64 	%rd18476, [P_DEV+8];
	sub.s64 	%rd26062, %rd26062, %rd18476;
	ld.const.u64 	%rd18477, [P_DEV+16];
	sub.s64 	%rd26061, %rd26061, %rd18477;
	ld.const.u64 	%rd18478, [P_DEV+24];
	sub.s64 	%rd26060, %rd26060, %rd18478;
	ld.const.u64 	%rd18479, [P_DEV+32];
	sub.s64 	%rd26059, %rd26059, %rd18479;
	ld.const.u64 	%rd18480, [P_DEV+40];
	sub.s64 	%rd26058, %rd26058, %rd18480;
$L__BB0_519:
	sub.s64 	%rd18487, %rd26057, %rd18462;
	sub.s64 	%rd18488, %rd26056, %rd18463;
	sub.s64 	%rd18489, %rd26055, %rd18464;
	sub.s64 	%rd18490, %rd26054, %rd18465;
	sub.s64 	%rd18491, %rd26053, %rd18466;
	sub.s64 	%rd18492, %rd26052, %rd18467;
	mov.u64 	%rd26065, %rd26059;
	mov.u64 	%rd26067, %rd26061;
	mov.u64 	%rd26069, %rd26063;
	mov.u64 	%rd26064, %rd26058;
	mov.u64 	%rd26066, %rd26060;
	mov.u64 	%rd26068, %rd26062;
	// begin inline asm
	add.cc.u64 %rd26069, %rd26069, %rd18487;
	addc.cc.u64 %rd26068, %rd26068, %rd18488;
	addc.cc.u64 %rd26067, %rd26067, %rd18489;
	addc.cc.u64 %rd26066, %rd26066, %rd18490;
	addc.cc.u64 %rd26065, %rd26065, %rd18491;
	addc.u64 %rd26064, %rd26064, %rd18492;
	
	// end inline asm
	ld.const.u64 	%rd18499, [P_DEV+40];
	setp.lt.u64 	%p261, %rd26064, %rd18499;
	@%p261 bra 	$L__BB0_521;
	ld.const.u64 	%rd18500, [P_DEV];
	sub.s64 	%rd26069, %rd26069, %rd18500;
	ld.const.u64 	%rd18501, [P_DEV+8];
	sub.s64 	%rd26068, %rd26068, %rd18501;
	ld.const.u64 	%rd18502, [P_DEV+16];
	sub.s64 	%rd26067, %rd26067, %rd18502;
	ld.const.u64 	%rd18503, [P_DEV+24];
	sub.s64 	%rd26066, %rd26066, %rd18503;
	ld.const.u64 	%rd18504, [P_DEV+32];
	sub.s64 	%rd26065, %rd26065, %rd18504;
	ld.const.u64 	%rd18505, [P_DEV+40];
	sub.s64 	%rd26064, %rd26064, %rd18505;
$L__BB0_521:
	sub.s64 	%rd18512, %rd26063, %rd18487;
	sub.s64 	%rd18513, %rd26062, %rd18488;
	sub.s64 	%rd18514, %rd26061, %rd18489;
	sub.s64 	%rd18515, %rd26060, %rd18490;
	sub.s64 	%rd18516, %rd26059, %rd18491;
	sub.s64 	%rd18517, %rd26058, %rd18492;
	mov.u64 	%rd26071, %rd26065;
	mov.u64 	%rd26073, %rd26067;
	mov.u64 	%rd26075, %rd26069;
	mov.u64 	%rd26070, %rd26064;
	mov.u64 	%rd26072, %rd26066;
	mov.u64 	%rd26074, %rd26068;
	// begin inline asm
	add.cc.u64 %rd26075, %rd26075, %rd18512;
	addc.cc.u64 %rd26074, %rd26074, %rd18513;
	addc.cc.u64 %rd26073, %rd26073, %rd18514;
	addc.cc.u64 %rd26072, %rd26072, %rd18515;
	addc.cc.u64 %rd26071, %rd26071, %rd18516;
	addc.u64 %rd26070, %rd26070, %rd18517;
	
	// end inline asm
	ld.const.u64 	%rd18524, [P_DEV+40];
	setp.lt.u64 	%p262, %rd26070, %rd18524;
	@%p262 bra 	$L__BB0_523;
	ld.const.u64 	%rd18525, [P_DEV];
	sub.s64 	%rd26075, %rd26075, %rd18525;
	ld.const.u64 	%rd18526, [P_DEV+8];
	sub.s64 	%rd26074, %rd26074, %rd18526;
	ld.const.u64 	%rd18527, [P_DEV+16];
	sub.s64 	%rd26073, %rd26073, %rd18527;
	ld.const.u64 	%rd18528, [P_DEV+24];
	sub.s64 	%rd26072, %rd26072, %rd18528;
	ld.const.u64 	%rd18529, [P_DEV+32];
	sub.s64 	%rd26071, %rd26071, %rd18529;
	ld.const.u64 	%rd18530, [P_DEV+40];
	sub.s64 	%rd26070, %rd26070, %rd18530;
$L__BB0_523:
	sub.s64 	%rd18537, %rd26069, %rd18512;
	sub.s64 	%rd18538, %rd26068, %rd18513;
	sub.s64 	%rd18539, %rd26067, %rd18514;
	sub.s64 	%rd18540, %rd26066, %rd18515;
	sub.s64 	%rd18541, %rd26065, %rd18516;
	sub.s64 	%rd18542, %rd26064, %rd18517;
	mov.u64 	%rd26079, %rd26073;
	mov.u64 	%rd26081, %rd26075;
	mov.u64 	%rd26076, %rd26070;
	mov.u64 	%rd26078, %rd26072;
	mov.u64 	%rd26080, %rd26074;
	mov.u64 	%rd26077, %rd26071;
	// begin inline asm
	add.cc.u64 %rd26081, %rd26081, %rd18537;
	addc.cc.u64 %rd26080, %rd26080, %rd18538;
	addc.cc.u64 %rd26079, %rd26079, %rd18539;
	addc.cc.u64 %rd26078, %rd26078, %rd18540;
	addc.cc.u64 %rd26077, %rd26077, %rd18541;
	addc.u64 %rd26076, %rd26076, %rd18542;
	
	// end inline asm
	ld.const.u64 	%rd18549, [P_DEV+40];
	setp.lt.u64 	%p263, %rd26076, %rd18549;
	@%p263 bra 	$L__BB0_525;
	ld.const.u64 	%rd18550, [P_DEV];
	sub.s64 	%rd26081, %rd26081, %rd18550;
	ld.const.u64 	%rd18551, [P_DEV+8];
	sub.s64 	%rd26080, %rd26080, %rd18551;
	ld.const.u64 	%rd18552, [P_DEV+16];
	sub.s64 	%rd26079, %rd26079, %rd18552;
	ld.const.u64 	%rd18553, [P_DEV+24];
	sub.s64 	%rd26078, %rd26078, %rd18553;
	ld.const.u64 	%rd18554, [P_DEV+32];
	sub.s64 	%rd26077, %rd26077, %rd18554;
	ld.const.u64 	%rd18555, [P_DEV+40];
	sub.s64 	%rd26076, %rd26076, %rd18555;
$L__BB0_525:
	sub.s64 	%rd18562, %rd26075, %rd18537;
	sub.s64 	%rd18563, %rd26074, %rd18538;
	sub.s64 	%rd18564, %rd26073, %rd18539;
	sub.s64 	%rd18565, %rd26072, %rd18540;
	sub.s64 	%rd18566, %rd26071, %rd18541;
	sub.s64 	%rd18567, %rd26070, %rd18542;
	mov.u64 	%rd26087, %rd26081;
	mov.u64 	%rd26082, %rd26076;
	mov.u64 	%rd26084, %rd26078;
	mov.u64 	%rd26086, %rd26080;
	mov.u64 	%rd26083, %rd26077;
	mov.u64 	%rd26085, %rd26079;
	// begin inline asm
	add.cc.u64 %rd26087, %rd26087, %rd18562;
	addc.cc.u64 %rd26086, %rd26086, %rd18563;
	addc.cc.u64 %rd26085, %rd26085, %rd18564;
	addc.cc.u64 %rd26084, %rd26084, %rd18565;
	addc.cc.u64 %rd26083, %rd26083, %rd18566;
	addc.u64 %rd26082, %rd26082, %rd18567;
	
	// end inline asm
	ld.const.u64 	%rd18574, [P_DEV+40];
	setp.lt.u64 	%p264, %rd26082, %rd18574;
	@%p264 bra 	$L__BB0_527;
	ld.const.u64 	%rd18575, [P_DEV];
	sub.s64 	%rd26087, %rd26087, %rd18575;
	ld.const.u64 	%rd18576, [P_DEV+8];
	sub.s64 	%rd26086, %rd26086, %rd18576;
	ld.const.u64 	%rd18577, [P_DEV+16];
	sub.s64 	%rd26085, %rd26085, %rd18577;
	ld.const.u64 	%rd18578, [P_DEV+24];
	sub.s64 	%rd26084, %rd26084, %rd18578;
	ld.const.u64 	%rd18579, [P_DEV+32];
	sub.s64 	%rd26083, %rd26083, %rd18579;
	ld.const.u64 	%rd18580, [P_DEV+40];
	sub.s64 	%rd26082, %rd26082, %rd18580;
$L__BB0_527:
	sub.s64 	%rd18587, %rd26081, %rd18562;
	sub.s64 	%rd18588, %rd26080, %rd18563;
	sub.s64 	%rd18589, %rd26079, %rd18564;
	sub.s64 	%rd18590, %rd26078, %rd18565;
	sub.s64 	%rd18591, %rd26077, %rd18566;
	sub.s64 	%rd18592, %rd26076, %rd18567;
	mov.u64 	%rd26093, %rd26087;
	mov.u64 	%rd26088, %rd26082;
	mov.u64 	%rd26090, %rd26084;
	mov.u64 	%rd26092, %rd26086;
	mov.u64 	%rd26089, %rd26083;
	mov.u64 	%rd26091, %rd26085;
	// begin inline asm
	add.cc.u64 %rd26093, %rd26093, %rd18587;
	addc.cc.u64 %rd26092, %rd26092, %rd18588;
	addc.cc.u64 %rd26091, %rd26091, %rd18589;
	addc.cc.u64 %rd26090, %rd26090, %rd18590;
	addc.cc.u64 %rd26089, %rd26089, %rd18591;
	addc.u64 %rd26088, %rd26088, %rd18592;
	
	// end inline asm
	ld.const.u64 	%rd18599, [P_DEV+40];
	setp.lt.u64 	%p265, %rd26088, %rd18599;
	@%p265 bra 	$L__BB0_529;
	ld.const.u64 	%rd18600, [P_DEV];
	sub.s64 	%rd26093, %rd26093, %rd18600;
	ld.const.u64 	%rd18601, [P_DEV+8];
	sub.s64 	%rd26092, %rd26092, %rd18601;
	ld.const.u64 	%rd18602, [P_DEV+16];
	sub.s64 	%rd26091, %rd26091, %rd18602;
	ld.const.u64 	%rd18603, [P_DEV+24];
	sub.s64 	%rd26090, %rd26090, %rd18603;
	ld.const.u64 	%rd18604, [P_DEV+32];
	sub.s64 	%rd26089, %rd26089, %rd18604;
	ld.const.u64 	%rd18605, [P_DEV+40];
	sub.s64 	%rd26088, %rd26088, %rd18605;
$L__BB0_529:
	sub.s64 	%rd18612, %rd26087, %rd18587;
	sub.s64 	%rd18613, %rd26086, %rd18588;
	sub.s64 	%rd18614, %rd26085, %rd18589;
	sub.s64 	%rd18615, %rd26084, %rd18590;
	sub.s64 	%rd18616, %rd26083, %rd18591;
	sub.s64 	%rd18617, %rd26082, %rd18592;
	mov.u64 	%rd26094, %rd26088;
	mov.u64 	%rd26096, %rd26090;
	mov.u64 	%rd26098, %rd26092;
	mov.u64 	%rd26095, %rd26089;
	mov.u64 	%rd26097, %rd26091;
	mov.u64 	%rd26099, %rd26093;
	// begin inline asm
	add.cc.u64 %rd26099, %rd26099, %rd18612;
	addc.cc.u64 %rd26098, %rd26098, %rd18613;
	addc.cc.u64 %rd26097, %rd26097, %rd18614;
	addc.cc.u64 %rd26096, %rd26096, %rd18615;
	addc.cc.u64 %rd26095, %rd26095, %rd18616;
	addc.u64 %rd26094, %rd26094, %rd18617;
	
	// end inline asm
	ld.const.u64 	%rd18624, [P_DEV+40];
	setp.lt.u64 	%p266, %rd26094, %rd18624;
	@%p266 bra 	$L__BB0_531;
	ld.const.u64 	%rd18625, [P_DEV];
	sub.s64 	%rd26099, %rd26099, %rd18625;
	ld.const.u64 	%rd18626, [P_DEV+8];
	sub.s64 	%rd26098, %rd26098, %rd18626;
	ld.const.u64 	%rd18627, [P_DEV+16];
	sub.s64 	%rd26097, %rd26097, %rd18627;
	ld.const.u64 	%rd18628, [P_DEV+24];
	sub.s64 	%rd26096, %rd26096, %rd18628;
	ld.const.u64 	%rd18629, [P_DEV+32];
	sub.s64 	%rd26095, %rd26095, %rd18629;
	ld.const.u64 	%rd18630, [P_DEV+40];
	sub.s64 	%rd26094, %rd26094, %rd18630;
$L__BB0_531:
	sub.s64 	%rd18637, %rd26093, %rd18612;
	sub.s64 	%rd18638, %rd26092, %rd18613;
	sub.s64 	%rd18639, %rd26091, %rd18614;
	sub.s64 	%rd18640, %rd26090, %rd18615;
	sub.s64 	%rd18641, %rd26089, %rd18616;
	sub.s64 	%rd18642, %rd26088, %rd18617;
	mov.u64 	%rd26102, %rd26096;
	mov.u64 	%rd26104, %rd26098;
	mov.u64 	%rd26101, %rd26095;
	mov.u64 	%rd26103, %rd26097;
	mov.u64 	%rd26105, %rd26099;
	mov.u64 	%rd26100, %rd26094;
	// begin inline asm
	add.cc.u64 %rd26105, %rd26105, %rd18637;
	addc.cc.u64 %rd26104, %rd26104, %rd18638;
	addc.cc.u64 %rd26103, %rd26103, %rd18639;
	addc.cc.u64 %rd26102, %rd26102, %rd18640;
	addc.cc.u64 %rd26101, %rd26101, %rd18641;
	addc.u64 %rd26100, %rd26100, %rd18642;
	
	// end inline asm
	ld.const.u64 	%rd18649, [P_DEV+40];
	setp.lt.u64 	%p267, %rd26100, %rd18649;
	@%p267 bra 	$L__BB0_533;
	ld.const.u64 	%rd18650, [P_DEV];
	sub.s64 	%rd26105, %rd26105, %rd18650;
	ld.const.u64 	%rd18651, [P_DEV+8];
	sub.s64 	%rd26104, %rd26104, %rd18651;
	ld.const.u64 	%rd18652, [P_DEV+16];
	sub.s64 	%rd26103, %rd26103, %rd18652;
	ld.const.u64 	%rd18653, [P_DEV+24];
	sub.s64 	%rd26102, %rd26102, %rd18653;
	ld.const.u64 	%rd18654, [P_DEV+32];
	sub.s64 	%rd26101, %rd26101, %rd18654;
	ld.const.u64 	%rd18655, [P_DEV+40];
	sub.s64 	%rd26100, %rd26100, %rd18655;
$L__BB0_533:
	sub.s64 	%rd18662, %rd26099, %rd18637;
	sub.s64 	%rd18663, %rd26098, %rd18638;
	sub.s64 	%rd18664, %rd26097, %rd18639;
	sub.s64 	%rd18665, %rd26096, %rd18640;
	sub.s64 	%rd18666, %rd26095, %rd18641;
	sub.s64 	%rd18667, %rd26094, %rd18642;
	mov.u64 	%rd26110, %rd26104;
	mov.u64 	%rd26107, %rd26101;
	mov.u64 	%rd26109, %rd26103;
	mov.u64 	%rd26111, %rd26105;
	mov.u64 	%rd26106, %rd26100;
	mov.u64 	%rd26108, %rd26102;
	// begin inline asm
	add.cc.u64 %rd26111, %rd26111, %rd18662;
	addc.cc.u64 %rd26110, %rd26110, %rd18663;
	addc.cc.u64 %rd26109, %rd26109, %rd18664;
	addc.cc.u64 %rd26108, %rd26108, %rd18665;
	addc.cc.u64 %rd26107, %rd26107, %rd18666;
	addc.u64 %rd26106, %rd26106, %rd18667;
	
	// end inline asm
	ld.const.u64 	%rd18674, [P_DEV+40];
	setp.lt.u64 	%p268, %rd26106, %rd18674;
	@%p268 bra 	$L__BB0_535;
	ld.const.u64 	%rd18675, [P_DEV];
	sub.s64 	%rd26111, %rd26111, %rd18675;
	ld.const.u64 	%rd18676, [P_DEV+8];
	sub.s64 	%rd26110, %rd26110, %rd18676;
	ld.const.u64 	%rd18677, [P_DEV+16];
	sub.s64 	%rd26109, %rd26109, %rd18677;
	ld.const.u64 	%rd18678, [P_DEV+24];
	sub.s64 	%rd26108, %rd26108, %rd18678;
	ld.const.u64 	%rd18679, [P_DEV+32];
	sub.s64 	%rd26107, %rd26107, %rd18679;
	ld.const.u64 	%rd18680, [P_DEV+40];
	sub.s64 	%rd26106, %rd26106, %rd18680;
$L__BB0_535:
	sub.s64 	%rd18687, %rd26105, %rd18662;
	sub.s64 	%rd18688, %rd26104, %rd18663;
	sub.s64 	%rd18689, %rd26103, %rd18664;
	sub.s64 	%rd18690, %rd26102, %rd18665;
	sub.s64 	%rd18691, %rd26101, %rd18666;
	sub.s64 	%rd18692, %rd26100, %rd18667;
	mov.u64 	%rd26113, %rd26107;
	mov.u64 	%rd26115, %rd26109;
	mov.u64 	%rd26117, %rd26111;
	mov.u64 	%rd26112, %rd26106;
	mov.u64 	%rd26114, %rd26108;
	mov.u64 	%rd26116, %rd26110;
	// begin inline asm
	add.cc.u64 %rd26117, %rd26117, %rd18687;
	addc.cc.u64 %rd26116, %rd26116, %rd18688;
	addc.cc.u64 %rd26115, %rd26115, %rd18689;
	addc.cc.u64 %rd26114, %rd26114, %rd18690;
	addc.cc.u64 %rd26113, %rd26113, %rd18691;
	addc.u64 %rd26112, %rd26112, %rd18692;
	
	// end inline asm
	ld.const.u64 	%rd18699, [P_DEV+40];
	setp.lt.u64 	%p269, %rd26112, %rd18699;
	@%p269 bra 	$L__BB0_537;
	ld.const.u64 	%rd18700, [P_DEV];
	sub.s64 	%rd26117, %rd26117, %rd18700;
	ld.const.u64 	%rd18701, [P_DEV+8];
	sub.s64 	%rd26116, %rd26116, %rd18701;
	ld.const.u64 	%rd18702, [P_DEV+16];
	sub.s64 	%rd26115, %rd26115, %rd18702;
	ld.const.u64 	%rd18703, [P_DEV+24];
	sub.s64 	%rd26114, %rd26114, %rd18703;
	ld.const.u64 	%rd18704, [P_DEV+32];
	sub.s64 	%rd26113, %rd26113, %rd18704;
	ld.const.u64 	%rd18705, [P_DEV+40];
	sub.s64 	%rd26112, %rd26112, %rd18705;
$L__BB0_537:
	sub.s64 	%rd18712, %rd26111, %rd18687;
	sub.s64 	%rd18713, %rd26110, %rd18688;
	sub.s64 	%rd18714, %rd26109, %rd18689;
	sub.s64 	%rd18715, %rd26108, %rd18690;
	sub.s64 	%rd18716, %rd26107, %rd18691;
	sub.s64 	%rd18717, %rd26106, %rd18692;
	mov.u64 	%rd26119, %rd26113;
	mov.u64 	%rd26121, %rd26115;
	mov.u64 	%rd26123, %rd26117;
	mov.u64 	%rd26118, %rd26112;
	mov.u64 	%rd26120, %rd26114;
	mov.u64 	%rd26122, %rd26116;
	// begin inline asm
	add.cc.u64 %rd26123, %rd26123, %rd18712;
	addc.cc.u64 %rd26122, %rd26122, %rd18713;
	addc.cc.u64 %rd26121, %rd26121, %rd18714;
	addc.cc.u64 %rd26120, %rd26120, %rd18715;
	addc.cc.u64 %rd26119, %rd26119, %rd18716;
	addc.u64 %rd26118, %rd26118, %rd18717;
	
	// end inline asm
	ld.const.u64 	%rd18724, [P_DEV+40];
	setp.lt.u64 	%p270, %rd26118, %rd18724;
	@%p270 bra 	$L__BB0_539;
	ld.const.u64 	%rd18725, [P_DEV];
	sub.s64 	%rd26123, %rd26123, %rd18725;
	ld.const.u64 	%rd18726, [P_DEV+8];
	sub.s64 	%rd26122, %rd26122, %rd18726;
	ld.const.u64 	%rd18727, [P_DEV+16];
	sub.s64 	%rd26121, %rd26121, %rd18727;
	ld.const.u64 	%rd18728, [P_DEV+24];
	sub.s64 	%rd26120, %rd26120, %rd18728;
	ld.const.u64 	%rd18729, [P_DEV+32];
	sub.s64 	%rd26119, %rd26119, %rd18729;
	ld.const.u64 	%rd18730, [P_DEV+40];
	sub.s64 	%rd26118, %rd26118, %rd18730;
$L__BB0_539:
	sub.s64 	%rd18737, %rd26117, %rd18712;
	sub.s64 	%rd18738, %rd26116, %rd18713;
	sub.s64 	%rd18739, %rd26115, %rd18714;
	sub.s64 	%rd18740, %rd26114, %rd18715;
	sub.s64 	%rd18741, %rd26113, %rd18716;
	sub.s64 	%rd18742, %rd26112, %rd18717;
	mov.u64 	%rd26127, %rd26121;
	mov.u64 	%rd26129, %rd26123;
	mov.u64 	%rd26124, %rd26118;
	mov.u64 	%rd26126, %rd26120;
	mov.u64 	%rd26128, %rd26122;
	mov.u64 	%rd26125, %rd26119;
	// begin inline asm
	add.cc.u64 %rd26129, %rd26129, %rd18737;
	addc.cc.u64 %rd26128, %rd26128, %rd18738;
	addc.cc.u64 %rd26127, %rd26127, %rd18739;
	addc.cc.u64 %rd26126, %rd26126, %rd18740;
	addc.cc.u64 %rd26125, %rd26125, %rd18741;
	addc.u64 %rd26124, %rd26124, %rd18742;
	
	// end inline asm
	ld.const.u64 	%rd18749, [P_DEV+40];
	setp.lt.u64 	%p271, %rd26124, %rd18749;
	@%p271 bra 	$L__BB0_541;
	ld.const.u64 	%rd18750, [P_DEV];
	sub.s64 	%rd26129, %rd26129, %rd18750;
	ld.const.u64 	%rd18751, [P_DEV+8];
	sub.s64 	%rd26128, %rd26128, %rd18751;
	ld.const.u64 	%rd18752, [P_DEV+16];
	sub.s64 	%rd26127, %rd26127, %rd18752;
	ld.const.u64 	%rd18753, [P_DEV+24];
	sub.s64 	%rd26126, %rd26126, %rd18753;
	ld.const.u64 	%rd18754, [P_DEV+32];
	sub.s64 	%rd26125, %rd26125, %rd18754;
	ld.const.u64 	%rd18755, [P_DEV+40];
	sub.s64 	%rd26124, %rd26124, %rd18755;
$L__BB0_541:
	sub.s64 	%rd18762, %rd26123, %rd18737;
	sub.s64 	%rd18763, %rd26122, %rd18738;
	sub.s64 	%rd18764, %rd26121, %rd18739;
	sub.s64 	%rd18765, %rd26120, %rd18740;
	sub.s64 	%rd18766, %rd26119, %rd18741;
	sub.s64 	%rd18767, %rd26118, %rd18742;
	mov.u64 	%rd26135, %rd26129;
	mov.u64 	%rd26130, %rd26124;
	mov.u64 	%rd26132, %rd26126;
	mov.u64 	%rd26134, %rd26128;
	mov.u64 	%rd26131, %rd26125;
	mov.u64 	%rd26133, %rd26127;
	// begin inline asm
	add.cc.u64 %rd26135, %rd26135, %rd18762;
	addc.cc.u64 %rd26134, %rd26134, %rd18763;
	addc.cc.u64 %rd26133, %rd26133, %rd18764;
	addc.cc.u64 %rd26132, %rd26132, %rd18765;
	addc.cc.u64 %rd26131, %rd26131, %rd18766;
	addc.u64 %rd26130, %rd26130, %rd18767;
	
	// end inline asm
	ld.const.u64 	%rd18774, [P_DEV+40];
	setp.lt.u64 	%p272, %rd26130, %rd18774;
	@%p272 bra 	$L__BB0_543;
	ld.const.u64 	%rd18775, [P_DEV];
	sub.s64 	%rd26135, %rd26135, %rd18775;
	ld.const.u64 	%rd18776, [P_DEV+8];
	sub.s64 	%rd26134, %rd26134, %rd18776;
	ld.const.u64 	%rd18777, [P_DEV+16];
	sub.s64 	%rd26133, %rd26133, %rd18777;
	ld.const.u64 	%rd18778, [P_DEV+24];
	sub.s64 	%rd26132, %rd26132, %rd18778;
	ld.const.u64 	%rd18779, [P_DEV+32];
	sub.s64 	%rd26131, %rd26131, %rd18779;
	ld.const.u64 	%rd18780, [P_DEV+40];
	sub.s64 	%rd26130, %rd26130, %rd18780;
$L__BB0_543:
	sub.s64 	%rd18787, %rd26129, %rd18762;
	sub.s64 	%rd18788, %rd26128, %rd18763;
	sub.s64 	%rd18789, %rd26127, %rd18764;
	sub.s64 	%rd18790, %rd26126, %rd18765;
	sub.s64 	%rd18791, %rd26125, %rd18766;
	sub.s64 	%rd18792, %rd26124, %rd18767;
	mov.u64 	%rd26141, %rd26135;
	mov.u64 	%rd26136, %rd26130;
	mov.u64 	%rd26138, %rd26132;
	mov.u64 	%rd26140, %rd26134;
	mov.u64 	%rd26137, %rd26131;
	mov.u64 	%rd26139, %rd26133;
	// begin inline asm
	add.cc.u64 %rd26141, %rd26141, %rd18787;
	addc.cc.u64 %rd26140, %rd26140, %rd18788;
	addc.cc.u64 %rd26139, %rd26139, %rd18789;
	addc.cc.u64 %rd26138, %rd26138, %rd18790;
	addc.cc.u64 %rd26137, %rd26137, %rd18791;
	addc.u64 %rd26136, %rd26136, %rd18792;
	
	// end inline asm
	ld.const.u64 	%rd18799, [P_DEV+40];
	setp.lt.u64 	%p273, %rd26136, %rd18799;
	@%p273 bra 	$L__BB0_545;
	ld.const.u64 	%rd18800, [P_DEV];
	sub.s64 	%rd26141, %rd26141, %rd18800;
	ld.const.u64 	%rd18801, [P_DEV+8];
	sub.s64 	%rd26140, %rd26140, %rd18801;
	ld.const.u64 	%rd18802, [P_DEV+16];
	sub.s64 	%rd26139, %rd26139, %rd18802;
	ld.const.u64 	%rd18803, [P_DEV+24];
	sub.s64 	%rd26138, %rd26138, %rd18803;
	ld.const.u64 	%rd18804, [P_DEV+32];
	sub.s64 	%rd26137, %rd26137, %rd18804;
	ld.const.u64 	%rd18805, [P_DEV+40];
	sub.s64 	%rd26136, %rd26136, %rd18805;
$L__BB0_545:
	sub.s64 	%rd18812, %rd26135, %rd18787;
	sub.s64 	%rd18813, %rd26134, %rd18788;
	sub.s64 	%rd18814, %rd26133, %rd18789;
	sub.s64 	%rd18815, %rd26132, %rd18790;
	sub.s64 	%rd18816, %rd26131, %rd18791;
	sub.s64 	%rd18817, %rd26130, %rd18792;
	mov.u64 	%rd26142, %rd26136;
	mov.u64 	%rd26144, %rd26138;
	mov.u64 	%rd26146, %rd26140;
	mov.u64 	%rd26143, %rd26137;
	mov.u64 	%rd26145, %rd26139;
	mov.u64 	%rd26147, %rd26141;
	// begin inline asm
	add.cc.u64 %rd26147, %rd26147, %rd18812;
	addc.cc.u64 %rd26146, %rd26146, %rd18813;
	addc.cc.u64 %rd26145, %rd26145, %rd18814;
	addc.cc.u64 %rd26144, %rd26144, %rd18815;
	addc.cc.u64 %rd26143, %rd26143, %rd18816;
	addc.u64 %rd26142, %rd26142, %rd18817;
	
	// end inline asm
	ld.const.u64 	%rd18824, [P_DEV+40];
	setp.lt.u64 	%p274, %rd26142, %rd18824;
	@%p274 bra 	$L__BB0_547;
	ld.const.u64 	%rd18825, [P_DEV];
	sub.s64 	%rd26147, %rd26147, %rd18825;
	ld.const.u64 	%rd18826, [P_DEV+8];
	sub.s64 	%rd26146, %rd26146, %rd18826;
	ld.const.u64 	%rd18827, [P_DEV+16];
	sub.s64 	%rd26145, %rd26145, %rd18827;
	ld.const.u64 	%rd18828, [P_DEV+24];
	sub.s64 	%rd26144, %rd26144, %rd18828;
	ld.const.u64 	%rd18829, [P_DEV+32];
	sub.s64 	%rd26143, %rd26143, %rd18829;
	ld.const.u64 	%rd18830, [P_DEV+40];
	sub.s64 	%rd26142, %rd26142, %rd18830;
$L__BB0_547:
	sub.s64 	%rd18837, %rd26141, %rd18812;
	sub.s64 	%rd18838, %rd26140, %rd18813;
	sub.s64 	%rd18839, %rd26139, %rd18814;
	sub.s64 	%rd18840, %rd26138, %rd18815;
	sub.s64 	%rd18841, %rd26137, %rd18816;
	sub.s64 	%rd18842, %rd26136, %rd18817;
	mov.u64 	%rd26150, %rd26144;
	mov.u64 	%rd26152, %rd26146;
	mov.u64 	%rd26149, %rd26143;
	mov.u64 	%rd26151, %rd26145;
	mov.u64 	%rd26153, %rd26147;
	mov.u64 	%rd26148, %rd26142;
	// begin inline asm
	add.cc.u64 %rd26153, %rd26153, %rd18837;
	addc.cc.u64 %rd26152, %rd26152, %rd18838;
	addc.cc.u64 %rd26151, %rd26151, %rd18839;
	addc.cc.u64 %rd26150, %rd26150, %rd18840;
	addc.cc.u64 %rd26149, %rd26149, %rd18841;
	addc.u64 %rd26148, %rd26148, %rd18842;
	
	// end inline asm
	ld.const.u64 	%rd18849, [P_DEV+40];
	setp.lt.u64 	%p275, %rd26148, %rd18849;
	@%p275 bra 	$L__BB0_549;
	ld.const.u64 	%rd18850, [P_DEV];
	sub.s64 	%rd26153, %rd26153, %rd18850;
	ld.const.u64 	%rd18851, [P_DEV+8];
	sub.s64 	%rd26152, %rd26152, %rd18851;
	ld.const.u64 	%rd18852, [P_DEV+16];
	sub.s64 	%rd26151, %rd26151, %rd18852;
	ld.const.u64 	%rd18853, [P_DEV+24];
	sub.s64 	%rd26150, %rd26150, %rd18853;
	ld.const.u64 	%rd18854, [P_DEV+32];
	sub.s64 	%rd26149, %rd26149, %rd18854;
	ld.const.u64 	%rd18855, [P_DEV+40];
	sub.s64 	%rd26148, %rd26148, %rd18855;
$L__BB0_549:
	sub.s64 	%rd18862, %rd26147, %rd18837;
	sub.s64 	%rd18863, %rd26146, %rd18838;
	sub.s64 	%rd18864, %rd26145, %rd18839;
	sub.s64 	%rd18865, %rd26144, %rd18840;
	sub.s64 	%rd18866, %rd26143, %rd18841;
	sub.s64 	%rd18867, %rd26142, %rd18842;
	mov.u64 	%rd26158, %rd26152;
	mov.u64 	%rd26155, %rd26149;
	mov.u64 	%rd26157, %rd26151;
	mov.u64 	%rd26159, %rd26153;
	mov.u64 	%rd26154, %rd26148;
	mov.u64 	%rd26156, %rd26150;
	// begin inline asm
	add.cc.u64 %rd26159, %rd26159, %rd18862;
	addc.cc.u64 %rd26158, %rd26158, %rd18863;
	addc.cc.u64 %rd26157, %rd26157, %rd18864;
	addc.cc.u64 %rd26156, %rd26156, %rd18865;
	addc.cc.u64 %rd26155, %rd26155, %rd18866;
	addc.u64 %rd26154, %rd26154, %rd18867;
	
	// end inline asm
	ld.const.u64 	%rd18874, [P_DEV+40];
	setp.lt.u64 	%p276, %rd26154, %rd18874;
	@%p276 bra 	$L__BB0_551;
	ld.const.u64 	%rd18875, [P_DEV];
	sub.s64 	%rd26159, %rd26159, %rd18875;
	ld.const.u64 	%rd18876, [P_DEV+8];
	sub.s64 	%rd26158, %rd26158, %rd18876;
	ld.const.u64 	%rd18877, [P_DEV+16];
	sub.s64 	%rd26157, %rd26157, %rd18877;
	ld.const.u64 	%rd18878, [P_DEV+24];
	sub.s64 	%rd26156, %rd26156, %rd18878;
	ld.const.u64 	%rd18879, [P_DEV+32];
	sub.s64 	%rd26155, %rd26155, %rd18879;
	ld.const.u64 	%rd18880, [P_DEV+40];
	sub.s64 	%rd26154, %rd26154, %rd18880;
$L__BB0_551:
	sub.s64 	%rd18887, %rd26153, %rd18862;
	sub.s64 	%rd18888, %rd26152, %rd18863;
	sub.s64 	%rd18889, %rd26151, %rd18864;
	sub.s64 	%rd18890, %rd26150, %rd18865;
	sub.s64 	%rd18891, %rd26149, %rd18866;
	sub.s64 	%rd18892, %rd26148, %rd18867;
	mov.u64 	%rd26161, %rd26155;
	mov.u64 	%rd26163, %rd26157;
	mov.u64 	%rd26165, %rd26159;
	mov.u64 	%rd26160, %rd26154;
	mov.u64 	%rd26162, %rd26156;
	mov.u64 	%rd26164, %rd26158;
	// begin inline asm
	add.cc.u64 %rd26165, %rd26165, %rd18887;
	addc.cc.u64 %rd26164, %rd26164, %rd18888;
	addc.cc.u64 %rd26163, %rd26163, %rd18889;
	addc.cc.u64 %rd26162, %rd26162, %rd18890;
	addc.cc.u64 %rd26161, %rd26161, %rd18891;
	addc.u64 %rd26160, %rd26160, %rd18892;
	
	// end inline asm
	ld.const.u64 	%rd18899, [P_DEV+40];
	setp.lt.u64 	%p277, %rd26160, %rd18899;
	@%p277 bra 	$L__BB0_553;
	ld.const.u64 	%rd18900, [P_DEV];
	sub.s64 	%rd26165, %rd26165, %rd18900;
	ld.const.u64 	%rd18901, [P_DEV+8];
	sub.s64 	%rd26164, %rd26164, %rd18901;
	ld.const.u64 	%rd18902, [P_DEV+16];
	sub.s64 	%rd26163, %rd26163, %rd18902;
	ld.const.u64 	%rd18903, [P_DEV+24];
	sub.s64 	%rd26162, %rd26162, %rd18903;
	ld.const.u64 	%rd18904, [P_DEV+32];
	sub.s64 	%rd26161, %rd26161, %rd18904;
	ld.const.u64 	%rd18905, [P_DEV+40];
	sub.s64 	%rd26160, %rd26160, %rd18905;
$L__BB0_553:
	sub.s64 	%rd18912, %rd26159, %rd18887;
	sub.s64 	%rd18913, %rd26158, %rd18888;
	sub.s64 	%rd18914, %rd26157, %rd18889;
	sub.s64 	%rd18915, %rd26156, %rd18890;
	sub.s64 	%rd18916, %rd26155, %rd18891;
	sub.s64 	%rd18917, %rd26154, %rd18892;
	mov.u64 	%rd26167, %rd26161;
	mov.u64 	%rd26169, %rd26163;
	mov.u64 	%rd26171, %rd26165;
	mov.u64 	%rd26166, %rd26160;
	mov.u64 	%rd26168, %rd26162;
	mov.u64 	%rd26170, %rd26164;
	// begin inline asm
	add.cc.u64 %rd26171, %rd26171, %rd18912;
	addc.cc.u64 %rd26170, %rd26170, %rd18913;
	addc.cc.u64 %rd26169, %rd26169, %rd18914;
	addc.cc.u64 %rd26168, %rd26168, %rd18915;
	addc.cc.u64 %rd26167, %rd26167, %rd18916;
	addc.u64 %rd26166, %rd26166, %rd18917;
	
	// end inline asm
	ld.const.u64 	%rd18924, [P_DEV+40];
	setp.lt.u64 	%p278, %rd26166, %rd18924;
	@%p278 bra 	$L__BB0_555;
	ld.const.u64 	%rd18925, [P_DEV];
	sub.s64 	%rd26171, %rd26171, %rd18925;
	ld.const.u64 	%rd18926, [P_DEV+8];
	sub.s64 	%rd26170, %rd26170, %rd18926;
	ld.const.u64 	%rd18927, [P_DEV+16];
	sub.s64 	%rd26169, %rd26169, %rd18927;
	ld.const.u64 	%rd18928, [P_DEV+24];
	sub.s64 	%rd26168, %rd26168, %rd18928;
	ld.const.u64 	%rd18929, [P_DEV+32];
	sub.s64 	%rd26167, %rd26167, %rd18929;
	ld.const.u64 	%rd18930, [P_DEV+40];
	sub.s64 	%rd26166, %rd26166, %rd18930;
$L__BB0_555:
	sub.s64 	%rd18937, %rd26165, %rd18912;
	sub.s64 	%rd18938, %rd26164, %rd18913;
	sub.s64 	%rd18939, %rd26163, %rd18914;
	sub.s64 	%rd18940, %rd26162, %rd18915;
	sub.s64 	%rd18941, %rd26161, %rd18916;
	sub.s64 	%rd18942, %rd26160, %rd18917;
	mov.u64 	%rd26175, %rd26169;
	mov.u64 	%rd26177, %rd26171;
	mov.u64 	%rd26172, %rd26166;
	mov.u64 	%rd26174, %rd26168;
	mov.u64 	%rd26176, %rd26170;
	mov.u64 	%rd26173, %rd26167;
	// begin inline asm
	add.cc.u64 %rd26177, %rd26177, %rd18937;
	addc.cc.u64 %rd26176, %rd26176, %rd18938;
	addc.cc.u64 %rd26175, %rd26175, %rd18939;
	addc.cc.u64 %rd26174, %rd26174, %rd18940;
	addc.cc.u64 %rd26173, %rd26173, %rd18941;
	addc.u64 %rd26172, %rd26172, %rd18942;
	
	// end inline asm
	ld.const.u64 	%rd18949, [P_DEV+40];
	setp.lt.u64 	%p279, %rd26172, %rd18949;
	@%p279 bra 	$L__BB0_557;
	ld.const.u64 	%rd18950, [P_DEV];
	sub.s64 	%rd26177, %rd26177, %rd18950;
	ld.const.u64 	%rd18951, [P_DEV+8];
	sub.s64 	%rd26176, %rd26176, %rd18951;
	ld.const.u64 	%rd18952, [P_DEV+16];
	sub.s64 	%rd26175, %rd26175, %rd18952;
	ld.const.u64 	%rd18953, [P_DEV+24];
	sub.s64 	%rd26174, %rd26174, %rd18953;
	ld.const.u64 	%rd18954, [P_DEV+32];
	sub.s64 	%rd26173, %rd26173, %rd18954;
	ld.const.u64 	%rd18955, [P_DEV+40];
	sub.s64 	%rd26172, %rd26172, %rd18955;
$L__BB0_557:
	sub.s64 	%rd18962, %rd26171, %rd18937;
	sub.s64 	%rd18963, %rd26170, %rd18938;
	sub.s64 	%rd18964, %rd26169, %rd18939;
	sub.s64 	%rd18965, %rd26168, %rd18940;
	sub.s64 	%rd18966, %rd26167, %rd18941;
	sub.s64 	%rd18967, %rd26166, %rd18942;
	mov.u64 	%rd26183, %rd26177;
	mov.u64 	%rd26178, %rd26172;
	mov.u64 	%rd26180, %rd26174;
	mov.u64 	%rd26182, %rd26176;
	mov.u64 	%rd26179, %rd26173;
	mov.u64 	%rd26181, %rd26175;
	// begin inline asm
	add.cc.u64 %rd26183, %rd26183, %rd18962;
	addc.cc.u64 %rd26182, %rd26182, %rd18963;
	addc.cc.u64 %rd26181, %rd26181, %rd18964;
	addc.cc.u64 %rd26180, %rd26180, %rd18965;
	addc.cc.u64 %rd26179, %rd26179, %rd18966;
	addc.u64 %rd26178, %rd26178, %rd18967;
	
	// end inline asm
	ld.const.u64 	%rd18974, [P_DEV+40];
	setp.lt.u64 	%p280, %rd26178, %rd18974;
	@%p280 bra 	$L__BB0_559;
	ld.const.u64 	%rd18975, [P_DEV];
	sub.s64 	%rd26183, %rd26183, %rd18975;
	ld.const.u64 	%rd18976, [P_DEV+8];
	sub.s64 	%rd26182, %rd26182, %rd18976;
	ld.const.u64 	%rd18977, [P_DEV+16];
	sub.s64 	%rd26181, %rd26181, %rd18977;
	ld.const.u64 	%rd18978, [P_DEV+24];
	sub.s64 	%rd26180, %rd26180, %rd18978;
	ld.const.u64 	%rd18979, [P_DEV+32];
	sub.s64 	%rd26179, %rd26179, %rd18979;
	ld.const.u64 	%rd18980, [P_DEV+40];
	sub.s64 	%rd26178, %rd26178, %rd18980;
$L__BB0_559:
	sub.s64 	%rd18987, %rd26177, %rd18962;
	sub.s64 	%rd18988, %rd26176, %rd18963;
	sub.s64 	%rd18989, %rd26175, %rd18964;
	sub.s64 	%rd18990, %rd26174, %rd18965;
	sub.s64 	%rd18991, %rd26173, %rd18966;
	sub.s64 	%rd18992, %rd26172, %rd18967;
	mov.u64 	%rd26189, %rd26183;
	mov.u64 	%rd26184, %rd26178;
	mov.u64 	%rd26186, %rd26180;
	mov.u64 	%rd26188, %rd26182;
	mov.u64 	%rd26185, %rd26179;
	mov.u64 	%rd26187, %rd26181;
	// begin inline asm
	add.cc.u64 %rd26189, %rd26189, %rd18987;
	addc.cc.u64 %rd26188, %rd26188, %rd18988;
	addc.cc.u64 %rd26187, %rd26187, %rd18989;
	addc.cc.u64 %rd26186, %rd26186, %rd18990;
	addc.cc.u64 %rd26185, %rd26185, %rd18991;
	addc.u64 %rd26184, %rd26184, %rd18992;
	
	// end inline asm
	ld.const.u64 	%rd18999, [P_DEV+40];
	setp.lt.u64 	%p281, %rd26184, %rd18999;
	@%p281 bra 	$L__BB0_561;
	ld.const.u64 	%rd19000, [P_DEV];
	sub.s64 	%rd26189, %rd26189, %rd19000;
	ld.const.u64 	%rd19001, [P_DEV+8];
	sub.s64 	%rd26188, %rd26188, %rd19001;
	ld.const.u64 	%rd19002, [P_DEV+16];
	sub.s64 	%rd26187, %rd26187, %rd19002;
	ld.const.u64 	%rd19003, [P_DEV+24];
	sub.s64 	%rd26186, %rd26186, %rd19003;
	ld.const.u64 	%rd19004, [P_DEV+32];
	sub.s64 	%rd26185, %rd26185, %rd19004;
	ld.const.u64 	%rd19005, [P_DEV+40];
	sub.s64 	%rd26184, %rd26184, %rd19005;
$L__BB0_561:
	sub.s64 	%rd19012, %rd26183, %rd18987;
	sub.s64 	%rd19013, %rd26182, %rd18988;
	sub.s64 	%rd19014, %rd26181, %rd18989;
	sub.s64 	%rd19015, %rd26180, %rd18990;
	sub.s64 	%rd19016, %rd26179, %rd18991;
	sub.s64 	%rd19017, %rd26178, %rd18992;
	mov.u64 	%rd26190, %rd26184;
	mov.u64 	%rd26192, %rd26186;
	mov.u64 	%rd26194, %rd26188;
	mov.u64 	%rd26191, %rd26185;
	mov.u64 	%rd26193, %rd26187;
	mov.u64 	%rd26195, %rd26189;
	// begin inline asm
	add.cc.u64 %rd26195, %rd26195, %rd19012;
	addc.cc.u64 %rd26194, %rd26194, %rd19013;
	addc.cc.u64 %rd26193, %rd26193, %rd19014;
	addc.cc.u64 %rd26192, %rd26192, %rd19015;
	addc.cc.u64 %rd26191, %rd26191, %rd19016;
	addc.u64 %rd26190, %rd26190, %rd19017;
	
	// end inline asm
	ld.const.u64 	%rd19024, [P_DEV+40];
	setp.lt.u64 	%p282, %rd26190, %rd19024;
	@%p282 bra 	$L__BB0_563;
	ld.const.u64 	%rd19025, [P_DEV];
	sub.s64 	%rd26195, %rd26195, %rd19025;
	ld.const.u64 	%rd19026, [P_DEV+8];
	sub.s64 	%rd26194, %rd26194, %rd19026;
	ld.const.u64 	%rd19027, [P_DEV+16];
	sub.s64 	%rd26193, %rd26193, %rd19027;
	ld.const.u64 	%rd19028, [P_DEV+24];
	sub.s64 	%rd26192, %rd26192, %rd19028;
	ld.const.u64 	%rd19029, [P_DEV+32];
	sub.s64 	%rd26191, %rd26191, %rd19029;
	ld.const.u64 	%rd19030, [P_DEV+40];
	sub.s64 	%rd26190, %rd26190, %rd19030;
$L__BB0_563:
	sub.s64 	%rd19037, %rd26189, %rd19012;
	sub.s64 	%rd19038, %rd26188, %rd19013;
	sub.s64 	%rd19039, %rd26187, %rd19014;
	sub.s64 	%rd19040, %rd26186, %rd19015;
	sub.s64 	%rd19041, %rd26185, %rd19016;
	sub.s64 	%rd19042, %rd26184, %rd19017;
	mov.u64 	%rd26198, %rd26192;
	mov.u64 	%rd26200, %rd26194;
	mov.u64 	%rd26197, %rd26191;
	mov.u64 	%rd26199, %rd26193;
	mov.u64 	%rd26201, %rd26195;
	mov.u64 	%rd26196, %rd26190;
	// begin inline asm
	add.cc.u64 %rd26201, %rd26201, %rd19037;
	addc.cc.u64 %rd26200, %rd26200, %rd19038;
	addc.cc.u64 %rd26199, %rd26199, %rd19039;
	addc.cc.u64 %rd26198, %rd26198, %rd19040;
	addc.cc.u64 %rd26197, %rd26197, %rd19041;
	addc.u64 %rd26196, %rd26196, %rd19042;
	
	// end inline asm
	ld.const.u64 	%rd19049, [P_DEV+40];
	setp.lt.u64 	%p283, %rd26196, %rd19049;
	@%p283 bra 	$L__BB0_565;
	ld.const.u64 	%rd19050, [P_DEV];
	sub.s64 	%rd26201, %rd26201, %rd19050;
	ld.const.u64 	%rd19051, [P_DEV+8];
	sub.s64 	%rd26200, %rd26200, %rd19051;
	ld.const.u64 	%rd19052, [P_DEV+16];
	sub.s64 	%rd26199, %rd26199, %rd19052;
	ld.const.u64 	%rd19053, [P_DEV+24];
	sub.s64 	%rd26198, %rd26198, %rd19053;
	ld.const.u64 	%rd19054, [P_DEV+32];
	sub.s64 	%rd26197, %rd26197, %rd19054;
	ld.const.u64 	%rd19055, [P_DEV+40];
	sub.s64 	%rd26196, %rd26196, %rd19055;
$L__BB0_565:
	sub.s64 	%rd19062, %rd26195, %rd19037;
	sub.s64 	%rd19063, %rd26194, %rd19038;
	sub.s64 	%rd19064, %rd26193, %rd19039;
	sub.s64 	%rd19065, %rd26192, %rd19040;
	sub.s64 	%rd19066, %rd26191, %rd19041;
	sub.s64 	%rd19067, %rd26190, %rd19042;
	mov.u64 	%rd26206, %rd26200;
	mov.u64 	%rd26203, %rd26197;
	mov.u64 	%rd26205, %rd26199;
	mov.u64 	%rd26207, %rd26201;
	mov.u64 	%rd26202, %rd26196;
	mov.u64 	%rd26204, %rd26198;
	// begin inline asm
	add.cc.u64 %rd26207, %rd26207, %rd19062;
	addc.cc.u64 %rd26206, %rd26206, %rd19063;
	addc.cc.u64 %rd26205, %rd26205, %rd19064;
	addc.cc.u64 %rd26204, %rd26204, %rd19065;
	addc.cc.u64 %rd26203, %rd26203, %rd19066;
	addc.u64 %rd26202, %rd26202, %rd19067;
	
	// end inline asm
	ld.const.u64 	%rd19074, [P_DEV+40];
	setp.lt.u64 	%p284, %rd26202, %rd19074;
	@%p284 bra 	$L__BB0_567;
	ld.const.u64 	%rd19075, [P_DEV];
	sub.s64 	%rd26207, %rd26207, %rd19075;
	ld.const.u64 	%rd19076, [P_DEV+8];
	sub.s64 	%rd26206, %rd26206, %rd19076;
	ld.const.u64 	%rd19077, [P_DEV+16];
	sub.s64 	%rd26205, %rd26205, %rd19077;
	ld.const.u64 	%rd19078, [P_DEV+24];
	sub.s64 	%rd26204, %rd26204, %rd19078;
	ld.const.u64 	%rd19079, [P_DEV+32];
	sub.s64 	%rd26203, %rd26203, %rd19079;
	ld.const.u64 	%rd19080, [P_DEV+40];
	sub.s64 	%rd26202, %rd26202, %rd19080;
$L__BB0_567:
	sub.s64 	%rd19087, %rd26201, %rd19062;
	sub.s64 	%rd19088, %rd26200, %rd19063;
	sub.s64 	%rd19089, %rd26199, %rd19064;
	sub.s64 	%rd19090, %rd26198, %rd19065;
	sub.s64 	%rd19091, %rd26197, %rd19066;
	sub.s64 	%rd19092, %rd26196, %rd19067;
	mov.u64 	%rd26209, %rd26203;
	mov.u64 	%rd26211, %rd26205;
	mov.u64 	%rd26213, %rd26207;
	mov.u64 	%rd26208, %rd26202;
	mov.u64 	%rd26210, %rd26204;
	mov.u64 	%rd26212, %rd26206;
	// begin inline asm
	add.cc.u64 %rd26213, %rd26213, %rd19087;
	addc.cc.u64 %rd26212, %rd26212, %rd19088;
	addc.cc.u64 %rd26211, %rd26211, %rd19089;
	addc.cc.u64 %rd26210, %rd26210, %rd19090;
	addc.cc.u64 %rd26209, %rd26209, %rd19091;
	addc.u64 %rd26208, %rd26208, %rd19092;
	
	// end inline asm
	ld.const.u64 	%rd19099, [P_DEV+40];
	setp.lt.u64 	%p285, %rd26208, %rd19099;
	@%p285 bra 	$L__BB0_569;
	ld.const.u64 	%rd19100, [P_DEV];
	sub.s64 	%rd26213, %rd26213, %rd19100;
	ld.const.u64 	%rd19101, [P_DEV+8];
	sub.s64 	%rd26212, %rd26212, %rd19101;
	ld.const.u64 	%rd19102, [P_DEV+16];
	sub.s64 	%rd26211, %rd26211, %rd19102;
	ld.const.u64 	%rd19103, [P_DEV+24];
	sub.s64 	%rd26210, %rd26210, %rd19103;
	ld.const.u64 	%rd19104, [P_DEV+32];
	sub.s64 	%rd26209, %rd26209, %rd19104;
	ld.const.u64 	%rd19105, [P_DEV+40];
	sub.s64 	%rd26208, %rd26208, %rd19105;
$L__BB0_569:
	sub.s64 	%rd19112, %rd26207, %rd19087;
	sub.s64 	%rd19113, %rd26206, %rd19088;
	sub.s64 	%rd19114, %rd26205, %rd19089;
	sub.s64 	%rd19115, %rd26204, %rd19090;
	sub.s64 	%rd19116, %rd26203, %rd19091;
	sub.s64 	%rd19117, %rd26202, %rd19092;
	mov.u64 	%rd26215, %rd26209;
	mov.u64 	%rd26217, %rd26211;
	mov.u64 	%rd26219, %rd26213;
	mov.u64 	%rd26214, %rd26208;
	mov.u64 	%rd26216, %rd26210;
	mov.u64 	%rd26218, %rd26212;
	// begin inline asm
	add.cc.u64 %rd26219, %rd26219, %rd19112;
	addc.cc.u64 %rd26218, %rd26218, %rd19113;
	addc.cc.u64 %rd26217, %rd26217, %rd19114;
	addc.cc.u64 %rd26216, %rd26216, %rd19115;
	addc.cc.u64 %rd26215, %rd26215, %rd19116;
	addc.u64 %rd26214, %rd26214, %rd19117;
	
	// end inline asm
	ld.const.u64 	%rd19124, [P_DEV+40];
	setp.lt.u64 	%p286, %rd26214, %rd19124;
	@%p286 bra 	$L__BB0_571;
	ld.const.u64 	%rd19125, [P_DEV];
	sub.s64 	%rd26219, %rd26219, %rd19125;
	ld.const.u64 	%rd19126, [P_DEV+8];
	sub.s64 	%rd26218, %rd26218, %rd19126;
	ld.const.u64 	%rd19127, [P_DEV+16];
	sub.s64 	%rd26217, %rd26217, %rd19127;
	ld.const.u64 	%rd19128, [P_DEV+24];
	sub.s64 	%rd26216, %rd26216, %rd19128;
	ld.const.u64 	%rd19129, [P_DEV+32];
	sub.s64 	%rd26215, %rd26215, %rd19129;
	ld.const.u64 	%rd19130, [P_DEV+40];
	sub.s64 	%rd26214, %rd26214, %rd19130;
$L__BB0_571:
	sub.s64 	%rd19137, %rd26213, %rd19112;
	sub.s64 	%rd19138, %rd26212, %rd19113;
	sub.s64 	%rd19139, %rd26211, %rd19114;
	sub.s64 	%rd19140, %rd26210, %rd19115;
	sub.s64 	%rd19141, %rd26209, %rd19116;
	sub.s64 	%rd19142, %rd26208, %rd19117;
	mov.u64 	%rd26223, %rd26217;
	mov.u64 	%rd26225, %rd26219;
	mov.u64 	%rd26220, %rd26214;
	mov.u64 	%rd26222, %rd26216;
	mov.u64 	%rd26224, %rd26218;
	mov.u64 	%rd26221, %rd26215;
	// begin inline asm
	add.cc.u64 %rd26225, %rd26225, %rd19137;
	addc.cc.u64 %rd26224, %rd26224, %rd19138;
	addc.cc.u64 %rd26223, %rd26223, %rd19139;
	addc.cc.u64 %rd26222, %rd26222, %rd19140;
	addc.cc.u64 %rd26221, %rd26221, %rd19141;
	addc.u64 %rd26220, %rd26220, %rd19142;
	
	// end inline asm
	ld.const.u64 	%rd19149, [P_DEV+40];
	setp.lt.u64 	%p287, %rd26220, %rd19149;
	@%p287 bra 	$L__BB0_573;
	ld.const.u64 	%rd19150, [P_DEV];
	sub.s64 	%rd26225, %rd26225, %rd19150;
	ld.const.u64 	%rd19151, [P_DEV+8];
	sub.s64 	%rd26224, %rd26224, %rd19151;
	ld.const.u64 	%rd19152, [P_DEV+16];
	sub.s64 	%rd26223, %rd26223, %rd19152;
	ld.const.u64 	%rd19153, [P_DEV+24];
	sub.s64 	%rd26222, %rd26222, %rd19153;
	ld.const.u64 	%rd19154, [P_DEV+32];
	sub.s64 	%rd26221, %rd26221, %rd19154;
	ld.const.u64 	%rd19155, [P_DEV+40];
	sub.s64 	%rd26220, %rd26220, %rd19155;
$L__BB0_573:
	sub.s64 	%rd19162, %rd26219, %rd19137;
	sub.s64 	%rd19163, %rd26218, %rd19138;
	sub.s64 	%rd19164, %rd26217, %rd19139;
	sub.s64 	%rd19165, %rd26216, %rd19140;
	sub.s64 	%rd19166, %rd26215, %rd19141;
	sub.s64 	%rd19167, %rd26214, %rd19142;
	mov.u64 	%rd26231, %rd26225;
	mov.u64 	%rd26226, %rd26220;
	mov.u64 	%rd26228, %rd26222;
	mov.u64 	%rd26230, %rd26224;
	mov.u64 	%rd26227, %rd26221;
	mov.u64 	%rd26229, %rd26223;
	// begin inline asm
	add.cc.u64 %rd26231, %rd26231, %rd19162;
	addc.cc.u64 %rd26230, %rd26230, %rd19163;
	addc.cc.u64 %rd26229, %rd26229, %rd19164;
	addc.cc.u64 %rd26228, %rd26228, %rd19165;
	addc.cc.u64 %rd26227, %rd26227, %rd19166;
	addc.u64 %rd26226, %rd26226, %rd19167;
	
	// end inline asm
	ld.const.u64 	%rd19174, [P_DEV+40];
	setp.lt.u64 	%p288, %rd26226, %rd19174;
	@%p288 bra 	$L__BB0_575;
	ld.const.u64 	%rd19175, [P_DEV];
	sub.s64 	%rd26231, %rd26231, %rd19175;
	ld.const.u64 	%rd19176, [P_DEV+8];
	sub.s64 	%rd26230, %rd26230, %rd19176;
	ld.const.u64 	%rd19177, [P_DEV+16];
	sub.s64 	%rd26229, %rd26229, %rd19177;
	ld.const.u64 	%rd19178, [P_DEV+24];
	sub.s64 	%rd26228, %rd26228, %rd19178;
	ld.const.u64 	%rd19179, [P_DEV+32];
	sub.s64 	%rd26227, %rd26227, %rd19179;
	ld.const.u64 	%rd19180, [P_DEV+40];
	sub.s64 	%rd26226, %rd26226, %rd19180;
$L__BB0_575:
	sub.s64 	%rd19187, %rd26225, %rd19162;
	sub.s64 	%rd19188, %rd26224, %rd19163;
	sub.s64 	%rd19189, %rd26223, %rd19164;
	sub.s64 	%rd19190, %rd26222, %rd19165;
	sub.s64 	%rd19191, %rd26221, %rd19166;
	sub.s64 	%rd19192, %rd26220, %rd19167;
	mov.u64 	%rd26237, %rd26231;
	mov.u64 	%rd26232, %rd26226;
	mov.u64 	%rd26234, %rd26228;
	mov.u64 	%rd26236, %rd26230;
	mov.u64 	%rd26233, %rd26227;
	mov.u64 	%rd26235, %rd26229;
	// begin inline asm
	add.cc.u64 %rd26237, %rd26237, %rd19187;
	addc.cc.u64 %rd26236, %rd26236, %rd19188;
	addc.cc.u64 %rd26235, %rd26235, %rd19189;
	addc.cc.u64 %rd26234, %rd26234, %rd19190;
	addc.cc.u64 %rd26233, %rd26233, %rd19191;
	addc.u64 %rd26232, %rd26232, %rd19192;
	
	// end inline asm
	ld.const.u64 	%rd19199, [P_DEV+40];
	setp.lt.u64 	%p289, %rd26232, %rd19199;
	@%p289 bra 	$L__BB0_577;
	ld.const.u64 	%rd19200, [P_DEV];
	sub.s64 	%rd26237, %rd26237, %rd19200;
	ld.const.u64 	%rd19201, [P_DEV+8];
	sub.s64 	%rd26236, %rd26236, %rd19201;
	ld.const.u64 	%rd19202, [P_DEV+16];
	sub.s64 	%rd26235, %rd26235, %rd19202;
	ld.const.u64 	%rd19203, [P_DEV+24];
	sub.s64 	%rd26234, %rd26234, %rd19203;
	ld.const.u64 	%rd19204, [P_DEV+32];
	sub.s64 	%rd26233, %rd26233, %rd19204;
	ld.const.u64 	%rd19205, [P_DEV+40];
	sub.s64 	%rd26232, %rd26232, %rd19205;
$L__BB0_577:
	sub.s64 	%rd19212, %rd26231, %rd19187;
	sub.s64 	%rd19213, %rd26230, %rd19188;
	sub.s64 	%rd19214, %rd26229, %rd19189;
	sub.s64 	%rd19215, %rd26228, %rd19190;
	sub.s64 	%rd19216, %rd26227, %rd19191;
	sub.s64 	%rd19217, %rd26226, %rd19192;
	mov.u64 	%rd26238, %rd26232;
	mov.u64 	%rd26240, %rd26234;
	mov.u64 	%rd26242, %rd26236;
	mov.u64 	%rd26239, %rd26233;
	mov.u64 	%rd26241, %rd26235;
	mov.u64 	%rd26243, %rd26237;
	// begin inline asm
	add.cc.u64 %rd26243, %rd26243, %rd19212;
	addc.cc.u64 %rd26242, %rd26242, %rd19213;
	addc.cc.u64 %rd26241, %rd26241, %rd19214;
	addc.cc.u64 %rd26240, %rd26240, %rd19215;
	addc.cc.u64 %rd26239, %rd26239, %rd19216;
	addc.u64 %rd26238, %rd26238, %rd19217;
	
	// end inline asm
	ld.const.u64 	%rd19224, [P_DEV+40];
	setp.lt.u64 	%p290, %rd26238, %rd19224;
	@%p290 bra 	$L__BB0_579;
	ld.const.u64 	%rd19225, [P_DEV];
	sub.s64 	%rd26243, %rd26243, %rd19225;
	ld.const.u64 	%rd19226, [P_DEV+8];
	sub.s64 	%rd26242, %rd26242, %rd19226;
	ld.const.u64 	%rd19227, [P_DEV+16];
	sub.s64 	%rd26241, %rd26241, %rd19227;
	ld.const.u64 	%rd19228, [P_DEV+24];
	sub.s64 	%rd26240, %rd26240, %rd19228;
	ld.const.u64 	%rd19229, [P_DEV+32];
	sub.s64 	%rd26239, %rd26239, %rd19229;
	ld.const.u64 	%rd19230, [P_DEV+40];
	sub.s64 	%rd26238, %rd26238, %rd19230;
$L__BB0_579:
	sub.s64 	%rd19237, %rd26237, %rd19212;
	sub.s64 	%rd19238, %rd26236, %rd19213;
	sub.s64 	%rd19239, %rd26235, %rd19214;
	sub.s64 	%rd19240, %rd26234, %rd19215;
	sub.s64 	%rd19241, %rd26233, %rd19216;
	sub.s64 	%rd19242, %rd26232, %rd19217;
	mov.u64 	%rd26246, %rd26240;
	mov.u64 	%rd26248, %rd26242;
	mov.u64 	%rd26245, %rd26239;
	mov.u64 	%rd26247, %rd26241;
	mov.u64 	%rd26249, %rd26243;
	mov.u64 	%rd26244, %rd26238;
	// begin inline asm
	add.cc.u64 %rd26249, %rd26249, %rd19237;
	addc.cc.u64 %rd26248, %rd26248, %rd19238;
	addc.cc.u64 %rd26247, %rd26247, %rd19239;
	addc.cc.u64 %rd26246, %rd26246, %rd19240;
	addc.cc.u64 %rd26245, %rd26245, %rd19241;
	addc.u64 %rd26244, %rd26244, %rd19242;
	
	// end inline asm
	ld.const.u64 	%rd19249, [P_DEV+40];
	setp.lt.u64 	%p291, %rd26244, %rd19249;
	@%p291 bra 	$L__BB0_581;
	ld.const.u64 	%rd19250, [P_DEV];
	sub.s64 	%rd26249, %rd26249, %rd19250;
	ld.const.u64 	%rd19251, [P_DEV+8];
	sub.s64 	%rd26248, %rd26248, %rd19251;
	ld.const.u64 	%rd19252, [P_DEV+16];
	sub.s64 	%rd26247, %rd26247, %rd19252;
	ld.const.u64 	%rd19253, [P_DEV+24];
	sub.s64 	%rd26246, %rd26246, %rd19253;
	ld.const.u64 	%rd19254, [P_DEV+32];
	sub.s64 	%rd26245, %rd26245, %rd19254;
	ld.const.u64 	%rd19255, [P_DEV+40];
	sub.s64 	%rd26244, %rd26244, %rd19255;
$L__BB0_581:
	sub.s64 	%rd19262, %rd26243, %rd19237;
	sub.s64 	%rd19263, %rd26242, %rd19238;
	sub.s64 	%rd19264, %rd26241, %rd19239;
	sub.s64 	%rd19265, %rd26240, %rd19240;
	sub.s64 	%rd19266, %rd26239, %rd19241;
	sub.s64 	%rd19267, %rd26238, %rd19242;
	mov.u64 	%rd26254, %rd26248;
	mov.u64 	%rd26251, %rd26245;
	mov.u64 	%rd26253, %rd26247;
	mov.u64 	%rd26255, %rd26249;
	mov.u64 	%rd26250, %rd26244;
	mov.u64 	%rd26252, %rd26246;
	// begin inline asm
	add.cc.u64 %rd26255, %rd26255, %rd19262;
	addc.cc.u64 %rd26254, %rd26254, %rd19263;
	addc.cc.u64 %rd26253, %rd26253, %rd19264;
	addc.cc.u64 %rd26252, %rd26252, %rd19265;
	addc.cc.u64 %rd26251, %rd26251, %rd19266;
	addc.u64 %rd26250, %rd26250, %rd19267;
	
	// end inline asm
	ld.const.u64 	%rd19274, [P_DEV+40];
	setp.lt.u64 	%p292, %rd26250, %rd19274;
	@%p292 bra 	$L__BB0_583;
	ld.const.u64 	%rd19275, [P_DEV];
	sub.s64 	%rd26255, %rd26255, %rd19275;
	ld.const.u64 	%rd19276, [P_DEV+8];
	sub.s64 	%rd26254, %rd26254, %rd19276;
	ld.const.u64 	%rd19277, [P_DEV+16];
	sub.s64 	%rd26253, %rd26253, %rd19277;
	ld.const.u64 	%rd19278, [P_DEV+24];
	sub.s64 	%rd26252, %rd26252, %rd19278;
	ld.const.u64 	%rd19279, [P_DEV+32];
	sub.s64 	%rd26251, %rd26251, %rd19279;
	ld.const.u64 	%rd19280, [P_DEV+40];
	sub.s64 	%rd26250, %rd26250, %rd19280;
$L__BB0_583:
	sub.s64 	%rd19287, %rd26249, %rd19262;
	sub.s64 	%rd19288, %rd26248, %rd19263;
	sub.s64 	%rd19289, %rd26247, %rd19264;
	sub.s64 	%rd19290, %rd26246, %rd19265;
	sub.s64 	%rd19291, %rd26245, %rd19266;
	sub.s64 	%rd19292, %rd26244, %rd19267;
	mov.u64 	%rd26257, %rd26251;
	mov.u64 	%rd26259, %rd26253;
	mov.u64 	%rd26261, %rd26255;
	mov.u64 	%rd26256, %rd26250;
	mov.u64 	%rd26258, %rd26252;
	mov.u64 	%rd26260, %rd26254;
	// begin inline asm
	add.cc.u64 %rd26261, %rd26261, %rd19287;
	addc.cc.u64 %rd26260, %rd26260, %rd19288;
	addc.cc.u64 %rd26259, %rd26259, %rd19289;
	addc.cc.u64 %rd26258, %rd26258, %rd19290;
	addc.cc.u64 %rd26257, %rd26257, %rd19291;
	addc.u64 %rd26256, %rd26256, %rd19292;
	
	// end inline asm
	ld.const.u64 	%rd19299, [P_DEV+40];
	setp.lt.u64 	%p293, %rd26256, %rd19299;
	@%p293 bra 	$L__BB0_585;
	ld.const.u64 	%rd19300, [P_DEV];
	sub.s64 	%rd26261, %rd26261, %rd19300;
	ld.const.u64 	%rd19301, [P_DEV+8];
	sub.s64 	%rd26260, %rd26260, %rd19301;
	ld.const.u64 	%rd19302, [P_DEV+16];
	sub.s64 	%rd26259, %rd26259, %rd19302;
	ld.const.u64 	%rd19303, [P_DEV+24];
	sub.s64 	%rd26258, %rd26258, %rd19303;
	ld.const.u64 	%rd19304, [P_DEV+32];
	sub.s64 	%rd26257, %rd26257, %rd19304;
	ld.const.u64 	%rd19305, [P_DEV+40];
	sub.s64 	%rd26256, %rd26256, %rd19305;
$L__BB0_585:
	sub.s64 	%rd19312, %rd26255, %rd19287;
	sub.s64 	%rd19313, %rd26254, %rd19288;
	sub.s64 	%rd19314, %rd26253, %rd19289;
	sub.s64 	%rd19315, %rd26252, %rd19290;
	sub.s64 	%rd19316, %rd26251, %rd19291;
	sub.s64 	%rd19317, %rd26250, %rd19292;
	mov.u64 	%rd26263, %rd26257;
	mov.u64 	%rd26265, %rd26259;
	mov.u64 	%rd26267, %rd26261;
	mov.u64 	%rd26262, %rd26256;
	mov.u64 	%rd26264, %rd26258;
	mov.u64 	%rd26266, %rd26260;
	// begin inline asm
	add.cc.u64 %rd26267, %rd26267, %rd19312;
	addc.cc.u64 %rd26266, %rd26266, %rd19313;
	addc.cc.u64 %rd26265, %rd26265, %rd19314;
	addc.cc.u64 %rd26264, %rd26264, %rd19315;
	addc.cc.u64 %rd26263, %rd26263, %rd19316;
	addc.u64 %rd26262, %rd26262, %rd19317;
	
	// end inline asm
	ld.const.u64 	%rd19324, [P_DEV+40];
	setp.lt.u64 	%p294, %rd26262, %rd19324;
	@%p294 bra 	$L__BB0_587;
	ld.const.u64 	%rd19325, [P_DEV];
	sub.s64 	%rd26267, %rd26267, %rd19325;
	ld.const.u64 	%rd19326, [P_DEV+8];
	sub.s64 	%rd26266, %rd26266, %rd19326;
	ld.const.u64 	%rd19327, [P_DEV+16];
	sub.s64 	%rd26265, %rd26265, %rd19327;
	ld.const.u64 	%rd19328, [P_DEV+24];
	sub.s64 	%rd26264, %rd26264, %rd19328;
	ld.const.u64 	%rd19329, [P_DEV+32];
	sub.s64 	%rd26263, %rd26263, %rd19329;
	ld.const.u64 	%rd19330, [P_DEV+40];
	sub.s64 	%rd26262, %rd26262, %rd19330;
$L__BB0_587:
	sub.s64 	%rd19337, %rd26261, %rd19312;
	sub.s64 	%rd19338, %rd26260, %rd19313;
	sub.s64 	%rd19339, %rd26259, %rd19314;
	sub.s64 	%rd19340, %rd26258, %rd19315;
	sub.s64 	%rd19341, %rd26257, %rd19316;
	sub.s64 	%rd19342, %rd26256, %rd19317;
	mov.u64 	%rd26271, %rd26265;
	mov.u64 	%rd26273, %rd26267;
	mov.u64 	%rd26268, %rd26262;
	mov.u64 	%rd26270, %rd26264;
	mov.u64 	%rd26272, %rd26266;
	mov.u64 	%rd26269, %rd26263;
	// begin inline asm
	add.cc.u64 %rd26273, %rd26273, %rd19337;
	addc.cc.u64 %rd26272, %rd26272, %rd19338;
	addc.cc.u64 %rd26271, %rd26271, %rd19339;
	addc.cc.u64 %rd26270, %rd26270, %rd19340;
	addc.cc.u64 %rd26269, %rd26269, %rd19341;
	addc.u64 %rd26268, %rd26268, %rd19342;
	
	// end inline asm
	ld.const.u64 	%rd19349, [P_DEV+40];
	setp.lt.u64 	%p295, %rd26268, %rd19349;
	@%p295 bra 	$L__BB0_589;
	ld.const.u64 	%rd19350, [P_DEV];
	sub.s64 	%rd26273, %rd26273, %rd19350;
	ld.const.u64 	%rd19351, [P_DEV+8];
	sub.s64 	%rd26272, %rd26272, %rd19351;
	ld.const.u64 	%rd19352, [P_DEV+16];
	sub.s64 	%rd26271, %rd26271, %rd19352;
	ld.const.u64 	%rd19353, [P_DEV+24];
	sub.s64 	%rd26270, %rd26270, %rd19353;
	ld.const.u64 	%rd19354, [P_DEV+32];
	sub.s64 	%rd26269, %rd26269, %rd19354;
	ld.const.u64 	%rd19355, [P_DEV+40];
	sub.s64 	%rd26268, %rd26268, %rd19355;
$L__BB0_589:
	sub.s64 	%rd19362, %rd26267, %rd19337;
	sub.s64 	%rd19363, %rd26266, %rd19338;
	sub.s64 	%rd19364, %rd26265, %rd19339;
	sub.s64 	%rd19365, %rd26264, %rd19340;
	sub.s64 	%rd19366, %rd26263, %rd19341;
	sub.s64 	%rd19367, %rd26262, %rd19342;
	mov.u64 	%rd26279, %rd26273;
	mov.u64 	%rd26274, %rd26268;
	mov.u64 	%rd26276, %rd26270;
	mov.u64 	%rd26278, %rd26272;
	mov.u64 	%rd26275, %rd26269;
	mov.u64 	%rd26277, %rd26271;
	// begin inline asm
	add.cc.u64 %rd26279, %rd26279, %rd19362;
	addc.cc.u64 %rd26278, %rd26278, %rd19363;
	addc.cc.u64 %rd26277, %rd26277, %rd19364;
	addc.cc.u64 %rd26276, %rd26276, %rd19365;
	addc.cc.u64 %rd26275, %rd26275, %rd19366;
	addc.u64 %rd26274, %rd26274, %rd19367;
	
	// end inline asm
	ld.const.u64 	%rd19374, [P_DEV+40];
	setp.lt.u64 	%p296, %rd26274, %rd19374;
	@%p296 bra 	$L__BB0_591;
	ld.const.u64 	%rd19375, [P_DEV];
	sub.s64 	%rd26279, %rd26279, %rd19375;
	ld.const.u64 	%rd19376, [P_DEV+8];
	sub.s64 	%rd26278, %rd26278, %rd19376;
	ld.const.u64 	%rd19377, [P_DEV+16];
	sub.s64 	%rd26277, %rd26277, %rd19377;
	ld.const.u64 	%rd19378, [P_DEV+24];
	sub.s64 	%rd26276, %rd26276, %rd19378;
	ld.const.u64 	%rd19379, [P_DEV+32];
	sub.s64 	%rd26275, %rd26275, %rd19379;
	ld.const.u64 	%rd19380, [P_DEV+40];
	sub.s64 	%rd26274, %rd26274, %rd19380;
$L__BB0_591:
	sub.s64 	%rd19387, %rd26273, %rd19362;
	sub.s64 	%rd19388, %rd26272, %rd19363;
	sub.s64 	%rd19389, %rd26271, %rd19364;
	sub.s64 	%rd19390, %rd26270, %rd19365;
	sub.s64 	%rd19391, %rd26269, %rd19366;
	sub.s64 	%rd19392, %rd26268, %rd19367;
	mov.u64 	%rd26285, %rd26279;
	mov.u64 	%rd26280, %rd26274;
	mov.u64 	%rd26282, %rd26276;
	mov.u64 	%rd26284, %rd26278;
	mov.u64 	%rd26281, %rd26275;
	mov.u64 	%rd26283, %rd26277;
	// begin inline asm
	add.cc.u64 %rd26285, %rd26285, %rd19387;
	addc.cc.u64 %rd26284, %rd26284, %rd19388;
	addc.cc.u64 %rd26283, %rd26283, %rd19389;
	addc.cc.u64 %rd26282, %rd26282, %rd19390;
	addc.cc.u64 %rd26281, %rd26281, %rd19391;
	addc.u64 %rd26280, %rd26280, %rd19392;
	
	// end inline asm
	ld.const.u64 	%rd19399, [P_DEV+40];
	setp.lt.u64 	%p297, %rd26280, %rd19399;
	@%p297 bra 	$L__BB0_593;
	ld.const.u64 	%rd19400, [P_DEV];
	sub.s64 	%rd26285, %rd26285, %rd19400;
	ld.const.u64 	%rd19401, [P_DEV+8];
	sub.s64 	%rd26284, %rd26284, %rd19401;
	ld.const.u64 	%rd19402, [P_DEV+16];
	sub.s64 	%rd26283, %rd26283, %rd19402;
	ld.const.u64 	%rd19403, [P_DEV+24];
	sub.s64 	%rd26282, %rd26282, %rd19403;
	ld.const.u64 	%rd19404, [P_DEV+32];
	sub.s64 	%rd26281, %rd26281, %rd19404;
	ld.const.u64 	%rd19405, [P_DEV+40];
	sub.s64 	%rd26280, %rd26280, %rd19405;
$L__BB0_593:
	sub.s64 	%rd19412, %rd26279, %rd19387;
	sub.s64 	%rd19413, %rd26278, %rd19388;
	sub.s64 	%rd19414, %rd26277, %rd19389;
	sub.s64 	%rd19415, %rd26276, %rd19390;
	sub.s64 	%rd19416, %rd26275, %rd19391;
	sub.s64 	%rd19417, %rd26274, %rd19392;
	mov.u64 	%rd26286, %rd26280;
	mov.u64 	%rd26288, %rd26282;
	mov.u64 	%rd26290, %rd26284;
	mov.u64 	%rd26287, %rd26281;
	mov.u64 	%rd26289, %rd26283;
	mov.u64 	%rd26291, %rd26285;
	// begin inline asm
	add.cc.u64 %rd26291, %rd26291, %rd19412;
	addc.cc.u64 %rd26290, %rd26290, %rd19413;
	addc.cc.u64 %rd26289, %rd26289, %rd19414;
	addc.cc.u64 %rd26288, %rd26288, %rd19415;
	addc.cc.u64 %rd26287, %rd26287, %rd19416;
	addc.u64 %rd26286, %rd26286, %rd19417;
	
	// end inline asm
	ld.const.u64 	%rd19424, [P_DEV+40];
	setp.lt.u64 	%p298, %rd26286, %rd19424;
	@%p298 bra 	$L__BB0_595;
	ld.const.u64 	%rd19425, [P_DEV];
	sub.s64 	%rd26291, %rd26291, %rd19425;
	ld.const.u64 	%rd19426, [P_DEV+8];
	sub.s64 	%rd26290, %rd26290, %rd19426;
	ld.const.u64 	%rd19427, [P_DEV+16];
	sub.s64 	%rd26289, %rd26289, %rd19427;
	ld.const.u64 	%rd19428, [P_DEV+24];
	sub.s64 	%rd26288, %rd26288, %rd19428;
	ld.const.u64 	%rd19429, [P_DEV+32];
	sub.s64 	%rd26287, %rd26287, %rd19429;
	ld.const.u64 	%rd19430, [P_DEV+40];
	sub.s64 	%rd26286, %rd26286, %rd19430;
$L__BB0_595:
	sub.s64 	%rd19437, %rd26285, %rd19412;
	sub.s64 	%rd19438, %rd26284, %rd19413;
	sub.s64 	%rd19439, %rd26283, %rd19414;
	sub.s64 	%rd19440, %rd26282, %rd19415;
	sub.s64 	%rd19441, %rd26281, %rd19416;
	sub.s64 	%rd19442, %rd26280, %rd19417;
	mov.u64 	%rd26294, %rd26288;
	mov.u64 	%rd26296, %rd26290;
	mov.u64 	%rd26293, %rd26287;
	mov.u64 	%rd26295, %rd26289;
	mov.u64 	%rd26297, %rd26291;
	mov.u64 	%rd26292, %rd26286;
	// begin inline asm
	add.cc.u64 %rd26297, %rd26297, %rd19437;
	addc.cc.u64 %rd26296, %rd26296, %rd19438;
	addc.cc.u64 %rd26295, %rd26295, %rd19439;
	addc.cc.u64 %rd26294, %rd26294, %rd19440;
	addc.cc.u64 %rd26293, %rd26293, %rd19441;
	addc.u64 %rd26292, %rd26292, %rd19442;
	
	// end inline asm
	ld.const.u64 	%rd19449, [P_DEV+40];
	setp.lt.u64 	%p299, %rd26292, %rd19449;
	@%p299 bra 	$L__BB0_597;
	ld.const.u64 	%rd19450, [P_DEV];
	sub.s64 	%rd26297, %rd26297, %rd19450;
	ld.const.u64 	%rd19451, [P_DEV+8];
	sub.s64 	%rd26296, %rd26296, %rd19451;
	ld.const.u64 	%rd19452, [P_DEV+16];
	sub.s64 	%rd26295, %rd26295, %rd19452;
	ld.const.u64 	%rd19453, [P_DEV+24];
	sub.s64 	%rd26294, %rd26294, %rd19453;
	ld.const.u64 	%rd19454, [P_DEV+32];
	sub.s64 	%rd26293, %rd26293, %rd19454;
	ld.const.u64 	%rd19455, [P_DEV+40];
	sub.s64 	%rd26292, %rd26292, %rd19455;
$L__BB0_597:
	sub.s64 	%rd19462, %rd26291, %rd19437;
	sub.s64 	%rd19463, %rd26290, %rd19438;
	sub.s64 	%rd19464, %rd26289, %rd19439;
	sub.s64 	%rd19465, %rd26288, %rd19440;
	sub.s64 	%rd19466, %rd26287, %rd19441;
	sub.s64 	%rd19467, %rd26286, %rd19442;
	mov.u64 	%rd26302, %rd26296;
	mov.u64 	%rd26299, %rd26293;
	mov.u64 	%rd26301, %rd26295;
	mov.u64 	%rd26303, %rd26297;
	mov.u64 	%rd26298, %rd26292;
	mov.u64 	%rd26300, %rd26294;
	// begin inline asm
	add.cc.u64 %rd26303, %rd26303, %rd19462;
	addc.cc.u64 %rd26302, %rd26302, %rd19463;
	addc.cc.u64 %rd26301, %rd26301, %rd19464;
	addc.cc.u64 %rd26300, %rd26300, %rd19465;
	addc.cc.u64 %rd26299, %rd26299, %rd19466;
	addc.u64 %rd26298, %rd26298, %rd19467;
	
	// end inline asm
	ld.const.u64 	%rd19474, [P_DEV+40];
	setp.lt.u64 	%p300, %rd26298, %rd19474;
	@%p300 bra 	$L__BB0_599;
	ld.const.u64 	%rd19475, [P_DEV];
	sub.s64 	%rd26303, %rd26303, %rd19475;
	ld.const.u64 	%rd19476, [P_DEV+8];
	sub.s64 	%rd26302, %rd26302, %rd19476;
	ld.const.u64 	%rd19477, [P_DEV+16];
	sub.s64 	%rd26301, %rd26301, %rd19477;
	ld.const.u64 	%rd19478, [P_DEV+24];
	sub.s64 	%rd26300, %rd26300, %rd19478;
	ld.const.u64 	%rd19479, [P_DEV+32];
	sub.s64 	%rd26299, %rd26299, %rd19479;
	ld.const.u64 	%rd19480, [P_DEV+40];
	sub.s64 	%rd26298, %rd26298, %rd19480;
$L__BB0_599:
	sub.s64 	%rd19487, %rd26297, %rd19462;
	sub.s64 	%rd19488, %rd26296, %rd19463;
	sub.s64 	%rd19489, %rd26295, %rd19464;
	sub.s64 	%rd19490, %rd26294, %rd19465;
	sub.s64 	%rd19491, %rd26293, %rd19466;
	sub.s64 	%rd19492, %rd26292, %rd19467;
	mov.u64 	%rd26305, %rd26299;
	mov.u64 	%rd26307, %rd26301;
	mov.u64 	%rd26309, %rd26303;
	mov.u64 	%rd26304, %rd26298;
	mov.u64 	%rd26306, %rd26300;
	mov.u64 	%rd26308, %rd26302;
	// begin inline asm
	add.cc.u64 %rd26309, %rd26309, %rd19487;
	addc.cc.u64 %rd26308, %rd26308, %rd19488;
	addc.cc.u64 %rd26307, %rd26307, %rd19489;
	addc.cc.u64 %rd26306, %rd26306, %rd19490;
	addc.cc.u64 %rd26305, %rd26305, %rd19491;
	addc.u64 %rd26304, %rd26304, %rd19492;
	
	// end inline asm
	ld.const.u64 	%rd19499, [P_DEV+40];
	setp.lt.u64 	%p301, %rd26304, %rd19499;
	@%p301 bra 	$L__BB0_601;
	ld.const.u64 	%rd19500, [P_DEV];
	sub.s64 	%rd26309, %rd26309, %rd19500;
	ld.const.u64 	%rd19501, [P_DEV+8];
	sub.s64 	%rd26308, %rd26308, %rd19501;
	ld.const.u64 	%rd19502, [P_DEV+16];
	sub.s64 	%rd26307, %rd26307, %rd19502;
	ld.const.u64 	%rd19503, [P_DEV+24];
	sub.s64 	%rd26306, %rd26306, %rd19503;
	ld.const.u64 	%rd19504, [P_DEV+32];
	sub.s64 	%rd26305, %rd26305, %rd19504;
	ld.const.u64 	%rd19505, [P_DEV+40];
	sub.s64 	%rd26304, %rd26304, %rd19505;
$L__BB0_601:
	sub.s64 	%rd19512, %rd26303, %rd19487;
	sub.s64 	%rd19513, %rd26302, %rd19488;
	sub.s64 	%rd19514, %rd26301, %rd19489;
	sub.s64 	%rd19515, %rd26300, %rd19490;
	sub.s64 	%rd19516, %rd26299, %rd19491;
	sub.s64 	%rd19517, %rd26298, %rd19492;
	mov.u64 	%rd26311, %rd26305;
	mov.u64 	%rd26313, %rd26307;
	mov.u64 	%rd26315, %rd26309;
	mov.u64 	%rd26310, %rd26304;
	mov.u64 	%rd26312, %rd26306;
	mov.u64 	%rd26314, %rd26308;
	// begin inline asm
	add.cc.u64 %rd26315, %rd26315, %rd19512;
	addc.cc.u64 %rd26314, %rd26314, %rd19513;
	addc.cc.u64 %rd26313, %rd26313, %rd19514;
	addc.cc.u64 %rd26312, %rd26312, %rd19515;
	addc.cc.u64 %rd26311, %rd26311, %rd19516;
	addc.u64 %rd26310, %rd26310, %rd19517;
	
	// end inline asm
	ld.const.u64 	%rd19524, [P_DEV+40];
	setp.lt.u64 	%p302, %rd26310, %rd19524;
	@%p302 bra 	$L__BB0_603;
	ld.const.u64 	%rd19525, [P_DEV];
	sub.s64 	%rd26315, %rd26315, %rd19525;
	ld.const.u64 	%rd19526, [P_DEV+8];
	sub.s64 	%rd26314, %rd26314, %rd19526;
	ld.const.u64 	%rd19527, [P_DEV+16];
	sub.s64 	%rd26313, %rd26313, %rd19527;
	ld.const.u64 	%rd19528, [P_DEV+24];
	sub.s64 	%rd26312, %rd26312, %rd19528;
	ld.const.u64 	%rd19529, [P_DEV+32];
	sub.s64 	%rd26311, %rd26311, %rd19529;
	ld.const.u64 	%rd19530, [P_DEV+40];
	sub.s64 	%rd26310, %rd26310, %rd19530;
$L__BB0_603:
	sub.s64 	%rd19537, %rd26309, %rd19512;
	sub.s64 	%rd19538, %rd26308, %rd19513;
	sub.s64 	%rd19539, %rd26307, %rd19514;
	sub.s64 	%rd19540, %rd26306, %rd19515;
	sub.s64 	%rd19541, %rd26305, %rd19516;
	sub.s64 	%rd19542, %rd26304, %rd19517;
	mov.u64 	%rd26319, %rd26313;
	mov.u64 	%rd26321, %rd26315;
	mov.u64 	%rd26316, %rd26310;
	mov.u64 	%rd26318, %rd26312;
	mov.u64 	%rd26320, %rd26314;
	mov.u64 	%rd26317, %rd26311;
	// begin inline asm
	add.cc.u64 %rd26321, %rd26321, %rd19537;
	addc.cc.u64 %rd26320, %rd26320, %rd19538;
	addc.cc.u64 %rd26319, %rd26319, %rd19539;
	addc.cc.u64 %rd26318, %rd26318, %rd19540;
	addc.cc.u64 %rd26317, %rd26317, %rd19541;
	addc.u64 %rd26316, %rd26316, %rd19542;
	
	// end inline asm
	ld.const.u64 	%rd19549, [P_DEV+40];
	setp.lt.u64 	%p303, %rd26316, %rd19549;
	@%p303 bra 	$L__BB0_605;
	ld.const.u64 	%rd19550, [P_DEV];
	sub.s64 	%rd26321, %rd26321, %rd19550;
	ld.const.u64 	%rd19551, [P_DEV+8];
	sub.s64 	%rd26320, %rd26320, %rd19551;
	ld.const.u64 	%rd19552, [P_DEV+16];
	sub.s64 	%rd26319, %rd26319, %rd19552;
	ld.const.u64 	%rd19553, [P_DEV+24];
	sub.s64 	%rd26318, %rd26318, %rd19553;
	ld.const.u64 	%rd19554, [P_DEV+32];
	sub.s64 	%rd26317, %rd26317, %rd19554;
	ld.const.u64 	%rd19555, [P_DEV+40];
	sub.s64 	%rd26316, %rd26316, %rd19555;
$L__BB0_605:
	sub.s64 	%rd19562, %rd26315, %rd19537;
	sub.s64 	%rd19563, %rd26314, %rd19538;
	sub.s64 	%rd19564, %rd26313, %rd19539;
	sub.s64 	%rd19565, %rd26312, %rd19540;
	sub.s64 	%rd19566, %rd26311, %rd19541;
	sub.s64 	%rd19567, %rd26310, %rd19542;
	mov.u64 	%rd26327, %rd26321;
	mov.u64 	%rd26322, %rd26316;
	mov.u64 	%rd26324, %rd26318;
	mov.u64 	%rd26326, %rd26320;
	mov.u64 	%rd26323, %rd26317;
	mov.u64 	%rd26325, %rd26319;
	// begin inline asm
	add.cc.u64 %rd26327, %rd26327, %rd19562;
	addc.cc.u64 %rd26326, %rd26326, %rd19563;
	addc.cc.u64 %rd26325, %rd26325, %rd19564;
	addc.cc.u64 %rd26324, %rd26324, %rd19565;
	addc.cc.u64 %rd26323, %rd26323, %rd19566;
	addc.u64 %rd26322, %rd26322, %rd19567;
	
	// end inline asm
	ld.const.u64 	%rd19574, [P_DEV+40];
	setp.lt.u64 	%p304, %rd26322, %rd19574;
	@%p304 bra 	$L__BB0_607;
	ld.const.u64 	%rd19575, [P_DEV];
	sub.s64 	%rd26327, %rd26327, %rd19575;
	ld.const.u64 	%rd19576, [P_DEV+8];
	sub.s64 	%rd26326, %rd26326, %rd19576;
	ld.const.u64 	%rd19577, [P_DEV+16];
	sub.s64 	%rd26325, %rd26325, %rd19577;
	ld.const.u64 	%rd19578, [P_DEV+24];
	sub.s64 	%rd26324, %rd26324, %rd19578;
	ld.const.u64 	%rd19579, [P_DEV+32];
	sub.s64 	%rd26323, %rd26323, %rd19579;
	ld.const.u64 	%rd19580, [P_DEV+40];
	sub.s64 	%rd26322, %rd26322, %rd19580;
$L__BB0_607:
	sub.s64 	%rd19587, %rd26321, %rd19562;
	sub.s64 	%rd19588, %rd26320, %rd19563;
	sub.s64 	%rd19589, %rd26319, %rd19564;
	sub.s64 	%rd19590, %rd26318, %rd19565;
	sub.s64 	%rd19591, %rd26317, %rd19566;
	sub.s64 	%rd19592, %rd26316, %rd19567;
	mov.u64 	%rd26333, %rd26327;
	mov.u64 	%rd26328, %rd26322;
	mov.u64 	%rd26330, %rd26324;
	mov.u64 	%rd26332, %rd26326;
	mov.u64 	%rd26329, %rd26323;
	mov.u64 	%rd26331, %rd26325;
	// begin inline asm
	add.cc.u64 %rd26333, %rd26333, %rd19587;
	addc.cc.u64 %rd26332, %rd26332, %rd19588;
	addc.cc.u64 %rd26331, %rd26331, %rd19589;
	addc.cc.u64 %rd26330, %rd26330, %rd19590;
	addc.cc.u64 %rd26329, %rd26329, %rd19591;
	addc.u64 %rd26328, %rd26328, %rd19592;
	
	// end inline asm
	ld.const.u64 	%rd19599, [P_DEV+40];
	setp.lt.u64 	%p305, %rd26328, %rd19599;
	@%p305 bra 	$L__BB0_609;
	ld.const.u64 	%rd19600, [P_DEV];
	sub.s64 	%rd26333, %rd26333, %rd19600;
	ld.const.u64 	%rd19601, [P_DEV+8];
	sub.s64 	%rd26332, %rd26332, %rd19601;
	ld.const.u64 	%rd19602, [P_DEV+16];
	sub.s64 	%rd26331, %rd26331, %rd19602;
	ld.const.u64 	%rd19603, [P_DEV+24];
	sub.s64 	%rd26330, %rd26330, %rd19603;
	ld.const.u64 	%rd19604, [P_DEV+32];
	sub.s64 	%rd26329, %rd26329, %rd19604;
	ld.const.u64 	%rd19605, [P_DEV+40];
	sub.s64 	%rd26328, %rd26328, %rd19605;
$L__BB0_609:
	sub.s64 	%rd19612, %rd26327, %rd19587;
	sub.s64 	%rd19613, %rd26326, %rd19588;
	sub.s64 	%rd19614, %rd26325, %rd19589;
	sub.s64 	%rd19615, %rd26324, %rd19590;
	sub.s64 	%rd19616, %rd26323, %rd19591;
	sub.s64 	%rd19617, %rd26322, %rd19592;
	mov.u64 	%rd26334, %rd26328;
	mov.u64 	%rd26336, %rd26330;
	mov.u64 	%rd26338, %rd26332;
	mov.u64 	%rd26335, %rd26329;
	mov.u64 	%rd26337, %rd26331;
	mov.u64 	%rd26339, %rd26333;
	// begin inline asm
	add.cc.u64 %rd26339, %rd26339, %rd19612;
	addc.cc.u64 %rd26338, %rd26338, %rd19613;
	addc.cc.u64 %rd26337, %rd26337, %rd19614;
	addc.cc.u64 %rd26336, %rd26336, %rd19615;
	addc.cc.u64 %rd26335, %rd26335, %rd19616;
	addc.u64 %rd26334, %rd26334, %rd19617;
	
	// end inline asm
	ld.const.u64 	%rd19624, [P_DEV+40];
	setp.lt.u64 	%p306, %rd26334, %rd19624;
	@%p306 bra 	$L__BB0_611;
	ld.const.u64 	%rd19625, [P_DEV];
	sub.s64 	%rd26339, %rd26339, %rd19625;
	ld.const.u64 	%rd19626, [P_DEV+8];
	sub.s64 	%rd26338, %rd26338, %rd19626;
	ld.const.u64 	%rd19627, [P_DEV+16];
	sub.s64 	%rd26337, %rd26337, %rd19627;
	ld.const.u64 	%rd19628, [P_DEV+24];
	sub.s64 	%rd26336, %rd26336, %rd19628;
	ld.const.u64 	%rd19629, [P_DEV+32];
	sub.s64 	%rd26335, %rd26335, %rd19629;
	ld.const.u64 	%rd19630, [P_DEV+40];
	sub.s64 	%rd26334, %rd26334, %rd19630;
$L__BB0_611:
	sub.s64 	%rd19637, %rd26333, %rd19612;
	sub.s64 	%rd19638, %rd26332, %rd19613;
	sub.s64 	%rd19639, %rd26331, %rd19614;
	sub.s64 	%rd19640, %rd26330, %rd19615;
	sub.s64 	%rd19641, %rd26329, %rd19616;
	sub.s64 	%rd19642, %rd26328, %rd19617;
	mov.u64 	%rd26342, %rd26336;
	mov.u64 	%rd26344, %rd26338;
	mov.u64 	%rd26341, %rd26335;
	mov.u64 	%rd26343, %rd26337;
	mov.u64 	%rd26345, %rd26339;
	mov.u64 	%rd26340, %rd26334;
	// begin inline asm
	add.cc.u64 %rd26345, %rd26345, %rd19637;
	addc.cc.u64 %rd26344, %rd26344, %rd19638;
	addc.cc.u64 %rd26343, %rd26343, %rd19639;
	addc.cc.u64 %rd26342, %rd26342, %rd19640;
	addc.cc.u64 %rd26341, %rd26341, %rd19641;
	addc.u64 %rd26340, %rd26340, %rd19642;
	
	// end inline asm
	ld.const.u64 	%rd19649, [P_DEV+40];
	setp.lt.u64 	%p307, %rd26340, %rd19649;
	@%p307 bra 	$L__BB0_613;
	ld.const.u64 	%rd19650, [P_DEV];
	sub.s64 	%rd26345, %rd26345, %rd19650;
	ld.const.u64 	%rd19651, [P_DEV+8];
	sub.s64 	%rd26344, %rd26344, %rd19651;
	ld.const.u64 	%rd19652, [P_DEV+16];
	sub.s64 	%rd26343, %rd26343, %rd19652;
	ld.const.u64 	%rd19653, [P_DEV+24];
	sub.s64 	%rd26342, %rd26342, %rd19653;
	ld.const.u64 	%rd19654, [P_DEV+32];
	sub.s64 	%rd26341, %rd26341, %rd19654;
	ld.const.u64 	%rd19655, [P_DEV+40];
	sub.s64 	%rd26340, %rd26340, %rd19655;
$L__BB0_613:
	sub.s64 	%rd19662, %rd26339, %rd19637;
	sub.s64 	%rd19663, %rd26338, %rd19638;
	sub.s64 	%rd19664, %rd26337, %rd19639;
	sub.s64 	%rd19665, %rd26336, %rd19640;
	sub.s64 	%rd19666, %rd26335, %rd19641;
	sub.s64 	%rd19667, %rd26334, %rd19642;
	mov.u64 	%rd26350, %rd26344;
	mov.u64 	%rd26347, %rd26341;
	mov.u64 	%rd26349, %rd26343;
	mov.u64 	%rd26351, %rd26345;
	mov.u64 	%rd26346, %rd26340;
	mov.u64 	%rd26348, %rd26342;
	// begin inline asm
	add.cc.u64 %rd26351, %rd26351, %rd19662;
	addc.cc.u64 %rd26350, %rd26350, %rd19663;
	addc.cc.u64 %rd26349, %rd26349, %rd19664;
	addc.cc.u64 %rd26348, %rd26348, %rd19665;
	addc.cc.u64 %rd26347, %rd26347, %rd19666;
	addc.u64 %rd26346, %rd26346, %rd19667;
	
	// end inline asm
	ld.const.u64 	%rd19674, [P_DEV+40];
	setp.lt.u64 	%p308, %rd26346, %rd19674;
	@%p308 bra 	$L__BB0_615;
	ld.const.u64 	%rd19675, [P_DEV];
	sub.s64 	%rd26351, %rd26351, %rd19675;
	ld.const.u64 	%rd19676, [P_DEV+8];
	sub.s64 	%rd26350, %rd26350, %rd19676;
	ld.const.u64 	%rd19677, [P_DEV+16];
	sub.s64 	%rd26349, %rd26349, %rd19677;
	ld.const.u64 	%rd19678, [P_DEV+24];
	sub.s64 	%rd26348, %rd26348, %rd19678;
	ld.const.u64 	%rd19679, [P_DEV+32];
	sub.s64 	%rd26347, %rd26347, %rd19679;
	ld.const.u64 	%rd19680, [P_DEV+40];
	sub.s64 	%rd26346, %rd26346, %rd19680;
$L__BB0_615:
	sub.s64 	%rd19687, %rd26345, %rd19662;
	sub.s64 	%rd19688, %rd26344, %rd19663;
	sub.s64 	%rd19689, %rd26343, %rd19664;
	sub.s64 	%rd19690, %rd26342, %rd19665;
	sub.s64 	%rd19691, %rd26341, %rd19666;
	sub.s64 	%rd19692, %rd26340, %rd19667;
	mov.u64 	%rd26353, %rd26347;
	mov.u64 	%rd26355, %rd26349;
	mov.u64 	%rd26357, %rd26351;
	mov.u64 	%rd26352, %rd26346;
	mov.u64 	%rd26354, %rd26348;
	mov.u64 	%rd26356, %rd26350;
	// begin inline asm
	add.cc.u64 %rd26357, %rd26357, %rd19687;
	addc.cc.u64 %rd26356, %rd26356, %rd19688;
	addc.cc.u64 %rd26355, %rd26355, %rd19689;
	addc.cc.u64 %rd26354, %rd26354, %rd19690;
	addc.cc.u64 %rd26353, %rd26353, %rd19691;
	addc.u64 %rd26352, %rd26352, %rd19692;
	
	// end inline asm
	ld.const.u64 	%rd19699, [P_DEV+40];
	setp.lt.u64 	%p309, %rd26352, %rd19699;
	@%p309 bra 	$L__BB0_617;
	ld.const.u64 	%rd19700, [P_DEV];
	sub.s64 	%rd26357, %rd26357, %rd19700;
	ld.const.u64 	%rd19701, [P_DEV+8];
	sub.s64 	%rd26356, %rd26356, %rd19701;
	ld.const.u64 	%rd19702, [P_DEV+16];
	sub.s64 	%rd26355, %rd26355, %rd19702;
	ld.const.u64 	%rd19703, [P_DEV+24];
	sub.s64 	%rd26354, %rd26354, %rd19703;
	ld.const.u64 	%rd19704, [P_DEV+32];
	sub.s64 	%rd26353, %rd26353, %rd19704;
	ld.const.u64 	%rd19705, [P_DEV+40];
	sub.s64 	%rd26352, %rd26352, %rd19705;
$L__BB0_617:
	sub.s64 	%rd19712, %rd26351, %rd19687;
	sub.s64 	%rd19713, %rd26350, %rd19688;
	sub.s64 	%rd19714, %rd26349, %rd19689;
	sub.s64 	%rd19715, %rd26348, %rd19690;
	sub.s64 	%rd19716, %rd26347, %rd19691;
	sub.s64 	%rd19717, %rd26346, %rd19692;
	mov.u64 	%rd26359, %rd26353;
	mov.u64 	%rd26361, %rd26355;
	mov.u64 	%rd26363, %rd26357;
	mov.u64 	%rd26358, %rd26352;
	mov.u64 	%rd26360, %rd26354;
	mov.u64 	%rd26362, %rd26356;
	// begin inline asm
	add.cc.u64 %rd26363, %rd26363, %rd19712;
	addc.cc.u64 %rd26362, %rd26362, %rd19713;
	addc.cc.u64 %rd26361, %rd26361, %rd19714;
	addc.cc.u64 %rd26360, %rd26360, %rd19715;
	addc.cc.u64 %rd26359, %rd26359, %rd19716;
	addc.u64 %rd26358, %rd26358, %rd19717;
	
	// end inline asm
	ld.const.u64 	%rd19724, [P_DEV+40];
	setp.lt.u64 	%p310, %rd26358, %rd19724;
	@%p310 bra 	$L__BB0_619;
	ld.const.u64 	%rd19725, [P_DEV];
	sub.s64 	%rd26363, %rd26363, %rd19725;
	ld.const.u64 	%rd19726, [P_DEV+8];
	sub.s64 	%rd26362, %rd26362, %rd19726;
	ld.const.u64 	%rd19727, [P_DEV+16];
	sub.s64 	%rd26361, %rd26361, %rd19727;
	ld.const.u64 	%rd19728, [P_DEV+24];
	sub.s64 	%rd26360, %rd26360, %rd19728;
	ld.const.u64 	%rd19729, [P_DEV+32];
	sub.s64 	%rd26359, %rd26359, %rd19729;
	ld.const.u64 	%rd19730, [P_DEV+40];
	sub.s64 	%rd26358, %rd26358, %rd19730;
$L__BB0_619:
	sub.s64 	%rd19737, %rd26357, %rd19712;
	sub.s64 	%rd19738, %rd26356, %rd19713;
	sub.s64 	%rd19739, %rd26355, %rd19714;
	sub.s64 	%rd19740, %rd26354, %rd19715;
	sub.s64 	%rd19741, %rd26353, %rd19716;
	sub.s64 	%rd19742, %rd26352, %rd19717;
	mov.u64 	%rd26367, %rd26361;
	mov.u64 	%rd26369, %rd26363;
	mov.u64 	%rd26364, %rd26358;
	mov.u64 	%rd26366, %rd26360;
	mov.u64 	%rd26368, %rd26362;
	mov.u64 	%rd26365, %rd26359;
	// begin inline asm
	add.cc.u64 %rd26369, %rd26369, %rd19737;
	addc.cc.u64 %rd26368, %rd26368, %rd19738;
	addc.cc.u64 %rd26367, %rd26367, %rd19739;
	addc.cc.u64 %rd26366, %rd26366, %rd19740;
	addc.cc.u64 %rd26365, %rd26365, %rd19741;
	addc.u64 %rd26364, %rd26364, %rd19742;
	
	// end inline asm
	ld.const.u64 	%rd19749, [P_DEV+40];
	setp.lt.u64 	%p311, %rd26364, %rd19749;
	@%p311 bra 	$L__BB0_621;
	ld.const.u64 	%rd19750, [P_DEV];
	sub.s64 	%rd26369, %rd26369, %rd19750;
	ld.const.u64 	%rd19751, [P_DEV+8];
	sub.s64 	%rd26368, %rd26368, %rd19751;
	ld.const.u64 	%rd19752, [P_DEV+16];
	sub.s64 	%rd26367, %rd26367, %rd19752;
	ld.const.u64 	%rd19753, [P_DEV+24];
	sub.s64 	%rd26366, %rd26366, %rd19753;
	ld.const.u64 	%rd19754, [P_DEV+32];
	sub.s64 	%rd26365, %rd26365, %rd19754;
	ld.const.u64 	%rd19755, [P_DEV+40];
	sub.s64 	%rd26364, %rd26364, %rd19755;
$L__BB0_621:
	sub.s64 	%rd19762, %rd26363, %rd19737;
	sub.s64 	%rd19763, %rd26362, %rd19738;
	sub.s64 	%rd19764, %rd26361, %rd19739;
	sub.s64 	%rd19765, %rd26360, %rd19740;
	sub.s64 	%rd19766, %rd26359, %rd19741;
	sub.s64 	%rd19767, %rd26358, %rd19742;
	mov.u64 	%rd26375, %rd26369;
	mov.u64 	%rd26370, %rd26364;
	mov.u64 	%rd26372, %rd26366;
	mov.u64 	%rd26374, %rd26368;
	mov.u64 	%rd26371, %rd26365;
	mov.u64 	%rd26373, %rd26367;
	// begin inline asm
	add.cc.u64 %rd26375, %rd26375, %rd19762;
	addc.cc.u64 %rd26374, %rd26374, %rd19763;
	addc.cc.u64 %rd26373, %rd26373, %rd19764;
	addc.cc.u64 %rd26372, %rd26372, %rd19765;
	addc.cc.u64 %rd26371, %rd26371, %rd19766;
	addc.u64 %rd26370, %rd26370, %rd19767;
	
	// end inline asm
	ld.const.u64 	%rd19774, [P_DEV+40];
	setp.lt.u64 	%p312, %rd26370, %rd19774;
	@%p312 bra 	$L__BB0_623;
	ld.const.u64 	%rd19775, [P_DEV];
	sub.s64 	%rd26375, %rd26375, %rd19775;
	ld.const.u64 	%rd19776, [P_DEV+8];
	sub.s64 	%rd26374, %rd26374, %rd19776;
	ld.const.u64 	%rd19777, [P_DEV+16];
	sub.s64 	%rd26373, %rd26373, %rd19777;
	ld.const.u64 	%rd19778, [P_DEV+24];
	sub.s64 	%rd26372, %rd26372, %rd19778;
	ld.const.u64 	%rd19779, [P_DEV+32];
	sub.s64 	%rd26371, %rd26371, %rd19779;
	ld.const.u64 	%rd19780, [P_DEV+40];
	sub.s64 	%rd26370, %rd26370, %rd19780;
$L__BB0_623:
	sub.s64 	%rd19787, %rd26369, %rd19762;
	sub.s64 	%rd19788, %rd26368, %rd19763;
	sub.s64 	%rd19789, %rd26367, %rd19764;
	sub.s64 	%rd19790, %rd26366, %rd19765;
	sub.s64 	%rd19791, %rd26365, %rd19766;
	sub.s64 	%rd19792, %rd26364, %rd19767;
	mov.u64 	%rd26381, %rd26375;
	mov.u64 	%rd26376, %rd26370;
	mov.u64 	%rd26378, %rd26372;
	mov.u64 	%rd26380, %rd26374;
	mov.u64 	%rd26377, %rd26371;
	mov.u64 	%rd26379, %rd26373;
	// begin inline asm
	add.cc.u64 %rd26381, %rd26381, %rd19787;
	addc.cc.u64 %rd26380, %rd26380, %rd19788;
	addc.cc.u64 %rd26379, %rd26379, %rd19789;
	addc.cc.u64 %rd26378, %rd26378, %rd19790;
	addc.cc.u64 %rd26377, %rd26377, %rd19791;
	addc.u64 %rd26376, %rd26376, %rd19792;
	
	// end inline asm
	ld.const.u64 	%rd19799, [P_DEV+40];
	setp.lt.u64 	%p313, %rd26376, %rd19799;
	@%p313 bra 	$L__BB0_625;
	ld.const.u64 	%rd19800, [P_DEV];
	sub.s64 	%rd26381, %rd26381, %rd19800;
	ld.const.u64 	%rd19801, [P_DEV+8];
	sub.s64 	%rd26380, %rd26380, %rd19801;
	ld.const.u64 	%rd19802, [P_DEV+16];
	sub.s64 	%rd26379, %rd26379, %rd19802;
	ld.const.u64 	%rd19803, [P_DEV+24];
	sub.s64 	%rd26378, %rd26378, %rd19803;
	ld.const.u64 	%rd19804, [P_DEV+32];
	sub.s64 	%rd26377, %rd26377, %rd19804;
	ld.const.u64 	%rd19805, [P_DEV+40];
	sub.s64 	%rd26376, %rd26376, %rd19805;
$L__BB0_625:
	sub.s64 	%rd19812, %rd26375, %rd19787;
	sub.s64 	%rd19813, %rd26374, %rd19788;
	sub.s64 	%rd19814, %rd26373, %rd19789;
	sub.s64 	%rd19815, %rd26372, %rd19790;
	sub.s64 	%rd19816, %rd26371, %rd19791;
	sub.s64 	%rd19817, %rd26370, %rd19792;
	mov.u64 	%rd26382, %rd26376;
	mov.u64 	%rd26384, %rd26378;
	mov.u64 	%rd26386, %rd26380;
	mov.u64 	%rd26383, %rd26377;
	mov.u64 	%rd26385, %rd26379;
	mov.u64 	%rd26387, %rd26381;
	// begin inline asm
	add.cc.u64 %rd26387, %rd26387, %rd19812;
	addc.cc.u64 %rd26386, %rd26386, %rd19813;
	addc.cc.u64 %rd26385, %rd26385, %rd19814;
	addc.cc.u64 %rd26384, %rd26384, %rd19815;
	addc.cc.u64 %rd26383, %rd26383, %rd19816;
	addc.u64 %rd26382, %rd26382, %rd19817;
	
	// end inline asm
	ld.const.u64 	%rd19824, [P_DEV+40];
	setp.lt.u64 	%p314, %rd26382, %rd19824;
	@%p314 bra 	$L__BB0_627;
	ld.const.u64 	%rd19825, [P_DEV];
	sub.s64 	%rd26387, %rd26387, %rd19825;
	ld.const.u64 	%rd19826, [P_DEV+8];
	sub.s64 	%rd26386, %rd26386, %rd19826;
	ld.const.u64 	%rd19827, [P_DEV+16];
	sub.s64 	%rd26385, %rd26385, %rd19827;
	ld.const.u64 	%rd19828, [P_DEV+24];
	sub.s64 	%rd26384, %rd26384, %rd19828;
	ld.const.u64 	%rd19829, [P_DEV+32];
	sub.s64 	%rd26383, %rd26383, %rd19829;
	ld.const.u64 	%rd19830, [P_DEV+40];
	sub.s64 	%rd26382, %rd26382, %rd19830;
$L__BB0_627:
	sub.s64 	%rd19837, %rd26381, %rd19812;
	sub.s64 	%rd19838, %rd26380, %rd19813;
	sub.s64 	%rd19839, %rd26379, %rd19814;
	sub.s64 	%rd19840, %rd26378, %rd19815;
	sub.s64 	%rd19841, %rd26377, %rd19816;
	sub.s64 	%rd19842, %rd26376, %rd19817;
	mov.u64 	%rd26390, %rd26384;
	mov.u64 	%rd26392, %rd26386;
	mov.u64 	%rd26389, %rd26383;
	mov.u64 	%rd26391, %rd26385;
	mov.u64 	%rd26393, %rd26387;
	mov.u64 	%rd26388, %rd26382;
	// begin inline asm
	add.cc.u64 %rd26393, %rd26393, %rd19837;
	addc.cc.u64 %rd26392, %rd26392, %rd19838;
	addc.cc.u64 %rd26391, %rd26391, %rd19839;
	addc.cc.u64 %rd26390, %rd26390, %rd19840;
	addc.cc.u64 %rd26389, %rd26389, %rd19841;
	addc.u64 %rd26388, %rd26388, %rd19842;
	
	// end inline asm
	ld.const.u64 	%rd19849, [P_DEV+40];
	setp.lt.u64 	%p315, %rd26388, %rd19849;
	@%p315 bra 	$L__BB0_629;
	ld.const.u64 	%rd19850, [P_DEV];
	sub.s64 	%rd26393, %rd26393, %rd19850;
	ld.const.u64 	%rd19851, [P_DEV+8];
	sub.s64 	%rd26392, %rd26392, %rd19851;
	ld.const.u64 	%rd19852, [P_DEV+16];
	sub.s64 	%rd26391, %rd26391, %rd19852;
	ld.const.u64 	%rd19853, [P_DEV+24];
	sub.s64 	%rd26390, %rd26390, %rd19853;
	ld.const.u64 	%rd19854, [P_DEV+32];
	sub.s64 	%rd26389, %rd26389, %rd19854;
	ld.const.u64 	%rd19855, [P_DEV+40];
	sub.s64 	%rd26388, %rd26388, %rd19855;
$L__BB0_629:
	sub.s64 	%rd19862, %rd26387, %rd19837;
	sub.s64 	%rd19863, %rd26386, %rd19838;
	sub.s64 	%rd19864, %rd26385, %rd19839;
	sub.s64 	%rd19865, %rd26384, %rd19840;
	sub.s64 	%rd19866, %rd26383, %rd19841;
	sub.s64 	%rd19867, %rd26382, %rd19842;
	mov.u64 	%rd26398, %rd26392;
	mov.u64 	%rd26395, %rd26389;
	mov.u64 	%rd26397, %rd26391;
	mov.u64 	%rd26399, %rd26393;
	mov.u64 	%rd26394, %rd26388;
	mov.u64 	%rd26396, %rd26390;
	// begin inline asm
	add.cc.u64 %rd26399, %rd26399, %rd19862;
	addc.cc.u64 %rd26398, %rd26398, %rd19863;
	addc.cc.u64 %rd26397, %rd26397, %rd19864;
	addc.cc.u64 %rd26396, %rd26396, %rd19865;
	addc.cc.u64 %rd26395, %rd26395, %rd19866;
	addc.u64 %rd26394, %rd26394, %rd19867;
	
	// end inline asm
	ld.const.u64 	%rd19874, [P_DEV+40];
	setp.lt.u64 	%p316, %rd26394, %rd19874;
	@%p316 bra 	$L__BB0_631;
	ld.const.u64 	%rd19875, [P_DEV];
	sub.s64 	%rd26399, %rd26399, %rd19875;
	ld.const.u64 	%rd19876, [P_DEV+8];
	sub.s64 	%rd26398, %rd26398, %rd19876;
	ld.const.u64 	%rd19877, [P_DEV+16];
	sub.s64 	%rd26397, %rd26397, %rd19877;
	ld.const.u64 	%rd19878, [P_DEV+24];
	sub.s64 	%rd26396, %rd26396, %rd19878;
	ld.const.u64 	%rd19879, [P_DEV+32];
	sub.s64 	%rd26395, %rd26395, %rd19879;
	ld.const.u64 	%rd19880, [P_DEV+40];
	sub.s64 	%rd26394, %rd26394, %rd19880;
$L__BB0_631:
	sub.s64 	%rd19887, %rd26393, %rd19862;
	sub.s64 	%rd19888, %rd26392, %rd19863;
	sub.s64 	%rd19889, %rd26391, %rd19864;
	sub.s64 	%rd19890, %rd26390, %rd19865;
	sub.s64 	%rd19891, %rd26389, %rd19866;
	sub.s64 	%rd19892, %rd26388, %rd19867;
	mov.u64 	%rd26401, %rd26395;
	mov.u64 	%rd26403, %rd26397;
	mov.u64 	%rd26405, %rd26399;
	mov.u64 	%rd26400, %rd26394;
	mov.u64 	%rd26402, %rd26396;
	mov.u64 	%rd26404, %rd26398;
	// begin inline asm
	add.cc.u64 %rd26405, %rd26405, %rd19887;
	addc.cc.u64 %rd26404, %rd26404, %rd19888;
	addc.cc.u64 %rd26403, %rd26403, %rd19889;
	addc.cc.u64 %rd26402, %rd26402, %rd19890;
	addc.cc.u64 %rd26401, %rd26401, %rd19891;
	addc.u64 %rd26400, %rd26400, %rd19892;
	
	// end inline asm
	ld.const.u64 	%rd19899, [P_DEV+40];
	setp.lt.u64 	%p317, %rd26400, %rd19899;
	@%p317 bra 	$L__BB0_633;
	ld.const.u64 	%rd19900, [P_DEV];
	sub.s64 	%rd26405, %rd26405, %rd19900;
	ld.const.u64 	%rd19901, [P_DEV+8];
	sub.s64 	%rd26404, %rd26404, %rd19901;
	ld.const.u64 	%rd19902, [P_DEV+16];
	sub.s64 	%rd26403, %rd26403, %rd19902;
	ld.const.u64 	%rd19903, [P_DEV+24];
	sub.s64 	%rd26402, %rd26402, %rd19903;
	ld.const.u64 	%rd19904, [P_DEV+32];
	sub.s64 	%rd26401, %rd26401, %rd19904;
	ld.const.u64 	%rd19905, [P_DEV+40];
	sub.s64 	%rd26400, %rd26400, %rd19905;
$L__BB0_633:
	sub.s64 	%rd19912, %rd26399, %rd19887;
	sub.s64 	%rd19913, %rd26398, %rd19888;
	sub.s64 	%rd19914, %rd26397, %rd19889;
	sub.s64 	%rd19915, %rd26396, %rd19890;
	sub.s64 	%rd19916, %rd26395, %rd19891;
	sub.s64 	%rd19917, %rd26394, %rd19892;
	mov.u64 	%rd26407, %rd26401;
	mov.u64 	%rd26409, %rd26403;
	mov.u64 	%rd26411, %rd26405;
	mov.u64 	%rd26406, %rd26400;
	mov.u64 	%rd26408, %rd26402;
	mov.u64 	%rd26410, %rd26404;
	// begin inline asm
	add.cc.u64 %rd26411, %rd26411, %rd19912;
	addc.cc.u64 %rd26410, %rd26410, %rd19913;
	addc.cc.u64 %rd26409, %rd26409, %rd19914;
	addc.cc.u64 %rd26408, %rd26408, %rd19915;
	addc.cc.u64 %rd26407, %rd26407, %rd19916;
	addc.u64 %rd26406, %rd26406, %rd19917;
	
	// end inline asm
	ld.const.u64 	%rd19924, [P_DEV+40];
	setp.lt.u64 	%p318, %rd26406, %rd19924;
	@%p318 bra 	$L__BB0_635;
	ld.const.u64 	%rd19925, [P_DEV];
	sub.s64 	%rd26411, %rd26411, %rd19925;
	ld.const.u64 	%rd19926, [P_DEV+8];
	sub.s64 	%rd26410, %rd26410, %rd19926;
	ld.const.u64 	%rd19927, [P_DEV+16];
	sub.s64 	%rd26409, %rd26409, %rd19927;
	ld.const.u64 	%rd19928, [P_DEV+24];
	sub.s64 	%rd26408, %rd26408, %rd19928;
	ld.const.u64 	%rd19929, [P_DEV+32];
	sub.s64 	%rd26407, %rd26407, %rd19929;
	ld.const.u64 	%rd19930, [P_DEV+40];
	sub.s64 	%rd26406, %rd26406, %rd19930;
$L__BB0_635:
	sub.s64 	%rd19937, %rd26405, %rd19912;
	sub.s64 	%rd19938, %rd26404, %rd19913;
	sub.s64 	%rd19939, %rd26403, %rd19914;
	sub.s64 	%rd19940, %rd26402, %rd19915;
	sub.s64 	%rd19941, %rd26401, %rd19916;
	sub.s64 	%rd19942, %rd26400, %rd19917;
	mov.u64 	%rd26415, %rd26409;
	mov.u64 	%rd26417, %rd26411;
	mov.u64 	%rd26412, %rd26406;
	mov.u64 	%rd26414, %rd26408;
	mov.u64 	%rd26416, %rd26410;
	mov.u64 	%rd26413, %rd26407;
	// begin inline asm
	add.cc.u64 %rd26417, %rd26417, %rd19937;
	addc.cc.u64 %rd26416, %rd26416, %rd19938;
	addc.cc.u64 %rd26415, %rd26415, %rd19939;
	addc.cc.u64 %rd26414, %rd26414, %rd19940;
	addc.cc.u64 %rd26413, %rd26413, %rd19941;
	addc.u64 %rd26412, %rd26412, %rd19942;
	
	// end inline asm
	ld.const.u64 	%rd19949, [P_DEV+40];
	setp.lt.u64 	%p319, %rd26412, %rd19949;
	@%p319 bra 	$L__BB0_637;
	ld.const.u64 	%rd19950, [P_DEV];
	sub.s64 	%rd26417, %rd26417, %rd19950;
	ld.const.u64 	%rd19951, [P_DEV+8];
	sub.s64 	%rd26416, %rd26416, %rd19951;
	ld.const.u64 	%rd19952, [P_DEV+16];
	sub.s64 	%rd26415, %rd26415, %rd19952;
	ld.const.u64 	%rd19953, [P_DEV+24];
	sub.s64 	%rd26414, %rd26414, %rd19953;
	ld.const.u64 	%rd19954, [P_DEV+32];
	sub.s64 	%rd26413, %rd26413, %rd19954;
	ld.const.u64 	%rd19955, [P_DEV+40];
	sub.s64 	%rd26412, %rd26412, %rd19955;
$L__BB0_637:
	sub.s64 	%rd19962, %rd26411, %rd19937;
	sub.s64 	%rd19963, %rd26410, %rd19938;
	sub.s64 	%rd19964, %rd26409, %rd19939;
	sub.s64 	%rd19965, %rd26408, %rd19940;
	sub.s64 	%rd19966, %rd26407, %rd19941;
	sub.s64 	%rd19967, %rd26406, %rd19942;
	mov.u64 	%rd26423, %rd26417;
	mov.u64 	%rd26418, %rd26412;
	mov.u64 	%rd26420, %rd26414;
	mov.u64 	%rd26422, %rd26416;
	mov.u64 	%rd26419, %rd26413;
	mov.u64 	%rd26421, %rd26415;
	// begin inline asm
	add.cc.u64 %rd26423, %rd26423, %rd19962;
	addc.cc.u64 %rd26422, %rd26422, %rd19963;
	addc.cc.u64 %rd26421, %rd26421, %rd19964;
	addc.cc.u64 %rd26420, %rd26420, %rd19965;
	addc.cc.u64 %rd26419, %rd26419, %rd19966;
	addc.u64 %rd26418, %rd26418, %rd19967;
	
	// end inline asm
	ld.const.u64 	%rd19974, [P_DEV+40];
	setp.lt.u64 	%p320, %rd26418, %rd19974;
	@%p320 bra 	$L__BB0_639;
	ld.const.u64 	%rd19975, [P_DEV];
	sub.s64 	%rd26423, %rd26423, %rd19975;
	ld.const.u64 	%rd19976, [P_DEV+8];
	sub.s64 	%rd26422, %rd26422, %rd19976;
	ld.const.u64 	%rd19977, [P_DEV+16];
	sub.s64 	%rd26421, %rd26421, %rd19977;
	ld.const.u64 	%rd19978, [P_DEV+24];
	sub.s64 	%rd26420, %rd26420, %rd19978;
	ld.const.u64 	%rd19979, [P_DEV+32];
	sub.s64 	%rd26419, %rd26419, %rd19979;
	ld.const.u64 	%rd19980, [P_DEV+40];
	sub.s64 	%rd26418, %rd26418, %rd19980;
$L__BB0_639:
	sub.s64 	%rd19987, %rd26417, %rd19962;
	sub.s64 	%rd19988, %rd26416, %rd19963;
	sub.s64 	%rd19989, %rd26415, %rd19964;
	sub.s64 	%rd19990, %rd26414, %rd19965;
	sub.s64 	%rd19991, %rd26413, %rd19966;
	sub.s64 	%rd19992, %rd26412, %rd19967;
	mov.u64 	%rd26429, %rd26423;
	mov.u64 	%rd26424, %rd26418;
	mov.u64 	%rd26426, %rd26420;
	mov.u64 	%rd26428, %rd26422;
	mov.u64 	%rd26425, %rd26419;
	mov.u64 	%rd26427, %rd26421;
	// begin inline asm
	add.cc.u64 %rd26429, %rd26429, %rd19987;
	addc.cc.u64 %rd26428, %rd26428, %rd19988;
	addc.cc.u64 %rd26427, %rd26427, %rd19989;
	addc.cc.u64 %rd26426, %rd26426, %rd19990;
	addc.cc.u64 %rd26425, %rd26425, %rd19991;
	addc.u64 %rd26424, %rd26424, %rd19992;
	
	// end inline asm
	ld.const.u64 	%rd19999, [P_DEV+40];
	setp.lt.u64 	%p321, %rd26424, %rd19999;
	@%p321 bra 	$L__BB0_641;
	ld.const.u64 	%rd20000, [P_DEV];
	sub.s64 	%rd26429, %rd26429, %rd20000;
	ld.const.u64 	%rd20001, [P_DEV+8];
	sub.s64 	%rd26428, %rd26428, %rd20001;
	ld.const.u64 	%rd20002, [P_DEV+16];
	sub.s64 	%rd26427, %rd26427, %rd20002;
	ld.const.u64 	%rd20003, [P_DEV+24];
	sub.s64 	%rd26426, %rd26426, %rd20003;
	ld.const.u64 	%rd20004, [P_DEV+32];
	sub.s64 	%rd26425, %rd26425, %rd20004;
	ld.const.u64 	%rd20005, [P_DEV+40];
	sub.s64 	%rd26424, %rd26424, %rd20005;
$L__BB0_641:
	sub.s64 	%rd20012, %rd26423, %rd19987;
	sub.s64 	%rd20013, %rd26422, %rd19988;
	sub.s64 	%rd20014, %rd26421, %rd19989;
	sub.s64 	%rd20015, %rd26420, %rd19990;
	sub.s64 	%rd20016, %rd26419, %rd19991;
	sub.s64 	%rd20017, %rd26418, %rd19992;
	mov.u64 	%rd26430, %rd26424;
	mov.u64 	%rd26432, %rd26426;
	mov.u64 	%rd26434, %rd26428;
	mov.u64 	%rd26431, %rd26425;
	mov.u64 	%rd26433, %rd26427;
	mov.u64 	%rd26435, %rd26429;
	// begin inline asm
	add.cc.u64 %rd26435, %rd26435, %rd20012;
	addc.cc.u64 %rd26434, %rd26434, %rd20013;
	addc.cc.u64 %rd26433, %rd26433, %rd20014;
	addc.cc.u64 %rd26432, %rd26432, %rd20015;
	addc.cc.u64 %rd26431, %rd26431, %rd20016;
	addc.u64 %rd26430, %rd26430, %rd20017;
	
	// end inline asm
	ld.const.u64 	%rd20024, [P_DEV+40];
	setp.lt.u64 	%p322, %rd26430, %rd20024;
	@%p322 bra 	$L__BB0_643;
	ld.const.u64 	%rd20025, [P_DEV];
	sub.s64 	%rd26435, %rd26435, %rd20025;
	ld.const.u64 	%rd20026, [P_DEV+8];
	sub.s64 	%rd26434, %rd26434, %rd20026;
	ld.const.u64 	%rd20027, [P_DEV+16];
	sub.s64 	%rd26433, %rd26433, %rd20027;
	ld.const.u64 	%rd20028, [P_DEV+24];
	sub.s64 	%rd26432, %rd26432, %rd20028;
	ld.const.u64 	%rd20029, [P_DEV+32];
	sub.s64 	%rd26431, %rd26431, %rd20029;
	ld.const.u64 	%rd20030, [P_DEV+40];
	sub.s64 	%rd26430, %rd26430, %rd20030;
$L__BB0_643:
	sub.s64 	%rd20037, %rd26429, %rd20012;
	sub.s64 	%rd20038, %rd26428, %rd20013;
	sub.s64 	%rd20039, %rd26427, %rd20014;
	sub.s64 	%rd20040, %rd26426, %rd20015;
	sub.s64 	%rd20041, %rd26425, %rd20016;
	sub.s64 	%rd20042, %rd26424, %rd20017;
	mov.u64 	%rd26438, %rd26432;
	mov.u64 	%rd26440, %rd26434;
	mov.u64 	%rd26437, %rd26431;
	mov.u64 	%rd26439, %rd26433;
	mov.u64 	%rd26441, %rd26435;
	mov.u64 	%rd26436, %rd26430;
	// begin inline asm
	add.cc.u64 %rd26441, %rd26441, %rd20037;
	addc.cc.u64 %rd26440, %rd26440, %rd20038;
	addc.cc.u64 %rd26439, %rd26439, %rd20039;
	addc.cc.u64 %rd26438, %rd26438, %rd20040;
	addc.cc.u64 %rd26437, %rd26437, %rd20041;
	addc.u64 %rd26436, %rd26436, %rd20042;
	
	// end inline asm
	ld.const.u64 	%rd20049, [P_DEV+40];
	setp.lt.u64 	%p323, %rd26436, %rd20049;
	@%p323 bra 	$L__BB0_645;
	ld.const.u64 	%rd20050, [P_DEV];
	sub.s64 	%rd26441, %rd26441, %rd20050;
	ld.const.u64 	%rd20051, [P_DEV+8];
	sub.s64 	%rd26440, %rd26440, %rd20051;
	ld.const.u64 	%rd20052, [P_DEV+16];
	sub.s64 	%rd26439, %rd26439, %rd20052;
	ld.const.u64 	%rd20053, [P_DEV+24];
	sub.s64 	%rd26438, %rd26438, %rd20053;
	ld.const.u64 	%rd20054, [P_DEV+32];
	sub.s64 	%rd26437, %rd26437, %rd20054;
	ld.const.u64 	%rd20055, [P_DEV+40];
	sub.s64 	%rd26436, %rd26436, %rd20055;
$L__BB0_645:
	sub.s64 	%rd20062, %rd26435, %rd20037;
	sub.s64 	%rd20063, %rd26434, %rd20038;
	sub.s64 	%rd20064, %rd26433, %rd20039;
	sub.s64 	%rd20065, %rd26432, %rd20040;
	sub.s64 	%rd20066, %rd26431, %rd20041;
	sub.s64 	%rd20067, %rd26430, %rd20042;
	mov.u64 	%rd26446, %rd26440;
	mov.u64 	%rd26443, %rd26437;
	mov.u64 	%rd26445, %rd26439;
	mov.u64 	%rd26447, %rd26441;
	mov.u64 	%rd26442, %rd26436;
	mov.u64 	%rd26444, %rd26438;
	// begin inline asm
	add.cc.u64 %rd26447, %rd26447, %rd20062;
	addc.cc.u64 %rd26446, %rd26446, %rd20063;
	addc.cc.u64 %rd26445, %rd26445, %rd20064;
	addc.cc.u64 %rd26444, %rd26444, %rd20065;
	addc.cc.u64 %rd26443, %rd26443, %rd20066;
	addc.u64 %rd26442, %rd26442, %rd20067;
	
	// end inline asm
	ld.const.u64 	%rd20074, [P_DEV+40];
	setp.lt.u64 	%p324, %rd26442, %rd20074;
	@%p324 bra 	$L__BB0_647;
	ld.const.u64 	%rd20075, [P_DEV];
	sub.s64 	%rd26447, %rd26447, %rd20075;
	ld.const.u64 	%rd20076, [P_DEV+8];
	sub.s64 	%rd26446, %rd26446, %rd20076;
	ld.const.u64 	%rd20077, [P_DEV+16];
	sub.s64 	%rd26445, %rd26445, %rd20077;
	ld.const.u64 	%rd20078, [P_DEV+24];
	sub.s64 	%rd26444, %rd26444, %rd20078;
	ld.const.u64 	%rd20079, [P_DEV+32];
	sub.s64 	%rd26443, %rd26443, %rd20079;
	ld.const.u64 	%rd20080, [P_DEV+40];
	sub.s64 	%rd26442, %rd26442, %rd20080;
$L__BB0_647:
	sub.s64 	%rd20087, %rd26441, %rd20062;
	sub.s64 	%rd20088, %rd26440, %rd20063;
	sub.s64 	%rd20089, %rd26439, %rd20064;
	sub.s64 	%rd20090, %rd26438, %rd20065;
	sub.s64 	%rd20091, %rd26437, %rd20066;
	sub.s64 	%rd20092, %rd26436, %rd20067;
	mov.u64 	%rd26449, %rd26443;
	mov.u64 	%rd26451, %rd26445;
	mov.u64 	%rd26453, %rd26447;
	mov.u64 	%rd26448, %rd26442;
	mov.u64 	%rd26450, %rd26444;
	mov.u64 	%rd26452, %rd26446;
	// begin inline asm
	add.cc.u64 %rd26453, %rd26453, %rd20087;
	addc.cc.u64 %rd26452, %rd26452, %rd20088;
	addc.cc.u64 %rd26451, %rd26451, %rd20089;
	addc.cc.u64 %rd26450, %rd26450, %rd20090;
	addc.cc.u64 %rd26449, %rd26449, %rd20091;
	addc.u64 %rd26448, %rd26448, %rd20092;
	
	// end inline asm
	ld.const.u64 	%rd20099, [P_DEV+40];
	setp.lt.u64 	%p325, %rd26448, %rd20099;
	@%p325 bra 	$L__BB0_649;
	ld.const.u64 	%rd20100, [P_DEV];
	sub.s64 	%rd26453, %rd26453, %rd20100;
	ld.const.u64 	%rd20101, [P_DEV+8];
	sub.s64 	%rd26452, %rd26452, %rd20101;
	ld.const.u64 	%rd20102, [P_DEV+16];
	sub.s64 	%rd26451, %rd26451, %rd20102;
	ld.const.u64 	%rd20103, [P_DEV+24];
	sub.s64 	%rd26450, %rd26450, %rd20103;
	ld.const.u64 	%rd20104, [P_DEV+32];
	sub.s64 	%rd26449, %rd26449, %rd20104;
	ld.const.u64 	%rd20105, [P_DEV+40];
	sub.s64 	%rd26448, %rd26448, %rd20105;
$L__BB0_649:
	sub.s64 	%rd20112, %rd26447, %rd20087;
	sub.s64 	%rd20113, %rd26446, %rd20088;
	sub.s64 	%rd20114, %rd26445, %rd20089;
	sub.s64 	%rd20115, %rd26444, %rd20090;
	sub.s64 	%rd20116, %rd26443, %rd20091;
	sub.s64 	%rd20117, %rd26442, %rd20092;
	mov.u64 	%rd26455, %rd26449;
	mov.u64 	%rd26457, %rd26451;
	mov.u64 	%rd26459, %rd26453;
	mov.u64 	%rd26454, %rd26448;
	mov.u64 	%rd26456, %rd26450;
	mov.u64 	%rd26458, %rd26452;
	// begin inline asm
	add.cc.u64 %rd26459, %rd26459, %rd20112;
	addc.cc.u64 %rd26458, %rd26458, %rd20113;
	addc.cc.u64 %rd26457, %rd26457, %rd20114;
	addc.cc.u64 %rd26456, %rd26456, %rd20115;
	addc.cc.u64 %rd26455, %rd26455, %rd20116;
	addc.u64 %rd26454, %rd26454, %rd20117;
	
	// end inline asm
	ld.const.u64 	%rd20124, [P_DEV+40];
	setp.lt.u64 	%p326, %rd26454, %rd20124;
	@%p326 bra 	$L__BB0_651;
	ld.const.u64 	%rd20125, [P_DEV];
	sub.s64 	%rd26459, %rd26459, %rd20125;
	ld.const.u64 	%rd20126, [P_DEV+8];
	sub.s64 	%rd26458, %rd26458, %rd20126;
	ld.const.u64 	%rd20127, [P_DEV+16];
	sub.s64 	%rd26457, %rd26457, %rd20127;
	ld.const.u64 	%rd20128, [P_DEV+24];
	sub.s64 	%rd26456, %rd26456, %rd20128;
	ld.const.u64 	%rd20129, [P_DEV+32];
	sub.s64 	%rd26455, %rd26455, %rd20129;
	ld.const.u64 	%rd20130, [P_DEV+40];
	sub.s64 	%rd26454, %rd26454, %rd20130;
$L__BB0_651:
	sub.s64 	%rd20137, %rd26453, %rd20112;
	sub.s64 	%rd20138, %rd26452, %rd20113;
	sub.s64 	%rd20139, %rd26451, %rd20114;
	sub.s64 	%rd20140, %rd26450, %rd20115;
	sub.s64 	%rd20141, %rd26449, %rd20116;
	sub.s64 	%rd20142, %rd26448, %rd20117;
	mov.u64 	%rd26463, %rd26457;
	mov.u64 	%rd26465, %rd26459;
	mov.u64 	%rd26460, %rd26454;
	mov.u64 	%rd26462, %rd26456;
	mov.u64 	%rd26464, %rd26458;
	mov.u64 	%rd26461, %rd26455;
	// begin inline asm
	add.cc.u64 %rd26465, %rd26465, %rd20137;
	addc.cc.u64 %rd26464, %rd26464, %rd20138;
	addc.cc.u64 %rd26463, %rd26463, %rd20139;
	addc.cc.u64 %rd26462, %rd26462, %rd20140;
	addc.cc.u64 %rd26461, %rd26461, %rd20141;
	addc.u64 %rd26460, %rd26460, %rd20142;
	
	// end inline asm
	ld.const.u64 	%rd20149, [P_DEV+40];
	setp.lt.u64 	%p327, %rd26460, %rd20149;
	@%p327 bra 	$L__BB0_653;
	ld.const.u64 	%rd20150, [P_DEV];
	sub.s64 	%rd26465, %rd26465, %rd20150;
	ld.const.u64 	%rd20151, [P_DEV+8];
	sub.s64 	%rd26464, %rd26464, %rd20151;
	ld.const.u64 	%rd20152, [P_DEV+16];
	sub.s64 	%rd26463, %rd26463, %rd20152;
	ld.const.u64 	%rd20153, [P_DEV+24];
	sub.s64 	%rd26462, %rd26462, %rd20153;
	ld.const.u64 	%rd20154, [P_DEV+32];
	sub.s64 	%rd26461, %rd26461, %rd20154;
	ld.const.u64 	%rd20155, [P_DEV+40];
	sub.s64 	%rd26460, %rd26460, %rd20155;
$L__BB0_653:
	sub.s64 	%rd20162, %rd26459, %rd20137;
	sub.s64 	%rd20163, %rd26458, %rd20138;
	sub.s64 	%rd20164, %rd26457, %rd20139;
	sub.s64 	%rd20165, %rd26456, %rd20140;
	sub.s64 	%rd20166, %rd26455, %rd20141;
	sub.s64 	%rd20167, %rd26454, %rd20142;
	mov.u64 	%rd26471, %rd26465;
	mov.u64 	%rd26466, %rd26460;
	mov.u64 	%rd26468, %rd26462;
	mov.u64 	%rd26470, %rd26464;
	mov.u64 	%rd26467, %rd26461;
	mov.u64 	%rd26469, %rd26463;
	// begin inline asm
	add.cc.u64 %rd26471, %rd26471, %rd20162;
	addc.cc.u64 %rd26470, %rd26470, %rd20163;
	addc.cc.u64 %rd26469, %rd26469, %rd20164;
	addc.cc.u64 %rd26468, %rd26468, %rd20165;
	addc.cc.u64 %rd26467, %rd26467, %rd20166;
	addc.u64 %rd26466, %rd26466, %rd20167;
	
	// end inline asm
	ld.const.u64 	%rd20174, [P_DEV+40];
	setp.lt.u64 	%p328, %rd26466, %rd20174;
	@%p328 bra 	$L__BB0_655;
	ld.const.u64 	%rd20175, [P_DEV];
	sub.s64 	%rd26471, %rd26471, %rd20175;
	ld.const.u64 	%rd20176, [P_DEV+8];
	sub.s64 	%rd26470, %rd26470, %rd20176;
	ld.const.u64 	%rd20177, [P_DEV+16];
	sub.s64 	%rd26469, %rd26469, %rd20177;
	ld.const.u64 	%rd20178, [P_DEV+24];
	sub.s64 	%rd26468, %rd26468, %rd20178;
	ld.const.u64 	%rd20179, [P_DEV+32];
	sub.s64 	%rd26467, %rd26467, %rd20179;
	ld.const.u64 	%rd20180, [P_DEV+40];
	sub.s64 	%rd26466, %rd26466, %rd20180;
$L__BB0_655:
	sub.s64 	%rd20187, %rd26465, %rd20162;
	sub.s64 	%rd20188, %rd26464, %rd20163;
	sub.s64 	%rd20189, %rd26463, %rd20164;
	sub.s64 	%rd20190, %rd26462, %rd20165;
	sub.s64 	%rd20191, %rd26461, %rd20166;
	sub.s64 	%rd20192, %rd26460, %rd20167;
	mov.u64 	%rd26477, %rd26471;
	mov.u64 	%rd26472, %rd26466;
	mov.u64 	%rd26474, %rd26468;
	mov.u64 	%rd26476, %rd26470;
	mov.u64 	%rd26473, %rd26467;
	mov.u64 	%rd26475, %rd26469;
	// begin inline asm
	add.cc.u64 %rd26477, %rd26477, %rd20187;
	addc.cc.u64 %rd26476, %rd26476, %rd20188;
	addc.cc.u64 %rd26475, %rd26475, %rd20189;
	addc.cc.u64 %rd26474, %rd26474, %rd20190;
	addc.cc.u64 %rd26473, %rd26473, %rd20191;
	addc.u64 %rd26472, %rd26472, %rd20192;
	
	// end inline asm
	ld.const.u64 	%rd20199, [P_DEV+40];
	setp.lt.u64 	%p329, %rd26472, %rd20199;
	@%p329 bra 	$L__BB0_657;
	ld.const.u64 	%rd20200, [P_DEV];
	sub.s64 	%rd26477, %rd26477, %rd20200;
	ld.const.u64 	%rd20201, [P_DEV+8];
	sub.s64 	%rd26476, %rd26476, %rd20201;
	ld.const.u64 	%rd20202, [P_DEV+16];
	sub.s64 	%rd26475, %rd26475, %rd20202;
	ld.const.u64 	%rd20203, [P_DEV+24];
	sub.s64 	%rd26474, %rd26474, %rd20203;
	ld.const.u64 	%rd20204, [P_DEV+32];
	sub.s64 	%rd26473, %rd26473, %rd20204;
	ld.const.u64 	%rd20205, [P_DEV+40];
	sub.s64 	%rd26472, %rd26472, %rd20205;
$L__BB0_657:
	sub.s64 	%rd20212, %rd26471, %rd20187;
	sub.s64 	%rd20213, %rd26470, %rd20188;
	sub.s64 	%rd20214, %rd26469, %rd20189;
	sub.s64 	%rd20215, %rd26468, %rd20190;
	sub.s64 	%rd20216, %rd26467, %rd20191;
	sub.s64 	%rd20217, %rd26466, %rd20192;
	mov.u64 	%rd26478, %rd26472;
	mov.u64 	%rd26480, %rd26474;
	mov.u64 	%rd26482, %rd26476;
	mov.u64 	%rd26479, %rd26473;
	mov.u64 	%rd26481, %rd26475;
	mov.u64 	%rd26483, %rd26477;
	// begin inline asm
	add.cc.u64 %rd26483, %rd26483, %rd20212;
	addc.cc.u64 %rd26482, %rd26482, %rd20213;
	addc.cc.u64 %rd26481, %rd26481, %rd20214;
	addc.cc.u64 %rd26480, %rd26480, %rd20215;
	addc.cc.u64 %rd26479, %rd26479, %rd20216;
	addc.u64 %rd26478, %rd26478, %rd20217;
	
	// end inline asm
	ld.const.u64 	%rd20224, [P_DEV+40];
	setp.lt.u64 	%p330, %rd26478, %rd20224;
	@%p330 bra 	$L__BB0_659;
	ld.const.u64 	%rd20225, [P_DEV];
	sub.s64 	%rd26483, %rd26483, %rd20225;
	ld.const.u64 	%rd20226, [P_DEV+8];
	sub.s64 	%rd26482, %rd26482, %rd20226;
	ld.const.u64 	%rd20227, [P_DEV+16];
	sub.s64 	%rd26481, %rd26481, %rd20227;
	ld.const.u64 	%rd20228, [P_DEV+24];
	sub.s64 	%rd26480, %rd26480, %rd20228;
	ld.const.u64 	%rd20229, [P_DEV+32];
	sub.s64 	%rd26479, %rd26479, %rd20229;
	ld.const.u64 	%rd20230, [P_DEV+40];
	sub.s64 	%rd26478, %rd26478, %rd20230;
$L__BB0_659:
	sub.s64 	%rd20237, %rd26477, %rd20212;
	sub.s64 	%rd20238, %rd26476, %rd20213;
	sub.s64 	%rd20239, %rd26475, %rd20214;
	sub.s64 	%rd20240, %rd26474, %rd20215;
	sub.s64 	%rd20241, %rd26473, %rd20216;
	sub.s64 	%rd20242, %rd26472, %rd20217;
	mov.u64 	%rd26486, %rd26480;
	mov.u64 	%rd26488, %rd26482;
	mov.u64 	%rd26485, %rd26479;
	mov.u64 	%rd26487, %rd26481;
	mov.u64 	%rd26489, %rd26483;
	mov.u64 	%rd26484, %rd26478;
	// begin inline asm
	add.cc.u64 %rd26489, %rd26489, %rd20237;
	addc.cc.u64 %rd26488, %rd26488, %rd20238;
	addc.cc.u64 %rd26487, %rd26487, %rd20239;
	addc.cc.u64 %rd26486, %rd26486, %rd20240;
	addc.cc.u64 %rd26485, %rd26485, %rd20241;
	addc.u64 %rd26484, %rd26484, %rd20242;
	
	// end inline asm
	ld.const.u64 	%rd20249, [P_DEV+40];
	setp.lt.u64 	%p331, %rd26484, %rd20249;
	@%p331 bra 	$L__BB0_661;
	ld.const.u64 	%rd20250, [P_DEV];
	sub.s64 	%rd26489, %rd26489, %rd20250;
	ld.const.u64 	%rd20251, [P_DEV+8];
	sub.s64 	%rd26488, %rd26488, %rd20251;
	ld.const.u64 	%rd20252, [P_DEV+16];
	sub.s64 	%rd26487, %rd26487, %rd20252;
	ld.const.u64 	%rd20253, [P_DEV+24];
	sub.s64 	%rd26486, %rd26486, %rd20253;
	ld.const.u64 	%rd20254, [P_DEV+32];
	sub.s64 	%rd26485, %rd26485, %rd20254;
	ld.const.u64 	%rd20255, [P_DEV+40];
	sub.s64 	%rd26484, %rd26484, %rd20255;
$L__BB0_661:
	sub.s64 	%rd20262, %rd26483, %rd20237;
	sub.s64 	%rd20263, %rd26482, %rd20238;
	sub.s64 	%rd20264, %rd26481, %rd20239;
	sub.s64 	%rd20265, %rd26480, %rd20240;
	sub.s64 	%rd20266, %rd26479, %rd20241;
	sub.s64 	%rd20267, %rd26478, %rd20242;
	mov.u64 	%rd26494, %rd26488;
	mov.u64 	%rd26491, %rd26485;
	mov.u64 	%rd26493, %rd26487;
	mov.u64 	%rd26495, %rd26489;
	mov.u64 	%rd26490, %rd26484;
	mov.u64 	%rd26492, %rd26486;
	// begin inline asm
	add.cc.u64 %rd26495, %rd26495, %rd20262;
	addc.cc.u64 %rd26494, %rd26494, %rd20263;
	addc.cc.u64 %rd26493, %rd26493, %rd20264;
	addc.cc.u64 %rd26492, %rd26492, %rd20265;
	addc.cc.u64 %rd26491, %rd26491, %rd20266;
	addc.u64 %rd26490, %rd26490, %rd20267;
	
	// end inline asm
	ld.const.u64 	%rd20274, [P_DEV+40];
	setp.lt.u64 	%p332, %rd26490, %rd20274;
	@%p332 bra 	$L__BB0_663;
	ld.const.u64 	%rd20275, [P_DEV];
	sub.s64 	%rd26495, %rd26495, %rd20275;
	ld.const.u64 	%rd20276, [P_DEV+8];
	sub.s64 	%rd26494, %rd26494, %rd20276;
	ld.const.u64 	%rd20277, [P_DEV+16];
	sub.s64 	%rd26493, %rd26493, %rd20277;
	ld.const.u64 	%rd20278, [P_DEV+24];
	sub.s64 	%rd26492, %rd26492, %rd20278;
	ld.const.u64 	%rd20279, [P_DEV+32];
	sub.s64 	%rd26491, %rd26491, %rd20279;
	ld.const.u64 	%rd20280, [P_DEV+40];
	sub.s64 	%rd26490, %rd26490, %rd20280;
$L__BB0_663:
	sub.s64 	%rd20287, %rd26489, %rd20262;
	sub.s64 	%rd20288, %rd26488, %rd20263;
	sub.s64 	%rd20289, %rd26487, %rd20264;
	sub.s64 	%rd20290, %rd26486, %rd20265;
	sub.s64 	%rd20291, %rd26485, %rd20266;
	sub.s64 	%rd20292, %rd26484, %rd20267;
	mov.u64 	%rd26497, %rd26491;
	mov.u64 	%rd26499, %rd26493;
	mov.u64 	%rd26501, %rd26495;
	mov.u64 	%rd26496, %rd26490;
	mov.u64 	%rd26498, %rd26492;
	mov.u64 	%rd26500, %rd26494;
	// begin inline asm
	add.cc.u64 %rd26501, %rd26501, %rd20287;
	addc.cc.u64 %rd26500, %rd26500, %rd20288;
	addc.cc.u64 %rd26499, %rd26499, %rd20289;
	addc.cc.u64 %rd26498, %rd26498, %rd20290;
	addc.cc.u64 %rd26497, %rd26497, %rd20291;
	addc.u64 %rd26496, %rd26496, %rd20292;
	
	// end inline asm
	ld.const.u64 	%rd20299, [P_DEV+40];
	setp.lt.u64 	%p333, %rd26496, %rd20299;
	@%p333 bra 	$L__BB0_665;
	ld.const.u64 	%rd20300, [P_DEV];
	sub.s64 	%rd26501, %rd26501, %rd20300;
	ld.const.u64 	%rd20301, [P_DEV+8];
	sub.s64 	%rd26500, %rd26500, %rd20301;
	ld.const.u64 	%rd20302, [P_DEV+16];
	sub.s64 	%rd26499, %rd26499, %rd20302;
	ld.const.u64 	%rd20303, [P_DEV+24];
	sub.s64 	%rd26498, %rd26498, %rd20303;
	ld.const.u64 	%rd20304, [P_DEV+32];
	sub.s64 	%rd26497, %rd26497, %rd20304;
	ld.const.u64 	%rd20305, [P_DEV+40];
	sub.s64 	%rd26496, %rd26496, %rd20305;
$L__BB0_665:
	sub.s64 	%rd20312, %rd26495, %rd20287;
	sub.s64 	%rd20313, %rd26494, %rd20288;
	sub.s64 	%rd20314, %rd26493, %rd20289;
	sub.s64 	%rd20315, %rd26492, %rd20290;
	sub.s64 	%rd20316, %rd26491, %rd20291;
	sub.s64 	%rd20317, %rd26490, %rd20292;
	mov.u64 	%rd26503, %rd26497;
	mov.u64 	%rd26505, %rd26499;
	mov.u64 	%rd26507, %rd26501;
	mov.u64 	%rd26502, %rd26496;
	mov.u64 	%rd26504, %rd26498;
	mov.u64 	%rd26506, %rd26500;
	// begin inline asm
	add.cc.u64 %rd26507, %rd26507, %rd20312;
	addc.cc.u64 %rd26506, %rd26506, %rd20313;
	addc.cc.u64 %rd26505, %rd26505, %rd20314;
	addc.cc.u64 %rd26504, %rd26504, %rd20315;
	addc.cc.u64 %rd26503, %rd26503, %rd20316;
	addc.u64 %rd26502, %rd26502, %rd20317;
	
	// end inline asm
	ld.const.u64 	%rd20324, [P_DEV+40];
	setp.lt.u64 	%p334, %rd26502, %rd20324;
	@%p334 bra 	$L__BB0_667;
	ld.const.u64 	%rd20325, [P_DEV];
	sub.s64 	%rd26507, %rd26507, %rd20325;
	ld.const.u64 	%rd20326, [P_DEV+8];
	sub.s64 	%rd26506, %rd26506, %rd20326;
	ld.const.u64 	%rd20327, [P_DEV+16];
	sub.s64 	%rd26505, %rd26505, %rd20327;
	ld.const.u64 	%rd20328, [P_DEV+24];
	sub.s64 	%rd26504, %rd26504, %rd20328;
	ld.const.u64 	%rd20329, [P_DEV+32];
	sub.s64 	%rd26503, %rd26503, %rd20329;
	ld.const.u64 	%rd20330, [P_DEV+40];
	sub.s64 	%rd26502, %rd26502, %rd20330;
$L__BB0_667:
	sub.s64 	%rd20337, %rd26501, %rd20312;
	sub.s64 	%rd20338, %rd26500, %rd20313;
	sub.s64 	%rd20339, %rd26499, %rd20314;
	sub.s64 	%rd20340, %rd26498, %rd20315;
	sub.s64 	%rd20341, %rd26497, %rd20316;
	sub.s64 	%rd20342, %rd26496, %rd20317;
	mov.u64 	%rd26511, %rd26505;
	mov.u64 	%rd26513, %rd26507;
	mov.u64 	%rd26508, %rd26502;
	mov.u64 	%rd26510, %rd26504;
	mov.u64 	%rd26512, %rd26506;
	mov.u64 	%rd26509, %rd26503;
	// begin inline asm
	add.cc.u64 %rd26513, %rd26513, %rd20337;
	addc.cc.u64 %rd26512, %rd26512, %rd20338;
	addc.cc.u64 %rd26511, %rd26511, %rd20339;
	addc.cc.u64 %rd26510, %rd26510, %rd20340;
	addc.cc.u64 %rd26509, %rd26509, %rd20341;
	addc.u64 %rd26508, %rd26508, %rd20342;
	
	// end inline asm
	ld.const.u64 	%rd20349, [P_DEV+40];
	setp.lt.u64 	%p335, %rd26508, %rd20349;
	@%p335 bra 	$L__BB0_669;
	ld.const.u64 	%rd20350, [P_DEV];
	sub.s64 	%rd26513, %rd26513, %rd20350;
	ld.const.u64 	%rd20351, [P_DEV+8];
	sub.s64 	%rd26512, %rd26512, %rd20351;
	ld.const.u64 	%rd20352, [P_DEV+16];
	sub.s64 	%rd26511, %rd26511, %rd20352;
	ld.const.u64 	%rd20353, [P_DEV+24];
	sub.s64 	%rd26510, %rd26510, %rd20353;
	ld.const.u64 	%rd20354, [P_DEV+32];
	sub.s64 	%rd26509, %rd26509, %rd20354;
	ld.const.u64 	%rd20355, [P_DEV+40];
	sub.s64 	%rd26508, %rd26508, %rd20355;
$L__BB0_669:
	sub.s64 	%rd20362, %rd26507, %rd20337;
	sub.s64 	%rd20363, %rd26506, %rd20338;
	sub.s64 	%rd20364, %rd26505, %rd20339;
	sub.s64 	%rd20365, %rd26504, %rd20340;
	sub.s64 	%rd20366, %rd26503, %rd20341;
	sub.s64 	%rd20367, %rd26502, %rd20342;
	mov.u64 	%rd26519, %rd26513;
	mov.u64 	%rd26514, %rd26508;
	mov.u64 	%rd26516, %rd26510;
	mov.u64 	%rd26518, %rd26512;
	mov.u64 	%rd26515, %rd26509;
	mov.u64 	%rd26517, %rd26511;
	// begin inline asm
	add.cc.u64 %rd26519, %rd26519, %rd20362;
	addc.cc.u64 %rd26518, %rd26518, %rd20363;
	addc.cc.u64 %rd26517, %rd26517, %rd20364;
	addc.cc.u64 %rd26516, %rd26516, %rd20365;
	addc.cc.u64 %rd26515, %rd26515, %rd20366;
	addc.u64 %rd26514, %rd26514, %rd20367;
	
	// end inline asm
	ld.const.u64 	%rd20374, [P_DEV+40];
	setp.lt.u64 	%p336, %rd26514, %rd20374;
	@%p336 bra 	$L__BB0_671;
	ld.const.u64 	%rd20375, [P_DEV];
	sub.s64 	%rd26519, %rd26519, %rd20375;
	ld.const.u64 	%rd20376, [P_DEV+8];
	sub.s64 	%rd26518, %rd26518, %rd20376;
	ld.const.u64 	%rd20377, [P_DEV+16];
	sub.s64 	%rd26517, %rd26517, %rd20377;
	ld.const.u64 	%rd20378, [P_DEV+24];
	sub.s64 	%rd26516, %rd26516, %rd20378;
	ld.const.u64 	%rd20379, [P_DEV+32];
	sub.s64 	%rd26515, %rd26515, %rd20379;
	ld.const.u64 	%rd20380, [P_DEV+40];
	sub.s64 	%rd26514, %rd26514, %rd20380;
$L__BB0_671:
	sub.s64 	%rd20387, %rd26513, %rd20362;
	sub.s64 	%rd20388, %rd26512, %rd20363;
	sub.s64 	%rd20389, %rd26511, %rd20364;
	sub.s64 	%rd20390, %rd26510, %rd20365;
	sub.s64 	%rd20391, %rd26509, %rd20366;
	sub.s64 	%rd20392, %rd26508, %rd20367;
	mov.u64 	%rd26525, %rd26519;
	mov.u64 	%rd26520, %rd26514;
	mov.u64 	%rd26522, %rd26516;
	mov.u64 	%rd26524, %rd26518;
	mov.u64 	%rd26521, %rd26515;
	mov.u64 	%rd26523, %rd26517;
	// begin inline asm
	add.cc.u64 %rd26525, %rd26525, %rd20387;
	addc.cc.u64 %rd26524, %rd26524, %rd20388;
	addc.cc.u64 %rd26523, %rd26523, %rd20389;
	addc.cc.u64 %rd26522, %rd26522, %rd20390;
	addc.cc.u64 %rd26521, %rd26521, %rd20391;
	addc.u64 %rd26520, %rd26520, %rd20392;
	
	// end inline asm
	ld.const.u64 	%rd20399, [P_DEV+40];
	setp.lt.u64 	%p337, %rd26520, %rd20399;
	@%p337 bra 	$L__BB0_673;
	ld.const.u64 	%rd20400, [P_DEV];
	sub.s64 	%rd26525, %rd26525, %rd20400;
	ld.const.u64 	%rd20401, [P_DEV+8];
	sub.s64 	%rd26524, %rd26524, %rd20401;
	ld.const.u64 	%rd20402, [P_DEV+16];
	sub.s64 	%rd26523, %rd26523, %rd20402;
	ld.const.u64 	%rd20403, [P_DEV+24];
	sub.s64 	%rd26522, %rd26522, %rd20403;
	ld.const.u64 	%rd20404, [P_DEV+32];
	sub.s64 	%rd26521, %rd26521, %rd20404;
	ld.const.u64 	%rd20405, [P_DEV+40];
	sub.s64 	%rd26520, %rd26520, %rd20405;
$L__BB0_673:
	sub.s64 	%rd20412, %rd26519, %rd20387;
	sub.s64 	%rd20413, %rd26518, %rd20388;
	sub.s64 	%rd20414, %rd26517, %rd20389;
	sub.s64 	%rd20415, %rd26516, %rd20390;
	sub.s64 	%rd20416, %rd26515, %rd20391;
	sub.s64 	%rd20417, %rd26514, %rd20392;
	mov.u64 	%rd26526, %rd26520;
	mov.u64 	%rd26528, %rd26522;
	mov.u64 	%rd26530, %rd26524;
	mov.u64 	%rd26527, %rd26521;
	mov.u64 	%rd26529, %rd26523;
	mov.u64 	%rd26531, %rd26525;
	// begin inline asm
	add.cc.u64 %rd26531, %rd26531, %rd20412;
	addc.cc.u64 %rd26530, %rd26530, %rd20413;
	addc.cc.u64 %rd26529, %rd26529, %rd20414;
	addc.cc.u64 %rd26528, %rd26528, %rd20415;
	addc.cc.u64 %rd26527, %rd26527, %rd20416;
	addc.u64 %rd26526, %rd26526, %rd20417;
	
	// end inline asm
	ld.const.u64 	%rd20424, [P_DEV+40];
	setp.lt.u64 	%p338, %rd26526, %rd20424;
	@%p338 bra 	$L__BB0_675;
	ld.const.u64 	%rd20425, [P_DEV];
	sub.s64 	%rd26531, %rd26531, %rd20425;
	ld.const.u64 	%rd20426, [P_DEV+8];
	sub.s64 	%rd26530, %rd26530, %rd20426;
	ld.const.u64 	%rd20427, [P_DEV+16];
	sub.s64 	%rd26529, %rd26529, %rd20427;
	ld.const.u64 	%rd20428, [P_DEV+24];
	sub.s64 	%rd26528, %rd26528, %rd20428;
	ld.const.u64 	%rd20429, [P_DEV+32];
	sub.s64 	%rd26527, %rd26527, %rd20429;
	ld.const.u64 	%rd20430, [P_DEV+40];
	sub.s64 	%rd26526, %rd26526, %rd20430;
$L__BB0_675:
	sub.s64 	%rd20437, %rd26525, %rd20412;
	sub.s64 	%rd20438, %rd26524, %rd20413;
	sub.s64 	%rd20439, %rd26523, %rd20414;
	sub.s64 	%rd20440, %rd26522, %rd20415;
	sub.s64 	%rd20441, %rd26521, %rd20416;
	sub.s64 	%rd20442, %rd26520, %rd20417;
	mov.u64 	%rd26534, %rd26528;
	mov.u64 	%rd26536, %rd26530;
	mov.u64 	%rd26533, %rd26527;
	mov.u64 	%rd26535, %rd26529;
	mov.u64 	%rd26537, %rd26531;
	mov.u64 	%rd26532, %rd26526;
	// begin inline asm
	add.cc.u64 %rd26537, %rd26537, %rd20437;
	addc.cc.u64 %rd26536, %rd26536, %rd20438;
	addc.cc.u64 %rd26535, %rd26535, %rd20439;
	addc.cc.u64 %rd26534, %rd26534, %rd20440;
	addc.cc.u64 %rd26533, %rd26533, %rd20441;
	addc.u64 %rd26532, %rd26532, %rd20442;
	
	// end inline asm
	ld.const.u64 	%rd20449, [P_DEV+40];
	setp.lt.u64 	%p339, %rd26532, %rd20449;
	@%p339 bra 	$L__BB0_677;
	ld.const.u64 	%rd20450, [P_DEV];
	sub.s64 	%rd26537, %rd26537, %rd20450;
	ld.const.u64 	%rd20451, [P_DEV+8];
	sub.s64 	%rd26536, %rd26536, %rd20451;
	ld.const.u64 	%rd20452, [P_DEV+16];
	sub.s64 	%rd26535, %rd26535, %rd20452;
	ld.const.u64 	%rd20453, [P_DEV+24];
	sub.s64 	%rd26534, %rd26534, %rd20453;
	ld.const.u64 	%rd20454, [P_DEV+32];
	sub.s64 	%rd26533, %rd26533, %rd20454;
	ld.const.u64 	%rd20455, [P_DEV+40];
	sub.s64 	%rd26532, %rd26532, %rd20455;
$L__BB0_677:
	sub.s64 	%rd20462, %rd26531, %rd20437;
	sub.s64 	%rd20463, %rd26530, %rd20438;
	sub.s64 	%rd20464, %rd26529, %rd20439;
	sub.s64 	%rd20465, %rd26528, %rd20440;
	sub.s64 	%rd20466, %rd26527, %rd20441;
	sub.s64 	%rd20467, %rd26526, %rd20442;
	mov.u64 	%rd26542, %rd26536;
	mov.u64 	%rd26539, %rd26533;
	mov.u64 	%rd26541, %rd26535;
	mov.u64 	%rd26543, %rd26537;
	mov.u64 	%rd26538, %rd26532;
	mov.u64 	%rd26540, %rd26534;
	// begin inline asm
	add.cc.u64 %rd26543, %rd26543, %rd20462;
	addc.cc.u64 %rd26542, %rd26542, %rd20463;
	addc.cc.u64 %rd26541, %rd26541, %rd20464;
	addc.cc.u64 %rd26540, %rd26540, %rd20465;
	addc.cc.u64 %rd26539, %rd26539, %rd20466;
	addc.u64 %rd26538, %rd26538, %rd20467;
	
	// end inline asm
	ld.const.u64 	%rd20474, [P_DEV+40];
	setp.lt.u64 	%p340, %rd26538, %rd20474;
	@%p340 bra 	$L__BB0_679;
	ld.const.u64 	%rd20475, [P_DEV];
	sub.s64 	%rd26543, %rd26543, %rd20475;
	ld.const.u64 	%rd20476, [P_DEV+8];
	sub.s64 	%rd26542, %rd26542, %rd20476;
	ld.const.u64 	%rd20477, [P_DEV+16];
	sub.s64 	%rd26541, %rd26541, %rd20477;
	ld.const.u64 	%rd20478, [P_DEV+24];
	sub.s64 	%rd26540, %rd26540, %rd20478;
	ld.const.u64 	%rd20479, [P_DEV+32];
	sub.s64 	%rd26539, %rd26539, %rd20479;
	ld.const.u64 	%rd20480, [P_DEV+40];
	sub.s64 	%rd26538, %rd26538, %rd20480;
$L__BB0_679:
	sub.s64 	%rd20487, %rd26537, %rd20462;
	sub.s64 	%rd20488, %rd26536, %rd20463;
	sub.s64 	%rd20489, %rd26535, %rd20464;
	sub.s64 	%rd20490, %rd26534, %rd20465;
	sub.s64 	%rd20491, %rd26533, %rd20466;
	sub.s64 	%rd20492, %rd26532, %rd20467;
	mov.u64 	%rd26545, %rd26539;
	mov.u64 	%rd26547, %rd26541;
	mov.u64 	%rd26549, %rd26543;
	mov.u64 	%rd26544, %rd26538;
	mov.u64 	%rd26546, %rd26540;
	mov.u64 	%rd26548, %rd26542;
	// begin inline asm
	add.cc.u64 %rd26549, %rd26549, %rd20487;
	addc.cc.u64 %rd26548, %rd26548, %rd20488;
	addc.cc.u64 %rd26547, %rd26547, %rd20489;
	addc.cc.u64 %rd26546, %rd26546, %rd20490;
	addc.cc.u64 %rd26545, %rd26545, %rd20491;
	addc.u64 %rd26544, %rd26544, %rd20492;
	
	// end inline asm
	ld.const.u64 	%rd20499, [P_DEV+40];
	setp.lt.u64 	%p341, %rd26544, %rd20499;
	@%p341 bra 	$L__BB0_681;
	ld.const.u64 	%rd20500, [P_DEV];
	sub.s64 	%rd26549, %rd26549, %rd20500;
	ld.const.u64 	%rd20501, [P_DEV+8];
	sub.s64 	%rd26548, %rd26548, %rd20501;
	ld.const.u64 	%rd20502, [P_DEV+16];
	sub.s64 	%rd26547, %rd26547, %rd20502;
	ld.const.u64 	%rd20503, [P_DEV+24];
	sub.s64 	%rd26546, %rd26546, %rd20503;
	ld.const.u64 	%rd20504, [P_DEV+32];
	sub.s64 	%rd26545, %rd26545, %rd20504;
	ld.const.u64 	%rd20505, [P_DEV+40];
	sub.s64 	%rd26544, %rd26544, %rd20505;
$L__BB0_681:
	sub.s64 	%rd20512, %rd26543, %rd20487;
	sub.s64 	%rd20513, %rd26542, %rd20488;
	sub.s64 	%rd20514, %rd26541, %rd20489;
	sub.s64 	%rd20515, %rd26540, %rd20490;
	sub.s64 	%rd20516, %rd26539, %rd20491;
	sub.s64 	%rd20517, %rd26538, %rd20492;
	mov.u64 	%rd26551, %rd26545;
	mov.u64 	%rd26553, %rd26547;
	mov.u64 	%rd26555, %rd26549;
	mov.u64 	%rd26550, %rd26544;
	mov.u64 	%rd26552, %rd26546;
	mov.u64 	%rd26554, %rd26548;
	// begin inline asm
	add.cc.u64 %rd26555, %rd26555, %rd20512;
	addc.cc.u64 %rd26554, %rd26554, %rd20513;
	addc.cc.u64 %rd26553, %rd26553, %rd20514;
	addc.cc.u64 %rd26552, %rd26552, %rd20515;
	addc.cc.u64 %rd26551, %rd26551, %rd20516;
	addc.u64 %rd26550, %rd26550, %rd20517;
	
	// end inline asm
	ld.const.u64 	%rd20524, [P_DEV+40];
	setp.lt.u64 	%p342, %rd26550, %rd20524;
	@%p342 bra 	$L__BB0_683;
	ld.const.u64 	%rd20525, [P_DEV];
	sub.s64 	%rd26555, %rd26555, %rd20525;
	ld.const.u64 	%rd20526, [P_DEV+8];
	sub.s64 	%rd26554, %rd26554, %rd20526;
	ld.const.u64 	%rd20527, [P_DEV+16];
	sub.s64 	%rd26553, %rd26553, %rd20527;
	ld.const.u64 	%rd20528, [P_DEV+24];
	sub.s64 	%rd26552, %rd26552, %rd20528;
	ld.const.u64 	%rd20529, [P_DEV+32];
	sub.s64 	%rd26551, %rd26551, %rd20529;
	ld.const.u64 	%rd20530, [P_DEV+40];
	sub.s64 	%rd26550, %rd26550, %rd20530;
$L__BB0_683:
	sub.s64 	%rd20537, %rd26549, %rd20512;
	sub.s64 	%rd20538, %rd26548, %rd20513;
	sub.s64 	%rd20539, %rd26547, %rd20514;
	sub.s64 	%rd20540, %rd26546, %rd20515;
	sub.s64 	%rd20541, %rd26545, %rd20516;
	sub.s64 	%rd20542, %rd26544, %rd20517;
	mov.u64 	%rd26559, %rd26553;
	mov.u64 	%rd26561, %rd26555;
	mov.u64 	%rd26556, %rd26550;
	mov.u64 	%rd26558, %rd26552;
	mov.u64 	%rd26560, %rd26554;
	mov.u64 	%rd26557, %rd26551;
	// begin inline asm
	add.cc.u64 %rd26561, %rd26561, %rd20537;
	addc.cc.u64 %rd26560, %rd26560, %rd20538;
	addc.cc.u64 %rd26559, %rd26559, %rd20539;
	addc.cc.u64 %rd26558, %rd26558, %rd20540;
	addc.cc.u64 %rd26557, %rd26557, %rd20541;
	addc.u64 %rd26556, %rd26556, %rd20542;
	
	// end inline asm
	ld.const.u64 	%rd20549, [P_DEV+40];
	setp.lt.u64 	%p343, %rd26556, %rd20549;
	@%p343 bra 	$L__BB0_685;
	ld.const.u64 	%rd20550, [P_DEV];
	sub.s64 	%rd26561, %rd26561, %rd20550;
	ld.const.u64 	%rd20551, [P_DEV+8];
	sub.s64 	%rd26560, %rd26560, %rd20551;
	ld.const.u64 	%rd20552, [P_DEV+16];
	sub.s64 	%rd26559, %rd26559, %rd20552;
	ld.const.u64 	%rd20553, [P_DEV+24];
	sub.s64 	%rd26558, %rd26558, %rd20553;
	ld.const.u64 	%rd20554, [P_DEV+32];
	sub.s64 	%rd26557, %rd26557, %rd20554;
	ld.const.u64 	%rd20555, [P_DEV+40];
	sub.s64 	%rd26556, %rd26556, %rd20555;
$L__BB0_685:
	sub.s64 	%rd20562, %rd26555, %rd20537;
	sub.s64 	%rd20563, %rd26554, %rd20538;
	sub.s64 	%rd20564, %rd26553, %rd20539;
	sub.s64 	%rd20565, %rd26552, %rd20540;
	sub.s64 	%rd20566, %rd26551, %rd20541;
	sub.s64 	%rd20567, %rd26550, %rd20542;
	mov.u64 	%rd26567, %rd26561;
	mov.u64 	%rd26562, %rd26556;
	mov.u64 	%rd26564, %rd26558;
	mov.u64 	%rd26566, %rd26560;
	mov.u64 	%rd26563, %rd26557;
	mov.u64 	%rd26565, %rd26559;
	// begin inline asm
	add.cc.u64 %rd26567, %rd26567, %rd20562;
	addc.cc.u64 %rd26566, %rd26566, %rd20563;
	addc.cc.u64 %rd26565, %rd26565, %rd20564;
	addc.cc.u64 %rd26564, %rd26564, %rd20565;
	addc.cc.u64 %rd26563, %rd26563, %rd20566;
	addc.u64 %rd26562, %rd26562, %rd20567;
	
	// end inline asm
	ld.const.u64 	%rd20574, [P_DEV+40];
	setp.lt.u64 	%p344, %rd26562, %rd20574;
	@%p344 bra 	$L__BB0_687;
	ld.const.u64 	%rd20575, [P_DEV];
	sub.s64 	%rd26567, %rd26567, %rd20575;
	ld.const.u64 	%rd20576, [P_DEV+8];
	sub.s64 	%rd26566, %rd26566, %rd20576;
	ld.const.u64 	%rd20577, [P_DEV+16];
	sub.s64 	%rd26565, %rd26565, %rd20577;
	ld.const.u64 	%rd20578, [P_DEV+24];
	sub.s64 	%rd26564, %rd26564, %rd20578;
	ld.const.u64 	%rd20579, [P_DEV+32];
	sub.s64 	%rd26563, %rd26563, %rd20579;
	ld.const.u64 	%rd20580, [P_DEV+40];
	sub.s64 	%rd26562, %rd26562, %rd20580;
$L__BB0_687:
	sub.s64 	%rd20587, %rd26561, %rd20562;
	sub.s64 	%rd20588, %rd26560, %rd20563;
	sub.s64 	%rd20589, %rd26559, %rd20564;
	sub.s64 	%rd20590, %rd26558, %rd20565;
	sub.s64 	%rd20591, %rd26557, %rd20566;
	sub.s64 	%rd20592, %rd26556, %rd20567;
	mov.u64 	%rd26573, %rd26567;
	mov.u64 	%rd26568, %rd26562;
	mov.u64 	%rd26570, %rd26564;
	mov.u64 	%rd26572, %rd26566;
	mov.u64 	%rd26569, %rd26563;
	mov.u64 	%rd26571, %rd26565;
	// begin inline asm
	add.cc.u64 %rd26573, %rd26573, %rd20587;
	addc.cc.u64 %rd26572, %rd26572, %rd20588;
	addc.cc.u64 %rd26571, %rd26571, %rd20589;
	addc.cc.u64 %rd26570, %rd26570, %rd20590;
	addc.cc.u64 %rd26569, %rd26569, %rd20591;
	addc.u64 %rd26568, %rd26568, %rd20592;
	
	// end inline asm
	ld.const.u64 	%rd20599, [P_DEV+40];
	setp.lt.u64 	%p345, %rd26568, %rd20599;
	@%p345 bra 	$L__BB0_689;
	ld.const.u64 	%rd20600, [P_DEV];
	sub.s64 	%rd26573, %rd26573, %rd20600;
	ld.const.u64 	%rd20601, [P_DEV+8];
	sub.s64 	%rd26572, %rd26572, %rd20601;
	ld.const.u64 	%rd20602, [P_DEV+16];
	sub.s64 	%rd26571, %rd26571, %rd20602;
	ld.const.u64 	%rd20603, [P_DEV+24];
	sub.s64 	%rd26570, %rd26570, %rd20603;
	ld.const.u64 	%rd20604, [P_DEV+32];
	sub.s64 	%rd26569, %rd26569, %rd20604;
	ld.const.u64 	%rd20605, [P_DEV+40];
	sub.s64 	%rd26568, %rd26568, %rd20605;
$L__BB0_689:
	sub.s64 	%rd20612, %rd26567, %rd20587;
	sub.s64 	%rd20613, %rd26566, %rd20588;
	sub.s64 	%rd20614, %rd26565, %rd20589;
	sub.s64 	%rd20615, %rd26564, %rd20590;
	sub.s64 	%rd20616, %rd26563, %rd20591;
	sub.s64 	%rd20617, %rd26562, %rd20592;
	mov.u64 	%rd26574, %rd26568;
	mov.u64 	%rd26576, %rd26570;
	mov.u64 	%rd26578, %rd26572;
	mov.u64 	%rd26575, %rd26569;
	mov.u64 	%rd26577, %rd26571;
	mov.u64 	%rd26579, %rd26573;
	// begin inline asm
	add.cc.u64 %rd26579, %rd26579, %rd20612;
	addc.cc.u64 %rd26578, %rd26578, %rd20613;
	addc.cc.u64 %rd26577, %rd26577, %rd20614;
	addc.cc.u64 %rd26576, %rd26576, %rd20615;
	addc.cc.u64 %rd26575, %rd26575, %rd20616;
	addc.u64 %rd26574, %rd26574, %rd20617;
	
	// end inline asm
	ld.const.u64 	%rd20624, [P_DEV+40];
	setp.lt.u64 	%p346, %rd26574, %rd20624;
	@%p346 bra 	$L__BB0_691;
	ld.const.u64 	%rd20625, [P_DEV];
	sub.s64 	%rd26579, %rd26579, %rd20625;
	ld.const.u64 	%rd20626, [P_DEV+8];
	sub.s64 	%rd26578, %rd26578, %rd20626;
	ld.const.u64 	%rd20627, [P_DEV+16];
	sub.s64 	%rd26577, %rd26577, %rd20627;
	ld.const.u64 	%rd20628, [P_DEV+24];
	sub.s64 	%rd26576, %rd26576, %rd20628;
	ld.const.u64 	%rd20629, [P_DEV+32];
	sub.s64 	%rd26575, %rd26575, %rd20629;
	ld.const.u64 	%rd20630, [P_DEV+40];
	sub.s64 	%rd26574, %rd26574, %rd20630;
$L__BB0_691:
	sub.s64 	%rd20637, %rd26573, %rd20612;
	sub.s64 	%rd20638, %rd26572, %rd20613;
	sub.s64 	%rd20639, %rd26571, %rd20614;
	sub.s64 	%rd20640, %rd26570, %rd20615;
	sub.s64 	%rd20641, %rd26569, %rd20616;
	sub.s64 	%rd20642, %rd26568, %rd20617;
	mov.u64 	%rd26582, %rd26576;
	mov.u64 	%rd26584, %rd26578;
	mov.u64 	%rd26581, %rd26575;
	mov.u64 	%rd26583, %rd26577;
	mov.u64 	%rd26585, %rd26579;
	mov.u64 	%rd26580, %rd26574;
	// begin inline asm
	add.cc.u64 %rd26585, %rd26585, %rd20637;
	addc.cc.u64 %rd26584, %rd26584, %rd20638;
	addc.cc.u64 %rd26583, %rd26583, %rd20639;
	addc.cc.u64 %rd26582, %rd26582, %rd20640;
	addc.cc.u64 %rd26581, %rd26581, %rd20641;
	addc.u64 %rd26580, %rd26580, %rd20642;
	
	// end inline asm
	ld.const.u64 	%rd20649, [P_DEV+40];
	setp.lt.u64 	%p347, %rd26580, %rd20649;
	@%p347 bra 	$L__BB0_693;
	ld.const.u64 	%rd20650, [P_DEV];
	sub.s64 	%rd26585, %rd26585, %rd20650;
	ld.const.u64 	%rd20651, [P_DEV+8];
	sub.s64 	%rd26584, %rd26584, %rd20651;
	ld.const.u64 	%rd20652, [P_DEV+16];
	sub.s64 	%rd26583, %rd26583, %rd20652;
	ld.const.u64 	%rd20653, [P_DEV+24];
	sub.s64 	%rd26582, %rd26582, %rd20653;
	ld.const.u64 	%rd20654, [P_DEV+32];
	sub.s64 	%rd26581, %rd26581, %rd20654;
	ld.const.u64 	%rd20655, [P_DEV+40];
	sub.s64 	%rd26580, %rd26580, %rd20655;
$L__BB0_693:
	sub.s64 	%rd20662, %rd26579, %rd20637;
	sub.s64 	%rd20663, %rd26578, %rd20638;
	sub.s64 	%rd20664, %rd26577, %rd20639;
	sub.s64 	%rd20665, %rd26576, %rd20640;
	sub.s64 	%rd20666, %rd26575, %rd20641;
	sub.s64 	%rd20667, %rd26574, %rd20642;
	mov.u64 	%rd26590, %rd26584;
	mov.u64 	%rd26587, %rd26581;
	mov.u64 	%rd26589, %rd26583;
	mov.u64 	%rd26591, %rd26585;
	mov.u64 	%rd26586, %rd26580;
	mov.u64 	%rd26588, %rd26582;
	// begin inline asm
	add.cc.u64 %rd26591, %rd26591, %rd20662;
	addc.cc.u64 %rd26590, %rd26590, %rd20663;
	addc.cc.u64 %rd26589, %rd26589, %rd20664;
	addc.cc.u64 %rd26588, %rd26588, %rd20665;
	addc.cc.u64 %rd26587, %rd26587, %rd20666;
	addc.u64 %rd26586, %rd26586, %rd20667;
	
	// end inline asm
	ld.const.u64 	%rd20674, [P_DEV+40];
	setp.lt.u64 	%p348, %rd26586, %rd20674;
	@%p348 bra 	$L__BB0_695;
	ld.const.u64 	%rd20675, [P_DEV];
	sub.s64 	%rd26591, %rd26591, %rd20675;
	ld.const.u64 	%rd20676, [P_DEV+8];
	sub.s64 	%rd26590, %rd26590, %rd20676;
	ld.const.u64 	%rd20677, [P_DEV+16];
	sub.s64 	%rd26589, %rd26589, %rd20677;
	ld.const.u64 	%rd20678, [P_DEV+24];
	sub.s64 	%rd26588, %rd26588, %rd20678;
	ld.const.u64 	%rd20679, [P_DEV+32];
	sub.s64 	%rd26587, %rd26587, %rd20679;
	ld.const.u64 	%rd20680, [P_DEV+40];
	sub.s64 	%rd26586, %rd26586, %rd20680;
$L__BB0_695:
	sub.s64 	%rd20687, %rd26585, %rd20662;
	sub.s64 	%rd20688, %rd26584, %rd20663;
	sub.s64 	%rd20689, %rd26583, %rd20664;
	sub.s64 	%rd20690, %rd26582, %rd20665;
	sub.s64 	%rd20691, %rd26581, %rd20666;
	sub.s64 	%rd20692, %rd26580, %rd20667;
	mov.u64 	%rd26593, %rd26587;
	mov.u64 	%rd26595, %rd26589;
	mov.u64 	%rd26597, %rd26591;
	mov.u64 	%rd26592, %rd26586;
	mov.u64 	%rd26594, %rd26588;
	mov.u64 	%rd26596, %rd26590;
	// begin inline asm
	add.cc.u64 %rd26597, %rd26597, %rd20687;
	addc.cc.u64 %rd26596, %rd26596, %rd20688;
	addc.cc.u64 %rd26595, %rd26595, %rd20689;
	addc.cc.u64 %rd26594, %rd26594, %rd20690;
	addc.cc.u64 %rd26593, %rd26593, %rd20691;
	addc.u64 %rd26592, %rd26592, %rd20692;
	
	// end inline asm
	ld.const.u64 	%rd20699, [P_DEV+40];
	setp.lt.u64 	%p349, %rd26592, %rd20699;
	@%p349 bra 	$L__BB0_697;
	ld.const.u64 	%rd20700, [P_DEV];
	sub.s64 	%rd26597, %rd26597, %rd20700;
	ld.const.u64 	%rd20701, [P_DEV+8];
	sub.s64 	%rd26596, %rd26596, %rd20701;
	ld.const.u64 	%rd20702, [P_DEV+16];
	sub.s64 	%rd26595, %rd26595, %rd20702;
	ld.const.u64 	%rd20703, [P_DEV+24];
	sub.s64 	%rd26594, %rd26594, %rd20703;
	ld.const.u64 	%rd20704, [P_DEV+32];
	sub.s64 	%rd26593, %rd26593, %rd20704;
	ld.const.u64 	%rd20705, [P_DEV+40];
	sub.s64 	%rd26592, %rd26592, %rd20705;
$L__BB0_697:
	sub.s64 	%rd20712, %rd26591, %rd20687;
	sub.s64 	%rd20713, %rd26590, %rd20688;
	sub.s64 	%rd20714, %rd26589, %rd20689;
	sub.s64 	%rd20715, %rd26588, %rd20690;
	sub.s64 	%rd20716, %rd26587, %rd20691;
	sub.s64 	%rd20717, %rd26586, %rd20692;
	mov.u64 	%rd26599, %rd26593;
	mov.u64 	%rd26601, %rd26595;
	mov.u64 	%rd26603, %rd26597;
	mov.u64 	%rd26598, %rd26592;
	mov.u64 	%rd26600, %rd26594;
	mov.u64 	%rd26602, %rd26596;
	// begin inline asm
	add.cc.u64 %rd26603, %rd26603, %rd20712;
	addc.cc.u64 %rd26602, %rd26602, %rd20713;
	addc.cc.u64 %rd26601, %rd26601, %rd20714;
	addc.cc.u64 %rd26600, %rd26600, %rd20715;
	addc.cc.u64 %rd26599, %rd26599, %rd20716;
	addc.u64 %rd26598, %rd26598, %rd20717;
	
	// end inline asm
	ld.const.u64 	%rd20724, [P_DEV+40];
	setp.lt.u64 	%p350, %rd26598, %rd20724;
	@%p350 bra 	$L__BB0_699;
	ld.const.u64 	%rd20725, [P_DEV];
	sub.s64 	%rd26603, %rd26603, %rd20725;
	ld.const.u64 	%rd20726, [P_DEV+8];
	sub.s64 	%rd26602, %rd26602, %rd20726;
	ld.const.u64 	%rd20727, [P_DEV+16];
	sub.s64 	%rd26601, %rd26601, %rd20727;
	ld.const.u64 	%rd20728, [P_DEV+24];
	sub.s64 	%rd26600, %rd26600, %rd20728;
	ld.const.u64 	%rd20729, [P_DEV+32];
	sub.s64 	%rd26599, %rd26599, %rd20729;
	ld.const.u64 	%rd20730, [P_DEV+40];
	sub.s64 	%rd26598, %rd26598, %rd20730;
$L__BB0_699:
	sub.s64 	%rd20737, %rd26597, %rd20712;
	sub.s64 	%rd20738, %rd26596, %rd20713;
	sub.s64 	%rd20739, %rd26595, %rd20714;
	sub.s64 	%rd20740, %rd26594, %rd20715;
	sub.s64 	%rd20741, %rd26593, %rd20716;
	sub.s64 	%rd20742, %rd26592, %rd20717;
	mov.u64 	%rd26607, %rd26601;
	mov.u64 	%rd26609, %rd26603;
	mov.u64 	%rd26604, %rd26598;
	mov.u64 	%rd26606, %rd26600;
	mov.u64 	%rd26608, %rd26602;
	mov.u64 	%rd26605, %rd26599;
	// begin inline asm
	add.cc.u64 %rd26609, %rd26609, %rd20737;
	addc.cc.u64 %rd26608, %rd26608, %rd20738;
	addc.cc.u64 %rd26607, %rd26607, %rd20739;
	addc.cc.u64 %rd26606, %rd26606, %rd20740;
	addc.cc.u64 %rd26605, %rd26605, %rd20741;
	addc.u64 %rd26604, %rd26604, %rd20742;
	
	// end inline asm
	ld.const.u64 	%rd20749, [P_DEV+40];
	setp.lt.u64 	%p351, %rd26604, %rd20749;
	@%p351 bra 	$L__BB0_701;
	ld.const.u64 	%rd20750, [P_DEV];
	sub.s64 	%rd26609, %rd26609, %rd20750;
	ld.const.u64 	%rd20751, [P_DEV+8];
	sub.s64 	%rd26608, %rd26608, %rd20751;
	ld.const.u64 	%rd20752, [P_DEV+16];
	sub.s64 	%rd26607, %rd26607, %rd20752;
	ld.const.u64 	%rd20753, [P_DEV+24];
	sub.s64 	%rd26606, %rd26606, %rd20753;
	ld.const.u64 	%rd20754, [P_DEV+32];
	sub.s64 	%rd26605, %rd26605, %rd20754;
	ld.const.u64 	%rd20755, [P_DEV+40];
	sub.s64 	%rd26604, %rd26604, %rd20755;
$L__BB0_701:
	sub.s64 	%rd20762, %rd26603, %rd20737;
	sub.s64 	%rd20763, %rd26602, %rd20738;
	sub.s64 	%rd20764, %rd26601, %rd20739;
	sub.s64 	%rd20765, %rd26600, %rd20740;
	sub.s64 	%rd20766, %rd26599, %rd20741;
	sub.s64 	%rd20767, %rd26598, %rd20742;
	mov.u64 	%rd26615, %rd26609;
	mov.u64 	%rd26610, %rd26604;
	mov.u64 	%rd26612, %rd26606;
	mov.u64 	%rd26614, %rd26608;
	mov.u64 	%rd26611, %rd26605;
	mov.u64 	%rd26613, %rd26607;
	// begin inline asm
	add.cc.u64 %rd26615, %rd26615, %rd20762;
	addc.cc.u64 %rd26614, %rd26614, %rd20763;
	addc.cc.u64 %rd26613, %rd26613, %rd20764;
	addc.cc.u64 %rd26612, %rd26612, %rd20765;
	addc.cc.u64 %rd26611, %rd26611, %rd20766;
	addc.u64 %rd26610, %rd26610, %rd20767;
	
	// end inline asm
	ld.const.u64 	%rd20774, [P_DEV+40];
	setp.lt.u64 	%p352, %rd26610, %rd20774;
	@%p352 bra 	$L__BB0_703;
	ld.const.u64 	%rd20775, [P_DEV];
	sub.s64 	%rd26615, %rd26615, %rd20775;
	ld.const.u64 	%rd20776, [P_DEV+8];
	sub.s64 	%rd26614, %rd26614, %rd20776;
	ld.const.u64 	%rd20777, [P_DEV+16];
	sub.s64 	%rd26613, %rd26613, %rd20777;
	ld.const.u64 	%rd20778, [P_DEV+24];
	sub.s64 	%rd26612, %rd26612, %rd20778;
	ld.const.u64 	%rd20779, [P_DEV+32];
	sub.s64 	%rd26611, %rd26611, %rd20779;
	ld.const.u64 	%rd20780, [P_DEV+40];
	sub.s64 	%rd26610, %rd26610, %rd20780;
$L__BB0_703:
	sub.s64 	%rd20787, %rd26609, %rd20762;
	sub.s64 	%rd20788, %rd26608, %rd20763;
	sub.s64 	%rd20789, %rd26607, %rd20764;
	sub.s64 	%rd20790, %rd26606, %rd20765;
	sub.s64 	%rd20791, %rd26605, %rd20766;
	sub.s64 	%rd20792, %rd26604, %rd20767;
	mov.u64 	%rd26621, %rd26615;
	mov.u64 	%rd26616, %rd26610;
	mov.u64 	%rd26618, %rd26612;
	mov.u64 	%rd26620, %rd26614;
	mov.u64 	%rd26617, %rd26611;
	mov.u64 	%rd26619, %rd26613;
	// begin inline asm
	add.cc.u64 %rd26621, %rd26621, %rd20787;
	addc.cc.u64 %rd26620, %rd26620, %rd20788;
	addc.cc.u64 %rd26619, %rd26619, %rd20789;
	addc.cc.u64 %rd26618, %rd26618, %rd20790;
	addc.cc.u64 %rd26617, %rd26617, %rd20791;
	addc.u64 %rd26616, %rd26616, %rd20792;
	
	// end inline asm
	ld.const.u64 	%rd20799, [P_DEV+40];
	setp.lt.u64 	%p353, %rd26616, %rd20799;
	@%p353 bra 	$L__BB0_705;
	ld.const.u64 	%rd20800, [P_DEV];
	sub.s64 	%rd26621, %rd26621, %rd20800;
	ld.const.u64 	%rd20801, [P_DEV+8];
	sub.s64 	%rd26620, %rd26620, %rd20801;
	ld.const.u64 	%rd20802, [P_DEV+16];
	sub.s64 	%rd26619, %rd26619, %rd20802;
	ld.const.u64 	%rd20803, [P_DEV+24];
	sub.s64 	%rd26618, %rd26618, %rd20803;
	ld.const.u64 	%rd20804, [P_DEV+32];
	sub.s64 	%rd26617, %rd26617, %rd20804;
	ld.const.u64 	%rd20805, [P_DEV+40];
	sub.s64 	%rd26616, %rd26616, %rd20805;
$L__BB0_705:
	sub.s64 	%rd20812, %rd26615, %rd20787;
	sub.s64 	%rd20813, %rd26614, %rd20788;
	sub.s64 	%rd20814, %rd26613, %rd20789;
	sub.s64 	%rd20815, %rd26612, %rd20790;
	sub.s64 	%rd20816, %rd26611, %rd20791;
	sub.s64 	%rd20817, %rd26610, %rd20792;
	mov.u64 	%rd26622, %rd26616;
	mov.u64 	%rd26624, %rd26618;
	mov.u64 	%rd26626, %rd26620;
	mov.u64 	%rd26623, %rd26617;
	mov.u64 	%rd26625, %rd26619;
	mov.u64 	%rd26627, %rd26621;
	// begin inline asm
	add.cc.u64 %rd26627, %rd26627, %rd20812;
	addc.cc.u64 %rd26626, %rd26626, %rd20813;
	addc.cc.u64 %rd26625, %rd26625, %rd20814;
	addc.cc.u64 %rd26624, %rd26624, %rd20815;
	addc.cc.u64 %rd26623, %rd26623, %rd20816;
	addc.u64 %rd26622, %rd26622, %rd20817;
	
	// end inline asm
	ld.const.u64 	%rd20824, [P_DEV+40];
	setp.lt.u64 	%p354, %rd26622, %rd20824;
	@%p354 bra 	$L__BB0_707;
	ld.const.u64 	%rd20825, [P_DEV];
	sub.s64 	%rd26627, %rd26627, %rd20825;
	ld.const.u64 	%rd20826, [P_DEV+8];
	sub.s64 	%rd26626, %rd26626, %rd20826;
	ld.const.u64 	%rd20827, [P_DEV+16];
	sub.s64 	%rd26625, %rd26625, %rd20827;
	ld.const.u64 	%rd20828, [P_DEV+24];
	sub.s64 	%rd26624, %rd26624, %rd20828;
	ld.const.u64 	%rd20829, [P_DEV+32];
	sub.s64 	%rd26623, %rd26623, %rd20829;
	ld.const.u64 	%rd20830, [P_DEV+40];
	sub.s64 	%rd26622, %rd26622, %rd20830;
$L__BB0_707:
	sub.s64 	%rd20837, %rd26621, %rd20812;
	sub.s64 	%rd20838, %rd26620, %rd20813;
	sub.s64 	%rd20839, %rd26619, %rd20814;
	sub.s64 	%rd20840, %rd26618, %rd20815;
	sub.s64 	%rd20841, %rd26617, %rd20816;
	sub.s64 	%rd20842, %rd26616, %rd20817;
	mov.u64 	%rd26630, %rd26624;
	mov.u64 	%rd26632, %rd26626;
	mov.u64 	%rd26629, %rd26623;
	mov.u64 	%rd26631, %rd26625;
	mov.u64 	%rd26633, %rd26627;
	mov.u64 	%rd26628, %rd26622;
	// begin inline asm
	add.cc.u64 %rd26633, %rd26633, %rd20837;
	addc.cc.u64 %rd26632, %rd26632, %rd20838;
	addc.cc.u64 %rd26631, %rd26631, %rd20839;
	addc.cc.u64 %rd26630, %rd26630, %rd20840;
	addc.cc.u64 %rd26629, %rd26629, %rd20841;
	addc.u64 %rd26628, %rd26628, %rd20842;
	
	// end inline asm
	ld.const.u64 	%rd20849, [P_DEV+40];
	setp.lt.u64 	%p355, %rd26628, %rd20849;
	@%p355 bra 	$L__BB0_709;
	ld.const.u64 	%rd20850, [P_DEV];
	sub.s64 	%rd26633, %rd26633, %rd20850;
	ld.const.u64 	%rd20851, [P_DEV+8];
	sub.s64 	%rd26632, %rd26632, %rd20851;
	ld.const.u64 	%rd20852, [P_DEV+16];
	sub.s64 	%rd26631, %rd26631, %rd20852;
	ld.const.u64 	%rd20853, [P_DEV+24];
	sub.s64 	%rd26630, %rd26630, %rd20853;
	ld.const.u64 	%rd20854, [P_DEV+32];
	sub.s64 	%rd26629, %rd26629, %rd20854;
	ld.const.u64 	%rd20855, [P_DEV+40];
	sub.s64 	%rd26628, %rd26628, %rd20855;
$L__BB0_709:
	sub.s64 	%rd20862, %rd26627, %rd20837;
	sub.s64 	%rd20863, %rd26626, %rd20838;
	sub.s64 	%rd20864, %rd26625, %rd20839;
	sub.s64 	%rd20865, %rd26624, %rd20840;
	sub.s64 	%rd20866, %rd26623, %rd20841;
	sub.s64 	%rd20867, %rd26622, %rd20842;
	mov.u64 	%rd26638, %rd26632;
	mov.u64 	%rd26635, %rd26629;
	mov.u64 	%rd26637, %rd26631;
	mov.u64 	%rd26639, %rd26633;
	mov.u64 	%rd26634, %rd26628;
	mov.u64 	%rd26636, %rd26630;
	// begin inline asm
	add.cc.u64 %rd26639, %rd26639, %rd20862;
	addc.cc.u64 %rd26638, %rd26638, %rd20863;
	addc.cc.u64 %rd26637, %rd26637, %rd20864;
	addc.cc.u64 %rd26636, %rd26636, %rd20865;
	addc.cc.u64 %rd26635, %rd26635, %rd20866;
	addc.u64 %rd26634, %rd26634, %rd20867;
	
	// end inline asm
	ld.const.u64 	%rd20874, [P_DEV+40];
	setp.lt.u64 	%p356, %rd26634, %rd20874;
	@%p356 bra 	$L__BB0_711;
	ld.const.u64 	%rd20875, [P_DEV];
	sub.s64 	%rd26639, %rd26639, %rd20875;
	ld.const.u64 	%rd20876, [P_DEV+8];
	sub.s64 	%rd26638, %rd26638, %rd20876;
	ld.const.u64 	%rd20877, [P_DEV+16];
	sub.s64 	%rd26637, %rd26637, %rd20877;
	ld.const.u64 	%rd20878, [P_DEV+24];
	sub.s64 	%rd26636, %rd26636, %rd20878;
	ld.const.u64 	%rd20879, [P_DEV+32];
	sub.s64 	%rd26635, %rd26635, %rd20879;
	ld.const.u64 	%rd20880, [P_DEV+40];
	sub.s64 	%rd26634, %rd26634, %rd20880;
$L__BB0_711:
	sub.s64 	%rd20887, %rd26633, %rd20862;
	sub.s64 	%rd20888, %rd26632, %rd20863;
	sub.s64 	%rd20889, %rd26631, %rd20864;
	sub.s64 	%rd20890, %rd26630, %rd20865;
	sub.s64 	%rd20891, %rd26629, %rd20866;
	sub.s64 	%rd20892, %rd26628, %rd20867;
	mov.u64 	%rd26641, %rd26635;
	mov.u64 	%rd26643, %rd26637;
	mov.u64 	%rd26645, %rd26639;
	mov.u64 	%rd26640, %rd26634;
	mov.u64 	%rd26642, %rd26636;
	mov.u64 	%rd26644, %rd26638;
	// begin inline asm
	add.cc.u64 %rd26645, %rd26645, %rd20887;
	addc.cc.u64 %rd26644, %rd26644, %rd20888;
	addc.cc.u64 %rd26643, %rd26643, %rd20889;
	addc.cc.u64 %rd26642, %rd26642, %rd20890;
	addc.cc.u64 %rd26641, %rd26641, %rd20891;
	addc.u64 %rd26640, %rd26640, %rd20892;
	
	// end inline asm
	ld.const.u64 	%rd20899, [P_DEV+40];
	setp.lt.u64 	%p357, %rd26640, %rd20899;
	@%p357 bra 	$L__BB0_713;
	ld.const.u64 	%rd20900, [P_DEV];
	sub.s64 	%rd26645, %rd26645, %rd20900;
	ld.const.u64 	%rd20901, [P_DEV+8];
	sub.s64 	%rd26644, %rd26644, %rd20901;
	ld.const.u64 	%rd20902, [P_DEV+16];
	sub.s64 	%rd26643, %rd26643, %rd20902;
	ld.const.u64 	%rd20903, [P_DEV+24];
	sub.s64 	%rd26642, %rd26642, %rd20903;
	ld.const.u64 	%rd20904, [P_DEV+32];
	sub.s64 	%rd26641, %rd26641, %rd20904;
	ld.const.u64 	%rd20905, [P_DEV+40];
	sub.s64 	%rd26640, %rd26640, %rd20905;
$L__BB0_713:
	sub.s64 	%rd20912, %rd26639, %rd20887;
	sub.s64 	%rd20913, %rd26638, %rd20888;
	sub.s64 	%rd20914, %rd26637, %rd20889;
	sub.s64 	%rd20915, %rd26636, %rd20890;
	sub.s64 	%rd20916, %rd26635, %rd20891;
	sub.s64 	%rd20917, %rd26634, %rd20892;
	mov.u64 	%rd26647, %rd26641;
	mov.u64 	%rd26649, %rd26643;
	mov.u64 	%rd26651, %rd26645;
	mov.u64 	%rd26646, %rd26640;
	mov.u64 	%rd26648, %rd26642;
	mov.u64 	%rd26650, %rd26644;
	// begin inline asm
	add.cc.u64 %rd26651, %rd26651, %rd20912;
	addc.cc.u64 %rd26650, %rd26650, %rd20913;
	addc.cc.u64 %rd26649, %rd26649, %rd20914;
	addc.cc.u64 %rd26648, %rd26648, %rd20915;
	addc.cc.u64 %rd26647, %rd26647, %rd20916;
	addc.u64 %rd26646, %rd26646, %rd20917;
	
	// end inline asm
	ld.const.u64 	%rd20924, [P_DEV+40];
	setp.lt.u64 	%p358, %rd26646, %rd20924;
	@%p358 bra 	$L__BB0_715;
	ld.const.u64 	%rd20925, [P_DEV];
	sub.s64 	%rd26651, %rd26651, %rd20925;
	ld.const.u64 	%rd20926, [P_DEV+8];
	sub.s64 	%rd26650, %rd26650, %rd20926;
	ld.const.u64 	%rd20927, [P_DEV+16];
	sub.s64 	%rd26649, %rd26649, %rd20927;
	ld.const.u64 	%rd20928, [P_DEV+24];
	sub.s64 	%rd26648, %rd26648, %rd20928;
	ld.const.u64 	%rd20929, [P_DEV+32];
	sub.s64 	%rd26647, %rd26647, %rd20929;
	ld.const.u64 	%rd20930, [P_DEV+40];
	sub.s64 	%rd26646, %rd26646, %rd20930;
$L__BB0_715:
	sub.s64 	%rd20937, %rd26645, %rd20912;
	sub.s64 	%rd20938, %rd26644, %rd20913;
	sub.s64 	%rd20939, %rd26643, %rd20914;
	sub.s64 	%rd20940, %rd26642, %rd20915;
	sub.s64 	%rd20941, %rd26641, %rd20916;
	sub.s64 	%rd20942, %rd26640, %rd20917;
	mov.u64 	%rd26655, %rd26649;
	mov.u64 	%rd26657, %rd26651;
	mov.u64 	%rd26652, %rd26646;
	mov.u64 	%rd26654, %rd26648;
	mov.u64 	%rd26656, %rd26650;
	mov.u64 	%rd26653, %rd26647;
	// begin inline asm
	add.cc.u64 %rd26657, %rd26657, %rd20937;
	addc.cc.u64 %rd26656, %rd26656, %rd20938;
	addc.cc.u64 %rd26655, %rd26655, %rd20939;
	addc.cc.u64 %rd26654, %rd26654, %rd20940;
	addc.cc.u64 %rd26653, %rd26653, %rd20941;
	addc.u64 %rd26652, %rd26652, %rd20942;
	
	// end inline asm
	ld.const.u64 	%rd20949, [P_DEV+40];
	setp.lt.u64 	%p359, %rd26652, %rd20949;
	@%p359 bra 	$L__BB0_717;
	ld.const.u64 	%rd20950, [P_DEV];
	sub.s64 	%rd26657, %rd26657, %rd20950;
	ld.const.u64 	%rd20951, [P_DEV+8];
	sub.s64 	%rd26656, %rd26656, %rd20951;
	ld.const.u64 	%rd20952, [P_DEV+16];
	sub.s64 	%rd26655, %rd26655, %rd20952;
	ld.const.u64 	%rd20953, [P_DEV+24];
	sub.s64 	%rd26654, %rd26654, %rd20953;
	ld.const.u64 	%rd20954, [P_DEV+32];
	sub.s64 	%rd26653, %rd26653, %rd20954;
	ld.const.u64 	%rd20955, [P_DEV+40];
	sub.s64 	%rd26652, %rd26652, %rd20955;
$L__BB0_717:
	sub.s64 	%rd20962, %rd26651, %rd20937;
	sub.s64 	%rd20963, %rd26650, %rd20938;
	sub.s64 	%rd20964, %rd26649, %rd20939;
	sub.s64 	%rd20965, %rd26648, %rd20940;
	sub.s64 	%rd20966, %rd26647, %rd20941;
	sub.s64 	%rd20967, %rd26646, %rd20942;
	mov.u64 	%rd26663, %rd26657;
	mov.u64 	%rd26658, %rd26652;
	mov.u64 	%rd26660, %rd26654;
	mov.u64 	%rd26662, %rd26656;
	mov.u64 	%rd26659, %rd26653;
	mov.u64 	%rd26661, %rd26655;
	// begin inline asm
	add.cc.u64 %rd26663, %rd26663, %rd20962;
	addc.cc.u64 %rd26662, %rd26662, %rd20963;
	addc.cc.u64 %rd26661, %rd26661, %rd20964;
	addc.cc.u64 %rd26660, %rd26660, %rd20965;
	addc.cc.u64 %rd26659, %rd26659, %rd20966;
	addc.u64 %rd26658, %rd26658, %rd20967;
	
	// end inline asm
	ld.const.u64 	%rd20974, [P_DEV+40];
	setp.lt.u64 	%p360, %rd26658, %rd20974;
	@%p360 bra 	$L__BB0_719;
	ld.const.u64 	%rd20975, [P_DEV];
	sub.s64 	%rd26663, %rd26663, %rd20975;
	ld.const.u64 	%rd20976, [P_DEV+8];
	sub.s64 	%rd26662, %rd26662, %rd20976;
	ld.const.u64 	%rd20977, [P_DEV+16];
	sub.s64 	%rd26661, %rd26661, %rd20977;
	ld.const.u64 	%rd20978, [P_DEV+24];
	sub.s64 	%rd26660, %rd26660, %rd20978;
	ld.const.u64 	%rd20979, [P_DEV+32];
	sub.s64 	%rd26659, %rd26659, %rd20979;
	ld.const.u64 	%rd20980, [P_DEV+40];
	sub.s64 	%rd26658, %rd26658, %rd20980;
$L__BB0_719:
	sub.s64 	%rd20987, %rd26657, %rd20962;
	sub.s64 	%rd20988, %rd26656, %rd20963;
	sub.s64 	%rd20989, %rd26655, %rd20964;
	sub.s64 	%rd20990, %rd26654, %rd20965;
	sub.s64 	%rd20991, %rd26653, %rd20966;
	sub.s64 	%rd20992, %rd26652, %rd20967;
	mov.u64 	%rd26669, %rd26663;
	mov.u64 	%rd26664, %rd26658;
	mov.u64 	%rd26666, %rd26660;
	mov.u64 	%rd26668, %rd26662;
	mov.u64 	%rd26665, %rd26659;
	mov.u64 	%rd26667, %rd26661;
	// begin inline asm
	add.cc.u64 %rd26669, %rd26669, %rd20987;
	addc.cc.u64 %rd26668, %rd26668, %rd20988;
	addc.cc.u64 %rd26667, %rd26667, %rd20989;
	addc.cc.u64 %rd26666, %rd26666, %rd20990;
	addc.cc.u64 %rd26665, %rd26665, %rd20991;
	addc.u64 %rd26664, %rd26664, %rd20992;
	
	// end inline asm
	ld.const.u64 	%rd20999, [P_DEV+40];
	setp.lt.u64 	%p361, %rd26664, %rd20999;
	@%p361 bra 	$L__BB0_721;
	ld.const.u64 	%rd21000, [P_DEV];
	sub.s64 	%rd26669, %rd26669, %rd21000;
	ld.const.u64 	%rd21001, [P_DEV+8];
	sub.s64 	%rd26668, %rd26668, %rd21001;
	ld.const.u64 	%rd21002, [P_DEV+16];
	sub.s64 	%rd26667, %rd26667, %rd21002;
	ld.const.u64 	%rd21003, [P_DEV+24];
	sub.s64 	%rd26666, %rd26666, %rd21003;
	ld.const.u64 	%rd21004, [P_DEV+32];
	sub.s64 	%rd26665, %rd26665, %rd21004;
	ld.const.u64 	%rd21005, [P_DEV+40];
	sub.s64 	%rd26664, %rd26664, %rd21005;
$L__BB0_721:
	sub.s64 	%rd21012, %rd26663, %rd20987;
	sub.s64 	%rd21013, %rd26662, %rd20988;
	sub.s64 	%rd21014, %rd26661, %rd20989;
	sub.s64 	%rd21015, %rd26660, %rd20990;
	sub.s64 	%rd21016, %rd26659, %rd20991;
	sub.s64 	%rd21017, %rd26658, %rd20992;
	mov.u64 	%rd26670, %rd26664;
	mov.u64 	%rd26672, %rd26666;
	mov.u64 	%rd26674, %rd26668;
	mov.u64 	%rd26671, %rd26665;
	mov.u64 	%rd26673, %rd26667;
	mov.u64 	%rd26675, %rd26669;
	// begin inline asm
	add.cc.u64 %rd26675, %rd26675, %rd21012;
	addc.cc.u64 %rd26674, %rd26674, %rd21013;
	addc.cc.u64 %rd26673, %rd26673, %rd21014;
	addc.cc.u64 %rd26672, %rd26672, %rd21015;
	addc.cc.u64 %rd26671, %rd26671, %rd21016;
	addc.u64 %rd26670, %rd26670, %rd21017;
	
	// end inline asm
	ld.const.u64 	%rd21024, [P_DEV+40];
	setp.lt.u64 	%p362, %rd26670, %rd21024;
	@%p362 bra 	$L__BB0_723;
	ld.const.u64 	%rd21025, [P_DEV];
	sub.s64 	%rd26675, %rd26675, %rd21025;
	ld.const.u64 	%rd21026, [P_DEV+8];
	sub.s64 	%rd26674, %rd26674, %rd21026;
	ld.const.u64 	%rd21027, [P_DEV+16];
	sub.s64 	%rd26673, %rd26673, %rd21027;
	ld.const.u64 	%rd21028, [P_DEV+24];
	sub.s64 	%rd26672, %rd26672, %rd21028;
	ld.const.u64 	%rd21029, [P_DEV+32];
	sub.s64 	%rd26671, %rd26671, %rd21029;
	ld.const.u64 	%rd21030, [P_DEV+40];
	sub.s64 	%rd26670, %rd26670, %rd21030;
$L__BB0_723:
	sub.s64 	%rd21037, %rd26669, %rd21012;
	sub.s64 	%rd21038, %rd26668, %rd21013;
	sub.s64 	%rd21039, %rd26667, %rd21014;
	sub.s64 	%rd21040, %rd26666, %rd21015;
	sub.s64 	%rd21041, %rd26665, %rd21016;
	sub.s64 	%rd21042, %rd26664, %rd21017;
	mov.u64 	%rd26678, %rd26672;
	mov.u64 	%rd26680, %rd26674;
	mov.u64 	%rd26677, %rd26671;
	mov.u64 	%rd26679, %rd26673;
	mov.u64 	%rd26681, %rd26675;
	mov.u64 	%rd26676, %rd26670;
	// begin inline asm
	add.cc.u64 %rd26681, %rd26681, %rd21037;
	addc.cc.u64 %rd26680, %rd26680, %rd21038;
	addc.cc.u64 %rd26679, %rd26679, %rd21039;
	addc.cc.u64 %rd26678, %rd26678, %rd21040;
	addc.cc.u64 %rd26677, %rd26677, %rd21041;
	addc.u64 %rd26676, %rd26676, %rd21042;
	
	// end inline asm
	ld.const.u64 	%rd21049, [P_DEV+40];
	setp.lt.u64 	%p363, %rd26676, %rd21049;
	@%p363 bra 	$L__BB0_725;
	ld.const.u64 	%rd21050, [P_DEV];
	sub.s64 	%rd26681, %rd26681, %rd21050;
	ld.const.u64 	%rd21051, [P_DEV+8];
	sub.s64 	%rd26680, %rd26680, %rd21051;
	ld.const.u64 	%rd21052, [P_DEV+16];
	sub.s64 	%rd26679, %rd26679, %rd21052;
	ld.const.u64 	%rd21053, [P_DEV+24];
	sub.s64 	%rd26678, %rd26678, %rd21053;
	ld.const.u64 	%rd21054, [P_DEV+32];
	sub.s64 	%rd26677, %rd26677, %rd21054;
	ld.const.u64 	%rd21055, [P_DEV+40];
	sub.s64 	%rd26676, %rd26676, %rd21055;
$L__BB0_725:
	sub.s64 	%rd21062, %rd26675, %rd21037;
	sub.s64 	%rd21063, %rd26674, %rd21038;
	sub.s64 	%rd21064, %rd26673, %rd21039;
	sub.s64 	%rd21065, %rd26672, %rd21040;
	sub.s64 	%rd21066, %rd26671, %rd21041;
	sub.s64 	%rd21067, %rd26670, %rd21042;
	mov.u64 	%rd26686, %rd26680;
	mov.u64 	%rd26683, %rd26677;
	mov.u64 	%rd26685, %rd26679;
	mov.u64 	%rd26687, %rd26681;
	mov.u64 	%rd26682, %rd26676;
	mov.u64 	%rd26684, %rd26678;
	// begin inline asm
	add.cc.u64 %rd26687, %rd26687, %rd21062;
	addc.cc.u64 %rd26686, %rd26686, %rd21063;
	addc.cc.u64 %rd26685, %rd26685, %rd21064;
	addc.cc.u64 %rd26684, %rd26684, %rd21065;
	addc.cc.u64 %rd26683, %rd26683, %rd21066;
	addc.u64 %rd26682, %rd26682, %rd21067;
	
	// end inline asm
	ld.const.u64 	%rd21074, [P_DEV+40];
	setp.lt.u64 	%p364, %rd26682, %rd21074;
	@%p364 bra 	$L__BB0_727;
	ld.const.u64 	%rd21075, [P_DEV];
	sub.s64 	%rd26687, %rd26687, %rd21075;
	ld.const.u64 	%rd21076, [P_DEV+8];
	sub.s64 	%rd26686, %rd26686, %rd21076;
	ld.const.u64 	%rd21077, [P_DEV+16];
	sub.s64 	%rd26685, %rd26685, %rd21077;
	ld.const.u64 	%rd21078, [P_DEV+24];
	sub.s64 	%rd26684, %rd26684, %rd21078;
	ld.const.u64 	%rd21079, [P_DEV+32];
	sub.s64 	%rd26683, %rd26683, %rd21079;
	ld.const.u64 	%rd21080, [P_DEV+40];
	sub.s64 	%rd26682, %rd26682, %rd21080;
$L__BB0_727:
	sub.s64 	%rd21087, %rd26681, %rd21062;
	sub.s64 	%rd21088, %rd26680, %rd21063;
	sub.s64 	%rd21089, %rd26679, %rd21064;
	sub.s64 	%rd21090, %rd26678, %rd21065;
	sub.s64 	%rd21091, %rd26677, %rd21066;
	sub.s64 	%rd21092, %rd26676, %rd21067;
	mov.u64 	%rd26689, %rd26683;
	mov.u64 	%rd26691, %rd26685;
	mov.u64 	%rd26693, %rd26687;
	mov.u64 	%rd26688, %rd26682;
	mov.u64 	%rd26690, %rd26684;
	mov.u64 	%rd26692, %rd26686;
	// begin inline asm
	add.cc.u64 %rd26693, %rd26693, %rd21087;
	addc.cc.u64 %rd26692, %rd26692, %rd21088;
	addc.cc.u64 %rd26691, %rd26691, %rd21089;
	addc.cc.u64 %rd26690, %rd26690, %rd21090;
	addc.cc.u64 %rd26689, %rd26689, %rd21091;
	addc.u64 %rd26688, %rd26688, %rd21092;
	
	// end inline asm
	ld.const.u64 	%rd21099, [P_DEV+40];
	setp.lt.u64 	%p365, %rd26688, %rd21099;
	@%p365 bra 	$L__BB0_729;
	ld.const.u64 	%rd21100, [P_DEV];
	sub.s64 	%rd26693, %rd26693, %rd21100;
	ld.const.u64 	%rd21101, [P_DEV+8];
	sub.s64 	%rd26692, %rd26692, %rd21101;
	ld.const.u64 	%rd21102, [P_DEV+16];
	sub.s64 	%rd26691, %rd26691, %rd21102;
	ld.const.u64 	%rd21103, [P_DEV+24];
	sub.s64 	%rd26690, %rd26690, %rd21103;
	ld.const.u64 	%rd21104, [P_DEV+32];
	sub.s64 	%rd26689, %rd26689, %rd21104;
	ld.const.u64 	%rd21105, [P_DEV+40];
	sub.s64 	%rd26688, %rd26688, %rd21105;
$L__BB0_729:
	sub.s64 	%rd21112, %rd26687, %rd21087;
	sub.s64 	%rd21113, %rd26686, %rd21088;
	sub.s64 	%rd21114, %rd26685, %rd21089;
	sub.s64 	%rd21115, %rd26684, %rd21090;
	sub.s64 	%rd21116, %rd26683, %rd21091;
	sub.s64 	%rd21117, %rd26682, %rd21092;
	mov.u64 	%rd26695, %rd26689;
	mov.u64 	%rd26697, %rd26691;
	mov.u64 	%rd26699, %rd26693;
	mov.u64 	%rd26694, %rd26688;
	mov.u64 	%rd26696, %rd26690;
	mov.u64 	%rd26698, %rd26692;
	// begin inline asm
	add.cc.u64 %rd26699, %rd26699, %rd21112;
	addc.cc.u64 %rd26698, %rd26698, %rd21113;
	addc.cc.u64 %rd26697, %rd26697, %rd21114;
	addc.cc.u64 %rd26696, %rd26696, %rd21115;
	addc.cc.u64 %rd26695, %rd26695, %rd21116;
	addc.u64 %rd26694, %rd26694, %rd21117;
	
	// end inline asm
	ld.const.u64 	%rd21124, [P_DEV+40];
	setp.lt.u64 	%p366, %rd26694, %rd21124;
	@%p366 bra 	$L__BB0_731;
	ld.const.u64 	%rd21125, [P_DEV];
	sub.s64 	%rd26699, %rd26699, %rd21125;
	ld.const.u64 	%rd21126, [P_DEV+8];
	sub.s64 	%rd26698, %rd26698, %rd21126;
	ld.const.u64 	%rd21127, [P_DEV+16];
	sub.s64 	%rd26697, %rd26697, %rd21127;
	ld.const.u64 	%rd21128, [P_DEV+24];
	sub.s64 	%rd26696, %rd26696, %rd21128;
	ld.const.u64 	%rd21129, [P_DEV+32];
	sub.s64 	%rd26695, %rd26695, %rd21129;
	ld.const.u64 	%rd21130, [P_DEV+40];
	sub.s64 	%rd26694, %rd26694, %rd21130;
$L__BB0_731:
	sub.s64 	%rd21137, %rd26693, %rd21112;
	sub.s64 	%rd21138, %rd26692, %rd21113;
	sub.s64 	%rd21139, %rd26691, %rd21114;
	sub.s64 	%rd21140, %rd26690, %rd21115;
	sub.s64 	%rd21141, %rd26689, %rd21116;
	sub.s64 	%rd21142, %rd26688, %rd21117;
	mov.u64 	%rd26703, %rd26697;
	mov.u64 	%rd26705, %rd26699;
	mov.u64 	%rd26700, %rd26694;
	mov.u64 	%rd26702, %rd26696;
	mov.u64 	%rd26704, %rd26698;
	mov.u64 	%rd26701, %rd26695;
	// begin inline asm
	add.cc.u64 %rd26705, %rd26705, %rd21137;
	addc.cc.u64 %rd26704, %rd26704, %rd21138;
	addc.cc.u64 %rd26703, %rd26703, %rd21139;
	addc.cc.u64 %rd26702, %rd26702, %rd21140;
	addc.cc.u64 %rd26701, %rd26701, %rd21141;
	addc.u64 %rd26700, %rd26700, %rd21142;
	
	// end inline asm
	ld.const.u64 	%rd21149, [P_DEV+40];
	setp.lt.u64 	%p367, %rd26700, %rd21149;
	@%p367 bra 	$L__BB0_733;
	ld.const.u64 	%rd21150, [P_DEV];
	sub.s64 	%rd26705, %rd26705, %rd21150;
	ld.const.u64 	%rd21151, [P_DEV+8];
	sub.s64 	%rd26704, %rd26704, %rd21151;
	ld.const.u64 	%rd21152, [P_DEV+16];
	sub.s64 	%rd26703, %rd26703, %rd21152;
	ld.const.u64 	%rd21153, [P_DEV+24];
	sub.s64 	%rd26702, %rd26702, %rd21153;
	ld.const.u64 	%rd21154, [P_DEV+32];
	sub.s64 	%rd26701, %rd26701, %rd21154;
	ld.const.u64 	%rd21155, [P_DEV+40];
	sub.s64 	%rd26700, %rd26700, %rd21155;
$L__BB0_733:
	sub.s64 	%rd21162, %rd26699, %rd21137;
	sub.s64 	%rd21163, %rd26698, %rd21138;
	sub.s64 	%rd21164, %rd26697, %rd21139;
	sub.s64 	%rd21165, %rd26696, %rd21140;
	sub.s64 	%rd21166, %rd26695, %rd21141;
	sub.s64 	%rd21167, %rd26694, %rd21142;
	mov.u64 	%rd26711, %rd26705;
	mov.u64 	%rd26706, %rd26700;
	mov.u64 	%rd26708, %rd26702;
	mov.u64 	%rd26710, %rd26704;
	mov.u64 	%rd26707, %rd26701;
	mov.u64 	%rd26709, %rd26703;
	// begin inline asm
	add.cc.u64 %rd26711, %rd26711, %rd21162;
	addc.cc.u64 %rd26710, %rd26710, %rd21163;
	addc.cc.u64 %rd26709, %rd26709, %rd21164;
	addc.cc.u64 %rd26708, %rd26708, %rd21165;
	addc.cc.u64 %rd26707, %rd26707, %rd21166;
	addc.u64 %rd26706, %rd26706, %rd21167;
	
	// end inline asm
	ld.const.u64 	%rd21174, [P_DEV+40];
	setp.lt.u64 	%p368, %rd26706, %rd21174;
	@%p368 bra 	$L__BB0_735;
	ld.const.u64 	%rd21175, [P_DEV];
	sub.s64 	%rd26711, %rd26711, %rd21175;
	ld.const.u64 	%rd21176, [P_DEV+8];
	sub.s64 	%rd26710, %rd26710, %rd21176;
	ld.const.u64 	%rd21177, [P_DEV+16];
	sub.s64 	%rd26709, %rd26709, %rd21177;
	ld.const.u64 	%rd21178, [P_DEV+24];
	sub.s64 	%rd26708, %rd26708, %rd21178;
	ld.const.u64 	%rd21179, [P_DEV+32];
	sub.s64 	%rd26707, %rd26707, %rd21179;
	ld.const.u64 	%rd21180, [P_DEV+40];
	sub.s64 	%rd26706, %rd26706, %rd21180;
$L__BB0_735:
	sub.s64 	%rd21187, %rd26705, %rd21162;
	sub.s64 	%rd21188, %rd26704, %rd21163;
	sub.s64 	%rd21189, %rd26703, %rd21164;
	sub.s64 	%rd21190, %rd26702, %rd21165;
	sub.s64 	%rd21191, %rd26701, %rd21166;
	sub.s64 	%rd21192, %rd26700, %rd21167;
	mov.u64 	%rd26717, %rd26711;
	mov.u64 	%rd26712, %rd26706;
	mov.u64 	%rd26714, %rd26708;
	mov.u64 	%rd26716, %rd26710;
	mov.u64 	%rd26713, %rd26707;
	mov.u64 	%rd26715, %rd26709;
	// begin inline asm
	add.cc.u64 %rd26717, %rd26717, %rd21187;
	addc.cc.u64 %rd26716, %rd26716, %rd21188;
	addc.cc.u64 %rd26715, %rd26715, %rd21189;
	addc.cc.u64 %rd26714, %rd26714, %rd21190;
	addc.cc.u64 %rd26713, %rd26713, %rd21191;
	addc.u64 %rd26712, %rd26712, %rd21192;
	
	// end inline asm
	ld.const.u64 	%rd21199, [P_DEV+40];
	setp.lt.u64 	%p369, %rd26712, %rd21199;
	@%p369 bra 	$L__BB0_737;
	ld.const.u64 	%rd21200, [P_DEV];
	sub.s64 	%rd26717, %rd26717, %rd21200;
	ld.const.u64 	%rd21201, [P_DEV+8];
	sub.s64 	%rd26716, %rd26716, %rd21201;
	ld.const.u64 	%rd21202, [P_DEV+16];
	sub.s64 	%rd26715, %rd26715, %rd21202;
	ld.const.u64 	%rd21203, [P_DEV+24];
	sub.s64 	%rd26714, %rd26714, %rd21203;
	ld.const.u64 	%rd21204, [P_DEV+32];
	sub.s64 	%rd26713, %rd26713, %rd21204;
	ld.const.u64 	%rd21205, [P_DEV+40];
	sub.s64 	%rd26712, %rd26712, %rd21205;
$L__BB0_737:
	sub.s64 	%rd21212, %rd26711, %rd21187;
	sub.s64 	%rd21213, %rd26710, %rd21188;
	sub.s64 	%rd21214, %rd26709, %rd21189;
	sub.s64 	%rd21215, %rd26708, %rd21190;
	sub.s64 	%rd21216, %rd26707, %rd21191;
	sub.s64 	%rd21217, %rd26706, %rd21192;
	mov.u64 	%rd26718, %rd26712;
	mov.u64 	%rd26720, %rd26714;
	mov.u64 	%rd26722, %rd26716;
	mov.u64 	%rd26719, %rd26713;
	mov.u64 	%rd26721, %rd26715;
	mov.u64 	%rd26723, %rd26717;
	// begin inline asm
	add.cc.u64 %rd26723, %rd26723, %rd21212;
	addc.cc.u64 %rd26722, %rd26722, %rd21213;
	addc.cc.u64 %rd26721, %rd26721, %rd21214;
	addc.cc.u64 %rd26720, %rd26720, %rd21215;
	addc.cc.u64 %rd26719, %rd26719, %rd21216;
	addc.u64 %rd26718, %rd26718, %rd21217;
	
	// end inline asm
	ld.const.u64 	%rd21224, [P_DEV+40];
	setp.lt.u64 	%p370, %rd26718, %rd21224;
	@%p370 bra 	$L__BB0_739;
	ld.const.u64 	%rd21225, [P_DEV];
	sub.s64 	%rd26723, %rd26723, %rd21225;
	ld.const.u64 	%rd21226, [P_DEV+8];
	sub.s64 	%rd26722, %rd26722, %rd21226;
	ld.const.u64 	%rd21227, [P_DEV+16];
	sub.s64 	%rd26721, %rd26721, %rd21227;
	ld.const.u64 	%rd21228, [P_DEV+24];
	sub.s64 	%rd26720, %rd26720, %rd21228;
	ld.const.u64 	%rd21229, [P_DEV+32];
	sub.s64 	%rd26719, %rd26719, %rd21229;
	ld.const.u64 	%rd21230, [P_DEV+40];
	sub.s64 	%rd26718, %rd26718, %rd21230;
$L__BB0_739:
	sub.s64 	%rd21237, %rd26717, %rd21212;
	sub.s64 	%rd21238, %rd26716, %rd21213;
	sub.s64 	%rd21239, %rd26715, %rd21214;
	sub.s64 	%rd21240, %rd26714, %rd21215;
	sub.s64 	%rd21241, %rd26713, %rd21216;
	sub.s64 	%rd21242, %rd26712, %rd21217;
	mov.u64 	%rd26726, %rd26720;
	mov.u64 	%rd26728, %rd26722;
	mov.u64 	%rd26725, %rd26719;
	mov.u64 	%rd26727, %rd26721;
	mov.u64 	%rd26729, %rd26723;
	mov.u64 	%rd26724, %rd26718;
	// begin inline asm
	add.cc.u64 %rd26729, %rd26729, %rd21237;
	addc.cc.u64 %rd26728, %rd26728, %rd21238;
	addc.cc.u64 %rd26727, %rd26727, %rd21239;
	addc.cc.u64 %rd26726, %rd26726, %rd21240;
	addc.cc.u64 %rd26725, %rd26725, %rd21241;
	addc.u64 %rd26724, %rd26724, %rd21242;
	
	// end inline asm
	ld.const.u64 	%rd21249, [P_DEV+40];
	setp.lt.u64 	%p371, %rd26724, %rd21249;
	@%p371 bra 	$L__BB0_741;
	ld.const.u64 	%rd21250, [P_DEV];
	sub.s64 	%rd26729, %rd26729, %rd21250;
	ld.const.u64 	%rd21251, [P_DEV+8];
	sub.s64 	%rd26728, %rd26728, %rd21251;
	ld.const.u64 	%rd21252, [P_DEV+16];
	sub.s64 	%rd26727, %rd26727, %rd21252;
	ld.const.u64 	%rd21253, [P_DEV+24];
	sub.s64 	%rd26726, %rd26726, %rd21253;
	ld.const.u64 	%rd21254, [P_DEV+32];
	sub.s64 	%rd26725, %rd26725, %rd21254;
	ld.const.u64 	%rd21255, [P_DEV+40];
	sub.s64 	%rd26724, %rd26724, %rd21255;
$L__BB0_741:
	sub.s64 	%rd21262, %rd26723, %rd21237;
	sub.s64 	%rd21263, %rd26722, %rd21238;
	sub.s64 	%rd21264, %rd26721, %rd21239;
	sub.s64 	%rd21265, %rd26720, %rd21240;
	sub.s64 	%rd21266, %rd26719, %rd21241;
	sub.s64 	%rd21267, %rd26718, %rd21242;
	mov.u64 	%rd26734, %rd26728;
	mov.u64 	%rd26731, %rd26725;
	mov.u64 	%rd26733, %rd26727;
	mov.u64 	%rd26735, %rd26729;
	mov.u64 	%rd26730, %rd26724;
	mov.u64 	%rd26732, %rd26726;
	// begin inline asm
	add.cc.u64 %rd26735, %rd26735, %rd21262;
	addc.cc.u64 %rd26734, %rd26734, %rd21263;
	addc.cc.u64 %rd26733, %rd26733, %rd21264;
	addc.cc.u64 %rd26732, %rd26732, %rd21265;
	addc.cc.u64 %rd26731, %rd26731, %rd21266;
	addc.u64 %rd26730, %rd26730, %rd21267;
	
	// end inline asm
	ld.const.u64 	%rd21274, [P_DEV+40];
	setp.lt.u64 	%p372, %rd26730, %rd21274;
	@%p372 bra 	$L__BB0_743;
	ld.const.u64 	%rd21275, [P_DEV];
	sub.s64 	%rd26735, %rd26735, %rd21275;
	ld.const.u64 	%rd21276, [P_DEV+8];
	sub.s64 	%rd26734, %rd26734, %rd21276;
	ld.const.u64 	%rd21277, [P_DEV+16];
	sub.s64 	%rd26733, %rd26733, %rd21277;
	ld.const.u64 	%rd21278, [P_DEV+24];
	sub.s64 	%rd26732, %rd26732, %rd21278;
	ld.const.u64 	%rd21279, [P_DEV+32];
	sub.s64 	%rd26731, %rd26731, %rd21279;
	ld.const.u64 	%rd21280, [P_DEV+40];
	sub.s64 	%rd26730, %rd26730, %rd21280;
$L__BB0_743:
	sub.s64 	%rd21287, %rd26729, %rd21262;
	sub.s64 	%rd21288, %rd26728, %rd21263;
	sub.s64 	%rd21289, %rd26727, %rd21264;
	sub.s64 	%rd21290, %rd26726, %rd21265;
	sub.s64 	%rd21291, %rd26725, %rd21266;
	sub.s64 	%rd21292, %rd26724, %rd21267;
	mov.u64 	%rd26737, %rd26731;
	mov.u64 	%rd26739, %rd26733;
	mov.u64 	%rd26741, %rd26735;
	mov.u64 	%rd26736, %rd26730;
	mov.u64 	%rd26738, %rd26732;
	mov.u64 	%rd26740, %rd26734;
	// begin inline asm
	add.cc.u64 %rd26741, %rd26741, %rd21287;
	addc.cc.u64 %rd26740, %rd26740, %rd21288;
	addc.cc.u64 %rd26739, %rd26739, %rd21289;
	addc.cc.u64 %rd26738, %rd26738, %rd21290;
	addc.cc.u64 %rd26737, %rd26737, %rd21291;
	addc.u64 %rd26736, %rd26736, %rd21292;
	
	// end inline asm
	ld.const.u64 	%rd21299, [P_DEV+40];
	setp.lt.u64 	%p373, %rd26736, %rd21299;
	@%p373 bra 	$L__BB0_745;
	ld.const.u64 	%rd21300, [P_DEV];
	sub.s64 	%rd26741, %rd26741, %rd21300;
	ld.const.u64 	%rd21301, [P_DEV+8];
	sub.s64 	%rd26740, %rd26740, %rd21301;
	ld.const.u64 	%rd21302, [P_DEV+16];
	sub.s64 	%rd26739, %rd26739, %rd21302;
	ld.const.u64 	%rd21303, [P_DEV+24];
	sub.s64 	%rd26738, %rd26738, %rd21303;
	ld.const.u64 	%rd21304, [P_DEV+32];
	sub.s64 	%rd26737, %rd26737, %rd21304;
	ld.const.u64 	%rd21305, [P_DEV+40];
	sub.s64 	%rd26736, %rd26736, %rd21305;
$L__BB0_745:
	sub.s64 	%rd21312, %rd26735, %rd21287;
	sub.s64 	%rd21313, %rd26734, %rd21288;
	sub.s64 	%rd21314, %rd26733, %rd21289;
	sub.s64 	%rd21315, %rd26732, %rd21290;
	sub.s64 	%rd21316, %rd26731, %rd21291;
	sub.s64 	%rd21317, %rd26730, %rd21292;
	mov.u64 	%rd26743, %rd26737;
	mov.u64 	%rd26745, %rd26739;
	mov.u64 	%rd26747, %rd26741;
	mov.u64 	%rd26742, %rd26736;
	mov.u64 	%rd26744, %rd26738;
	mov.u64 	%rd26746, %rd26740;
	// begin inline asm
	add.cc.u64 %rd26747, %rd26747, %rd21312;
	addc.cc.u64 %rd26746, %rd26746, %rd21313;
	addc.cc.u64 %rd26745, %rd26745, %rd21314;
	addc.cc.u64 %rd26744, %rd26744, %rd21315;
	addc.cc.u64 %rd26743, %rd26743, %rd21316;
	addc.u64 %rd26742, %rd26742, %rd21317;
	
	// end inline asm
	ld.const.u64 	%rd21324, [P_DEV+40];
	setp.lt.u64 	%p374, %rd26742, %rd21324;
	@%p374 bra 	$L__BB0_747;
	ld.const.u64 	%rd21325, [P_DEV];
	sub.s64 	%rd26747, %rd26747, %rd21325;
	ld.const.u64 	%rd21326, [P_DEV+8];
	sub.s64 	%rd26746, %rd26746, %rd21326;
	ld.const.u64 	%rd21327, [P_DEV+16];
	sub.s64 	%rd26745, %rd26745, %rd21327;
	ld.const.u64 	%rd21328, [P_DEV+24];
	sub.s64 	%rd26744, %rd26744, %rd21328;
	ld.const.u64 	%rd21329, [P_DEV+32];
	sub.s64 	%rd26743, %rd26743, %rd21329;
	ld.const.u64 	%rd21330, [P_DEV+40];
	sub.s64 	%rd26742, %rd26742, %rd21330;
$L__BB0_747:
	sub.s64 	%rd21337, %rd26741, %rd21312;
	sub.s64 	%rd21338, %rd26740, %rd21313;
	sub.s64 	%rd21339, %rd26739, %rd21314;
	sub.s64 	%rd21340, %rd26738, %rd21315;
	sub.s64 	%rd21341, %rd26737, %rd21316;
	sub.s64 	%rd21342, %rd26736, %rd21317;
	mov.u64 	%rd26751, %rd26745;
	mov.u64 	%rd26753, %rd26747;
	mov.u64 	%rd26748, %rd26742;
	mov.u64 	%rd26750, %rd26744;
	mov.u64 	%rd26752, %rd26746;
	mov.u64 	%rd26749, %rd26743;
	// begin inline asm
	add.cc.u64 %rd26753, %rd26753, %rd21337;
	addc.cc.u64 %rd26752, %rd26752, %rd21338;
	addc.cc.u64 %rd26751, %rd26751, %rd21339;
	addc.cc.u64 %rd26750, %rd26750, %rd21340;
	addc.cc.u64 %rd26749, %rd26749, %rd21341;
	addc.u64 %rd26748, %rd26748, %rd21342;
	
	// end inline asm
	ld.const.u64 	%rd21349, [P_DEV+40];
	setp.lt.u64 	%p375, %rd26748, %rd21349;
	@%p375 bra 	$L__BB0_749;
	ld.const.u64 	%rd21350, [P_DEV];
	sub.s64 	%rd26753, %rd26753, %rd21350;
	ld.const.u64 	%rd21351, [P_DEV+8];
	sub.s64 	%rd26752, %rd26752, %rd21351;
	ld.const.u64 	%rd21352, [P_DEV+16];
	sub.s64 	%rd26751, %rd26751, %rd21352;
	ld.const.u64 	%rd21353, [P_DEV+24];
	sub.s64 	%rd26750, %rd26750, %rd21353;
	ld.const.u64 	%rd21354, [P_DEV+32];
	sub.s64 	%rd26749, %rd26749, %rd21354;
	ld.const.u64 	%rd21355, [P_DEV+40];
	sub.s64 	%rd26748, %rd26748, %rd21355;
$L__BB0_749:
	sub.s64 	%rd21362, %rd26747, %rd21337;
	sub.s64 	%rd21363, %rd26746, %rd21338;
	sub.s64 	%rd21364, %rd26745, %rd21339;
	sub.s64 	%rd21365, %rd26744, %rd21340;
	sub.s64 	%rd21366, %rd26743, %rd21341;
	sub.s64 	%rd21367, %rd26742, %rd21342;
	mov.u64 	%rd26759, %rd26753;
	mov.u64 	%rd26754, %rd26748;
	mov.u64 	%rd26756, %rd26750;
	mov.u64 	%rd26758, %rd26752;
	mov.u64 	%rd26755, %rd26749;
	mov.u64 	%rd26757, %rd26751;
	// begin inline asm
	add.cc.u64 %rd26759, %rd26759, %rd21362;
	addc.cc.u64 %rd26758, %rd26758, %rd21363;
	addc.cc.u64 %rd26757, %rd26757, %rd21364;
	addc.cc.u64 %rd26756, %rd26756, %rd21365;
	addc.cc.u64 %rd26755, %rd26755, %rd21366;
	addc.u64 %rd26754, %rd26754, %rd21367;
	
	// end inline asm
	ld.const.u64 	%rd21374, [P_DEV+40];
	setp.lt.u64 	%p376, %rd26754, %rd21374;
	@%p376 bra 	$L__BB0_751;
	ld.const.u64 	%rd21375, [P_DEV];
	sub.s64 	%rd26759, %rd26759, %rd21375;
	ld.const.u64 	%rd21376, [P_DEV+8];
	sub.s64 	%rd26758, %rd26758, %rd21376;
	ld.const.u64 	%rd21377, [P_DEV+16];
	sub.s64 	%rd26757, %rd26757, %rd21377;
	ld.const.u64 	%rd21378, [P_DEV+24];
	sub.s64 	%rd26756, %rd26756, %rd21378;
	ld.const.u64 	%rd21379, [P_DEV+32];
	sub.s64 	%rd26755, %rd26755, %rd21379;
	ld.const.u64 	%rd21380, [P_DEV+40];
	sub.s64 	%rd26754, %rd26754, %rd21380;
$L__BB0_751:
	sub.s64 	%rd21387, %rd26753, %rd21362;
	sub.s64 	%rd21388, %rd26752, %rd21363;
	sub.s64 	%rd21389, %rd26751, %rd21364;
	sub.s64 	%rd21390, %rd26750, %rd21365;
	sub.s64 	%rd21391, %rd26749, %rd21366;
	sub.s64 	%rd21392, %rd26748, %rd21367;
	mov.u64 	%rd26765, %rd26759;
	mov.u64 	%rd26760, %rd26754;
	mov.u64 	%rd26762, %rd26756;
	mov.u64 	%rd26764, %rd26758;
	mov.u64 	%rd26761, %rd26755;
	mov.u64 	%rd26763, %rd26757;
	// begin inline asm
	add.cc.u64 %rd26765, %rd26765, %rd21387;
	addc.cc.u64 %rd26764, %rd26764, %rd21388;
	addc.cc.u64 %rd26763, %rd26763, %rd21389;
	addc.cc.u64 %rd26762, %rd26762, %rd21390;
	addc.cc.u64 %rd26761, %rd26761, %rd21391;
	addc.u64 %rd26760, %rd26760, %rd21392;
	
	// end inline asm
	ld.const.u64 	%rd21399, [P_DEV+40];
	setp.lt.u64 	%p377, %rd26760, %rd21399;
	@%p377 bra 	$L__BB0_753;
	ld.const.u64 	%rd21400, [P_DEV];
	sub.s64 	%rd26765, %rd26765, %rd21400;
	ld.const.u64 	%rd21401, [P_DEV+8];
	sub.s64 	%rd26764, %rd26764, %rd21401;
	ld.const.u64 	%rd21402, [P_DEV+16];
	sub.s64 	%rd26763, %rd26763, %rd21402;
	ld.const.u64 	%rd21403, [P_DEV+24];
	sub.s64 	%rd26762, %rd26762, %rd21403;
	ld.const.u64 	%rd21404, [P_DEV+32];
	sub.s64 	%rd26761, %rd26761, %rd21404;
	ld.const.u64 	%rd21405, [P_DEV+40];
	sub.s64 	%rd26760, %rd26760, %rd21405;
$L__BB0_753:
	sub.s64 	%rd21412, %rd26759, %rd21387;
	sub.s64 	%rd21413, %rd26758, %rd21388;
	sub.s64 	%rd21414, %rd26757, %rd21389;
	sub.s64 	%rd21415, %rd26756, %rd21390;
	sub.s64 	%rd21416, %rd26755, %rd21391;
	sub.s64 	%rd21417, %rd26754, %rd21392;
	mov.u64 	%rd26766, %rd26760;
	mov.u64 	%rd26768, %rd26762;
	mov.u64 	%rd26770, %rd26764;
	mov.u64 	%rd26767, %rd26761;
	mov.u64 	%rd26769, %rd26763;
	mov.u64 	%rd26771, %rd26765;
	// begin inline asm
	add.cc.u64 %rd26771, %rd26771, %rd21412;
	addc.cc.u64 %rd26770, %rd26770, %rd21413;
	addc.cc.u64 %rd26769, %rd26769, %rd21414;
	addc.cc.u64 %rd26768, %rd26768, %rd21415;
	addc.cc.u64 %rd26767, %rd26767, %rd21416;
	addc.u64 %rd26766, %rd26766, %rd21417;
	
	// end inline asm
	ld.const.u64 	%rd21424, [P_DEV+40];
	setp.lt.u64 	%p378, %rd26766, %rd21424;
	@%p378 bra 	$L__BB0_755;
	ld.const.u64 	%rd21425, [P_DEV];
	sub.s64 	%rd26771, %rd26771, %rd21425;
	ld.const.u64 	%rd21426, [P_DEV+8];
	sub.s64 	%rd26770, %rd26770, %rd21426;
	ld.const.u64 	%rd21427, [P_DEV+16];
	sub.s64 	%rd26769, %rd26769, %rd21427;
	ld.const.u64 	%rd21428, [P_DEV+24];
	sub.s64 	%rd26768, %rd26768, %rd21428;
	ld.const.u64 	%rd21429, [P_DEV+32];
	sub.s64 	%rd26767, %rd26767, %rd21429;
	ld.const.u64 	%rd21430, [P_DEV+40];
	sub.s64 	%rd26766, %rd26766, %rd21430;
$L__BB0_755:
	sub.s64 	%rd21437, %rd26765, %rd21412;
	sub.s64 	%rd21438, %rd26764, %rd21413;
	sub.s64 	%rd21439, %rd26763, %rd21414;
	sub.s64 	%rd21440, %rd26762, %rd21415;
	sub.s64 	%rd21441, %rd26761, %rd21416;
	sub.s64 	%rd21442, %rd26760, %rd21417;
	mov.u64 	%rd26774, %rd26768;
	mov.u64 	%rd26776, %rd26770;
	mov.u64 	%rd26773, %rd26767;
	mov.u64 	%rd26775, %rd26769;
	mov.u64 	%rd26777, %rd26771;
	mov.u64 	%rd26772, %rd26766;
	// begin inline asm
	add.cc.u64 %rd26777, %rd26777, %rd21437;
	addc.cc.u64 %rd26776, %rd26776, %rd21438;
	addc.cc.u64 %rd26775, %rd26775, %rd21439;
	addc.cc.u64 %rd26774, %rd26774, %rd21440;
	addc.cc.u64 %rd26773, %rd26773, %rd21441;
	addc.u64 %rd26772, %rd26772, %rd21442;
	
	// end inline asm
	ld.const.u64 	%rd21449, [P_DEV+40];
	setp.lt.u64 	%p379, %rd26772, %rd21449;
	@%p379 bra 	$L__BB0_757;
	ld.const.u64 	%rd21450, [P_DEV];
	sub.s64 	%rd26777, %rd26777, %rd21450;
	ld.const.u64 	%rd21451, [P_DEV+8];
	sub.s64 	%rd26776, %rd26776, %rd21451;
	ld.const.u64 	%rd21452, [P_DEV+16];
	sub.s64 	%rd26775, %rd26775, %rd21452;
	ld.const.u64 	%rd21453, [P_DEV+24];
	sub.s64 	%rd26774, %rd26774, %rd21453;
	ld.const.u64 	%rd21454, [P_DEV+32];
	sub.s64 	%rd26773, %rd26773, %rd21454;
	ld.const.u64 	%rd21455, [P_DEV+40];
	sub.s64 	%rd26772, %rd26772, %rd21455;
$L__BB0_757:
	sub.s64 	%rd21462, %rd26771, %rd21437;
	sub.s64 	%rd21463, %rd26770, %rd21438;
	sub.s64 	%rd21464, %rd26769, %rd21439;
	sub.s64 	%rd21465, %rd26768, %rd21440;
	sub.s64 	%rd21466, %rd26767, %rd21441;
	sub.s64 	%rd21467, %rd26766, %rd21442;
	mov.u64 	%rd26782, %rd26776;
	mov.u64 	%rd26779, %rd26773;
	mov.u64 	%rd26781, %rd26775;
	mov.u64 	%rd26783, %rd26777;
	mov.u64 	%rd26778, %rd26772;
	mov.u64 	%rd26780, %rd26774;
	// begin inline asm
	add.cc.u64 %rd26783, %rd26783, %rd21462;
	addc.cc.u64 %rd26782, %rd26782, %rd21463;
	addc.cc.u64 %rd26781, %rd26781, %rd21464;
	addc.cc.u64 %rd26780, %rd26780, %rd21465;
	addc.cc.u64 %rd26779, %rd26779, %rd21466;
	addc.u64 %rd26778, %rd26778, %rd21467;
	
	// end inline asm
	ld.const.u64 	%rd21474, [P_DEV+40];
	setp.lt.u64 	%p380, %rd26778, %rd21474;
	@%p380 bra 	$L__BB0_759;
	ld.const.u64 	%rd21475, [P_DEV];
	sub.s64 	%rd26783, %rd26783, %rd21475;
	ld.const.u64 	%rd21476, [P_DEV+8];
	sub.s64 	%rd26782, %rd26782, %rd21476;
	ld.const.u64 	%rd21477, [P_DEV+16];
	sub.s64 	%rd26781, %rd26781, %rd21477;
	ld.const.u64 	%rd21478, [P_DEV+24];
	sub.s64 	%rd26780, %rd26780, %rd21478;
	ld.const.u64 	%rd21479, [P_DEV+32];
	sub.s64 	%rd26779, %rd26779, %rd21479;
	ld.const.u64 	%rd21480, [P_DEV+40];
	sub.s64 	%rd26778, %rd26778, %rd21480;
$L__BB0_759:
	sub.s64 	%rd21487, %rd26777, %rd21462;
	sub.s64 	%rd21488, %rd26776, %rd21463;
	sub.s64 	%rd21489, %rd26775, %rd21464;
	sub.s64 	%rd21490, %rd26774, %rd21465;
	sub.s64 	%rd21491, %rd26773, %rd21466;
	sub.s64 	%rd21492, %rd26772, %rd21467;
	mov.u64 	%rd26785, %rd26779;
	mov.u64 	%rd26787, %rd26781;
	mov.u64 	%rd26789, %rd26783;
	mov.u64 	%rd26784, %rd26778;
	mov.u64 	%rd26786, %rd26780;
	mov.u64 	%rd26788, %rd26782;
	// begin inline asm
	add.cc.u64 %rd26789, %rd26789, %rd21487;
	addc.cc.u64 %rd26788, %rd26788, %rd21488;
	addc.cc.u64 %rd26787, %rd26787, %rd21489;
	addc.cc.u64 %rd26786, %rd26786, %rd21490;
	addc.cc.u64 %rd26785, %rd26785, %rd21491;
	addc.u64 %rd26784, %rd26784, %rd21492;
	
	// end inline asm
	ld.const.u64 	%rd21499, [P_DEV+40];
	setp.lt.u64 	%p381, %rd26784, %rd21499;
	@%p381 bra 	$L__BB0_761;
	ld.const.u64 	%rd21500, [P_DEV];
	sub.s64 	%rd26789, %rd26789, %rd21500;
	ld.const.u64 	%rd21501, [P_DEV+8];
	sub.s64 	%rd26788, %rd26788, %rd21501;
	ld.const.u64 	%rd21502, [P_DEV+16];
	sub.s64 	%rd26787, %rd26787, %rd21502;
	ld.const.u64 	%rd21503, [P_DEV+24];
	sub.s64 	%rd26786, %rd26786, %rd21503;
	ld.const.u64 	%rd21504, [P_DEV+32];
	sub.s64 	%rd26785, %rd26785, %rd21504;
	ld.const.u64 	%rd21505, [P_DEV+40];
	sub.s64 	%rd26784, %rd26784, %rd21505;
$L__BB0_761:
	sub.s64 	%rd21512, %rd26783, %rd21487;
	sub.s64 	%rd21513, %rd26782, %rd21488;
	sub.s64 	%rd21514, %rd26781, %rd21489;
	sub.s64 	%rd21515, %rd26780, %rd21490;
	sub.s64 	%rd21516, %rd26779, %rd21491;
	sub.s64 	%rd21517, %rd26778, %rd21492;
	mov.u64 	%rd26791, %rd26785;
	mov.u64 	%rd26793, %rd26787;
	mov.u64 	%rd26795, %rd26789;
	mov.u64 	%rd26790, %rd26784;
	mov.u64 	%rd26792, %rd26786;
	mov.u64 	%rd26794, %rd26788;
	// begin inline asm
	add.cc.u64 %rd26795, %rd26795, %rd21512;
	addc.cc.u64 %rd26794, %rd26794, %rd21513;
	addc.cc.u64 %rd26793, %rd26793, %rd21514;
	addc.cc.u64 %rd26792, %rd26792, %rd21515;
	addc.cc.u64 %rd26791, %rd26791, %rd21516;
	addc.u64 %rd26790, %rd26790, %rd21517;
	
	// end inline asm
	ld.const.u64 	%rd21524, [P_DEV+40];
	setp.lt.u64 	%p382, %rd26790, %rd21524;
	@%p382 bra 	$L__BB0_763;
	ld.const.u64 	%rd21525, [P_DEV];
	sub.s64 	%rd26795, %rd26795, %rd21525;
	ld.const.u64 	%rd21526, [P_DEV+8];
	sub.s64 	%rd26794, %rd26794, %rd21526;
	ld.const.u64 	%rd21527, [P_DEV+16];
	sub.s64 	%rd26793, %rd26793, %rd21527;
	ld.const.u64 	%rd21528, [P_DEV+24];
	sub.s64 	%rd26792, %rd26792, %rd21528;
	ld.const.u64 	%rd21529, [P_DEV+32];
	sub.s64 	%rd26791, %rd26791, %rd21529;
	ld.const.u64 	%rd21530, [P_DEV+40];
	sub.s64 	%rd26790, %rd26790, %rd21530;
$L__BB0_763:
	sub.s64 	%rd21537, %rd26789, %rd21512;
	sub.s64 	%rd21538, %rd26788, %rd21513;
	sub.s64 	%rd21539, %rd26787, %rd21514;
	sub.s64 	%rd21540, %rd26786, %rd21515;
	sub.s64 	%rd21541, %rd26785, %rd21516;
	sub.s64 	%rd21542, %rd26784, %rd21517;
	mov.u64 	%rd26799, %rd26793;
	mov.u64 	%rd26801, %rd26795;
	mov.u64 	%rd26796, %rd26790;
	mov.u64 	%rd26798, %rd26792;
	mov.u64 	%rd26800, %rd26794;
	mov.u64 	%rd26797, %rd26791;
	// begin inline asm
	add.cc.u64 %rd26801, %rd26801, %rd21537;
	addc.cc.u64 %rd26800, %rd26800, %rd21538;
	addc.cc.u64 %rd26799, %rd26799, %rd21539;
	addc.cc.u64 %rd26798, %rd26798, %rd21540;
	addc.cc.u64 %rd26797, %rd26797, %rd21541;
	addc.u64 %rd26796, %rd26796, %rd21542;
	
	// end inline asm
	ld.const.u64 	%rd21549, [P_DEV+40];
	setp.lt.u64 	%p383, %rd26796, %rd21549;
	@%p383 bra 	$L__BB0_765;
	ld.const.u64 	%rd21550, [P_DEV];
	sub.s64 	%rd26801, %rd26801, %rd21550;
	ld.const.u64 	%rd21551, [P_DEV+8];
	sub.s64 	%rd26800, %rd26800, %rd21551;
	ld.const.u64 	%rd21552, [P_DEV+16];
	sub.s64 	%rd26799, %rd26799, %rd21552;
	ld.const.u64 	%rd21553, [P_DEV+24];
	sub.s64 	%rd26798, %rd26798, %rd21553;
	ld.const.u64 	%rd21554, [P_DEV+32];
	sub.s64 	%rd26797, %rd26797, %rd21554;
	ld.const.u64 	%rd21555, [P_DEV+40];
	sub.s64 	%rd26796, %rd26796, %rd21555;
$L__BB0_765:
	sub.s64 	%rd21562, %rd26795, %rd21537;
	sub.s64 	%rd21563, %rd26794, %rd21538;
	sub.s64 	%rd21564, %rd26793, %rd21539;
	sub.s64 	%rd21565, %rd26792, %rd21540;
	sub.s64 	%rd21566, %rd26791, %rd21541;
	sub.s64 	%rd21567, %rd26790, %rd21542;
	mov.u64 	%rd26807, %rd26801;
	mov.u64 	%rd26802, %rd26796;
	mov.u64 	%rd26804, %rd26798;
	mov.u64 	%rd26806, %rd26800;
	mov.u64 	%rd26803, %rd26797;
	mov.u64 	%rd26805, %rd26799;
	// begin inline asm
	add.cc.u64 %rd26807, %rd26807, %rd21562;
	addc.cc.u64 %rd26806, %rd26806, %rd21563;
	addc.cc.u64 %rd26805, %rd26805, %rd21564;
	addc.cc.u64 %rd26804, %rd26804, %rd21565;
	addc.cc.u64 %rd26803, %rd26803, %rd21566;
	addc.u64 %rd26802, %rd26802, %rd21567;
	
	// end inline asm
	ld.const.u64 	%rd21574, [P_DEV+40];
	setp.lt.u64 	%p384, %rd26802, %rd21574;
	@%p384 bra 	$L__BB0_767;
	ld.const.u64 	%rd21575, [P_DEV];
	sub.s64 	%rd26807, %rd26807, %rd21575;
	ld.const.u64 	%rd21576, [P_DEV+8];
	sub.s64 	%rd26806, %rd26806, %rd21576;
	ld.const.u64 	%rd21577, [P_DEV+16];
	sub.s64 	%rd26805, %rd26805, %rd21577;
	ld.const.u64 	%rd21578, [P_DEV+24];
	sub.s64 	%rd26804, %rd26804, %rd21578;
	ld.const.u64 	%rd21579, [P_DEV+32];
	sub.s64 	%rd26803, %rd26803, %rd21579;
	ld.const.u64 	%rd21580, [P_DEV+40];
	sub.s64 	%rd26802, %rd26802, %rd21580;
$L__BB0_767:
	sub.s64 	%rd21587, %rd26801, %rd21562;
	sub.s64 	%rd21588, %rd26800, %rd21563;
	sub.s64 	%rd21589, %rd26799, %rd21564;
	sub.s64 	%rd21590, %rd26798, %rd21565;
	sub.s64 	%rd21591, %rd26797, %rd21566;
	sub.s64 	%rd21592, %rd26796, %rd21567;
	mov.u64 	%rd26813, %rd26807;
	mov.u64 	%rd26808, %rd26802;
	mov.u64 	%rd26810, %rd26804;
	mov.u64 	%rd26812, %rd26806;
	mov.u64 	%rd26809, %rd26803;
	mov.u64 	%rd26811, %rd26805;
	// begin inline asm
	add.cc.u64 %rd26813, %rd26813, %rd21587;
	addc.cc.u64 %rd26812, %rd26812, %rd21588;
	addc.cc.u64 %rd26811, %rd26811, %rd21589;
	addc.cc.u64 %rd26810, %rd26810, %rd21590;
	addc.cc.u64 %rd26809, %rd26809, %rd21591;
	addc.u64 %rd26808, %rd26808, %rd21592;
	
	// end inline asm
	ld.const.u64 	%rd21599, [P_DEV+40];
	setp.lt.u64 	%p385, %rd26808, %rd21599;
	@%p385 bra 	$L__BB0_769;
	ld.const.u64 	%rd21600, [P_DEV];
	sub.s64 	%rd26813, %rd26813, %rd21600;
	ld.const.u64 	%rd21601, [P_DEV+8];
	sub.s64 	%rd26812, %rd26812, %rd21601;
	ld.const.u64 	%rd21602, [P_DEV+16];
	sub.s64 	%rd26811, %rd26811, %rd21602;
	ld.const.u64 	%rd21603, [P_DEV+24];
	sub.s64 	%rd26810, %rd26810, %rd21603;
	ld.const.u64 	%rd21604, [P_DEV+32];
	sub.s64 	%rd26809, %rd26809, %rd21604;
	ld.const.u64 	%rd21605, [P_DEV+40];
	sub.s64 	%rd26808, %rd26808, %rd21605;
$L__BB0_769:
	sub.s64 	%rd21612, %rd26807, %rd21587;
	sub.s64 	%rd21613, %rd26806, %rd21588;
	sub.s64 	%rd21614, %rd26805, %rd21589;
	sub.s64 	%rd21615, %rd26804, %rd21590;
	sub.s64 	%rd21616, %rd26803, %rd21591;
	sub.s64 	%rd21617, %rd26802, %rd21592;
	mov.u64 	%rd26814, %rd26808;
	mov.u64 	%rd26816, %rd26810;
	mov.u64 	%rd26818, %rd26812;
	mov.u64 	%rd26815, %rd26809;
	mov.u64 	%rd26817, %rd26811;
	mov.u64 	%rd26819, %rd26813;
	// begin inline asm
	add.cc.u64 %rd26819, %rd26819, %rd21612;
	addc.cc.u64 %rd26818, %rd26818, %rd21613;
	addc.cc.u64 %rd26817, %rd26817, %rd21614;
	addc.cc.u64 %rd26816, %rd26816, %rd21615;
	addc.cc.u64 %rd26815, %rd26815, %rd21616;
	addc.u64 %rd26814, %rd26814, %rd21617;
	
	// end inline asm
	ld.const.u64 	%rd21624, [P_DEV+40];
	setp.lt.u64 	%p386, %rd26814, %rd21624;
	@%p386 bra 	$L__BB0_771;
	ld.const.u64 	%rd21625, [P_DEV];
	sub.s64 	%rd26819, %rd26819, %rd21625;
	ld.const.u64 	%rd21626, [P_DEV+8];
	sub.s64 	%rd26818, %rd26818, %rd21626;
	ld.const.u64 	%rd21627, [P_DEV+16];
	sub.s64 	%rd26817, %rd26817, %rd21627;
	ld.const.u64 	%rd21628, [P_DEV+24];
	sub.s64 	%rd26816, %rd26816, %rd21628;
	ld.const.u64 	%rd21629, [P_DEV+32];
	sub.s64 	%rd26815, %rd26815, %rd21629;
	ld.const.u64 	%rd21630, [P_DEV+40];
	sub.s64 	%rd26814, %rd26814, %rd21630;
$L__BB0_771:
	sub.s64 	%rd21637, %rd26813, %rd21612;
	sub.s64 	%rd21638, %rd26812, %rd21613;
	sub.s64 	%rd21639, %rd26811, %rd21614;
	sub.s64 	%rd21640, %rd26810, %rd21615;
	sub.s64 	%rd21641, %rd26809, %rd21616;
	sub.s64 	%rd21642, %rd26808, %rd21617;
	mov.u64 	%rd26822, %rd26816;
	mov.u64 	%rd26824, %rd26818;
	mov.u64 	%rd26821, %rd26815;
	mov.u64 	%rd26823, %rd26817;
	mov.u64 	%rd26825, %rd26819;
	mov.u64 	%rd26820, %rd26814;
	// begin inline asm
	add.cc.u64 %rd26825, %rd26825, %rd21637;
	addc.cc.u64 %rd26824, %rd26824, %rd21638;
	addc.cc.u64 %rd26823, %rd26823, %rd21639;
	addc.cc.u64 %rd26822, %rd26822, %rd21640;
	addc.cc.u64 %rd26821, %rd26821, %rd21641;
	addc.u64 %rd26820, %rd26820, %rd21642;
	
	// end inline asm
	ld.const.u64 	%rd21649, [P_DEV+40];
	setp.lt.u64 	%p387, %rd26820, %rd21649;
	@%p387 bra 	$L__BB0_773;
	ld.const.u64 	%rd21650, [P_DEV];
	sub.s64 	%rd26825, %rd26825, %rd21650;
	ld.const.u64 	%rd21651, [P_DEV+8];
	sub.s64 	%rd26824, %rd26824, %rd21651;
	ld.const.u64 	%rd21652, [P_DEV+16];
	sub.s64 	%rd26823, %rd26823, %rd21652;
	ld.const.u64 	%rd21653, [P_DEV+24];
	sub.s64 	%rd26822, %rd26822, %rd21653;
	ld.const.u64 	%rd21654, [P_DEV+32];
	sub.s64 	%rd26821, %rd26821, %rd21654;
	ld.const.u64 	%rd21655, [P_DEV+40];
	sub.s64 	%rd26820, %rd26820, %rd21655;
$L__BB0_773:
	sub.s64 	%rd21662, %rd26819, %rd21637;
	sub.s64 	%rd21663, %rd26818, %rd21638;
	sub.s64 	%rd21664, %rd26817, %rd21639;
	sub.s64 	%rd21665, %rd26816, %rd21640;
	sub.s64 	%rd21666, %rd26815, %rd21641;
	sub.s64 	%rd21667, %rd26814, %rd21642;
	mov.u64 	%rd26830, %rd26824;
	mov.u64 	%rd26827, %rd26821;
	mov.u64 	%rd26829, %rd26823;
	mov.u64 	%rd26831, %rd26825;
	mov.u64 	%rd26826, %rd26820;
	mov.u64 	%rd26828, %rd26822;
	// begin inline asm
	add.cc.u64 %rd26831, %rd26831, %rd21662;
	addc.cc.u64 %rd26830, %rd26830, %rd21663;
	addc.cc.u64 %rd26829, %rd26829, %rd21664;
	addc.cc.u64 %rd26828, %rd26828, %rd21665;
	addc.cc.u64 %rd26827, %rd26827, %rd21666;
	addc.u64 %rd26826, %rd26826, %rd21667;
	
	// end inline asm
	ld.const.u64 	%rd21674, [P_DEV+40];
	setp.lt.u64 	%p388, %rd26826, %rd21674;
	@%p388 bra 	$L__BB0_775;
	ld.const.u64 	%rd21675, [P_DEV];
	sub.s64 	%rd26831, %rd26831, %rd21675;
	ld.const.u64 	%rd21676, [P_DEV+8];
	sub.s64 	%rd26830, %rd26830, %rd21676;
	ld.const.u64 	%rd21677, [P_DEV+16];
	sub.s64 	%rd26829, %rd26829, %rd21677;
	ld.const.u64 	%rd21678, [P_DEV+24];
	sub.s64 	%rd26828, %rd26828, %rd21678;
	ld.const.u64 	%rd21679, [P_DEV+32];
	sub.s64 	%rd26827, %rd26827, %rd21679;
	ld.const.u64 	%rd21680, [P_DEV+40];
	sub.s64 	%rd26826, %rd26826, %rd21680;
$L__BB0_775:
	sub.s64 	%rd21687, %rd26825, %rd21662;
	sub.s64 	%rd21688, %rd26824, %rd21663;
	sub.s64 	%rd21689, %rd26823, %rd21664;
	sub.s64 	%rd21690, %rd26822, %rd21665;
	sub.s64 	%rd21691, %rd26821, %rd21666;
	sub.s64 	%rd21692, %rd26820, %rd21667;
	mov.u64 	%rd26833, %rd26827;
	mov.u64 	%rd26835, %rd26829;
	mov.u64 	%rd26837, %rd26831;
	mov.u64 	%rd26832, %rd26826;
	mov.u64 	%rd26834, %rd26828;
	mov.u64 	%rd26836, %rd26830;
	// begin inline asm
	add.cc.u64 %rd26837, %rd26837, %rd21687;
	addc.cc.u64 %rd26836, %rd26836, %rd21688;
	addc.cc.u64 %rd26835, %rd26835, %rd21689;
	addc.cc.u64 %rd26834, %rd26834, %rd21690;
	addc.cc.u64 %rd26833, %rd26833, %rd21691;
	addc.u64 %rd26832, %rd26832, %rd21692;
	
	// end inline asm
	ld.const.u64 	%rd21699, [P_DEV+40];
	setp.lt.u64 	%p389, %rd26832, %rd21699;
	@%p389 bra 	$L__BB0_777;
	ld.const.u64 	%rd21700, [P_DEV];
	sub.s64 	%rd26837, %rd26837, %rd21700;
	ld.const.u64 	%rd21701, [P_DEV+8];
	sub.s64 	%rd26836, %rd26836, %rd21701;
	ld.const.u64 	%rd21702, [P_DEV+16];
	sub.s64 	%rd26835, %rd26835, %rd21702;
	ld.const.u64 	%rd21703, [P_DEV+24];
	sub.s64 	%rd26834, %rd26834, %rd21703;
	ld.const.u64 	%rd21704, [P_DEV+32];
	sub.s64 	%rd26833, %rd26833, %rd21704;
	ld.const.u64 	%rd21705, [P_DEV+40];
	sub.s64 	%rd26832, %rd26832, %rd21705;
$L__BB0_777:
	sub.s64 	%rd21712, %rd26831, %rd21687;
	sub.s64 	%rd21713, %rd26830, %rd21688;
	sub.s64 	%rd21714, %rd26829, %rd21689;
	sub.s64 	%rd21715, %rd26828, %rd21690;
	sub.s64 	%rd21716, %rd26827, %rd21691;
	sub.s64 	%rd21717, %rd26826, %rd21692;
	mov.u64 	%rd26839, %rd26833;
	mov.u64 	%rd26841, %rd26835;
	mov.u64 	%rd26843, %rd26837;
	mov.u64 	%rd26838, %rd26832;
	mov.u64 	%rd26840, %rd26834;
	mov.u64 	%rd26842, %rd26836;
	// begin inline asm
	add.cc.u64 %rd26843, %rd26843, %rd21712;
	addc.cc.u64 %rd26842, %rd26842, %rd21713;
	addc.cc.u64 %rd26841, %rd26841, %rd21714;
	addc.cc.u64 %rd26840, %rd26840, %rd21715;
	addc.cc.u64 %rd26839, %rd26839, %rd21716;
	addc.u64 %rd26838, %rd26838, %rd21717;
	
	// end inline asm
	ld.const.u64 	%rd21724, [P_DEV+40];
	setp.lt.u64 	%p390, %rd26838, %rd21724;
	@%p390 bra 	$L__BB0_779;
	ld.const.u64 	%rd21725, [P_DEV];
	sub.s64 	%rd26843, %rd26843, %rd21725;
	ld.const.u64 	%rd21726, [P_DEV+8];
	sub.s64 	%rd26842, %rd26842, %rd21726;
	ld.const.u64 	%rd21727, [P_DEV+16];
	sub.s64 	%rd26841, %rd26841, %rd21727;
	ld.const.u64 	%rd21728, [P_DEV+24];
	sub.s64 	%rd26840, %rd26840, %rd21728;
	ld.const.u64 	%rd21729, [P_DEV+32];
	sub.s64 	%rd26839, %rd26839, %rd21729;
	ld.const.u64 	%rd21730, [P_DEV+40];
	sub.s64 	%rd26838, %rd26838, %rd21730;
$L__BB0_779:
	sub.s64 	%rd21737, %rd26837, %rd21712;
	sub.s64 	%rd21738, %rd26836, %rd21713;
	sub.s64 	%rd21739, %rd26835, %rd21714;
	sub.s64 	%rd21740, %rd26834, %rd21715;
	sub.s64 	%rd21741, %rd26833, %rd21716;
	sub.s64 	%rd21742, %rd26832, %rd21717;
	mov.u64 	%rd26847, %rd26841;
	mov.u64 	%rd26849, %rd26843;
	mov.u64 	%rd26844, %rd26838;
	mov.u64 	%rd26846, %rd26840;
	mov.u64 	%rd26848, %rd26842;
	mov.u64 	%rd26845, %rd26839;
	// begin inline asm
	add.cc.u64 %rd26849, %rd26849, %rd21737;
	addc.cc.u64 %rd26848, %rd26848, %rd21738;
	addc.cc.u64 %rd26847, %rd26847, %rd21739;
	addc.cc.u64 %rd26846, %rd26846, %rd21740;
	addc.cc.u64 %rd26845, %rd26845, %rd21741;
	addc.u64 %rd26844, %rd26844, %rd21742;
	
	// end inline asm
	ld.const.u64 	%rd21749, [P_DEV+40];
	setp.lt.u64 	%p391, %rd26844, %rd21749;
	@%p391 bra 	$L__BB0_781;
	ld.const.u64 	%rd21750, [P_DEV];
	sub.s64 	%rd26849, %rd26849, %rd21750;
	ld.const.u64 	%rd21751, [P_DEV+8];
	sub.s64 	%rd26848, %rd26848, %rd21751;
	ld.const.u64 	%rd21752, [P_DEV+16];
	sub.s64 	%rd26847, %rd26847, %rd21752;
	ld.const.u64 	%rd21753, [P_DEV+24];
	sub.s64 	%rd26846, %rd26846, %rd21753;
	ld.const.u64 	%rd21754, [P_DEV+32];
	sub.s64 	%rd26845, %rd26845, %rd21754;
	ld.const.u64 	%rd21755, [P_DEV+40];
	sub.s64 	%rd26844, %rd26844, %rd21755;
$L__BB0_781:
	sub.s64 	%rd21762, %rd26843, %rd21737;
	sub.s64 	%rd21763, %rd26842, %rd21738;
	sub.s64 	%rd21764, %rd26841, %rd21739;
	sub.s64 	%rd21765, %rd26840, %rd21740;
	sub.s64 	%rd21766, %rd26839, %rd21741;
	sub.s64 	%rd21767, %rd26838, %rd21742;
	mov.u64 	%rd26855, %rd26849;
	mov.u64 	%rd26850, %rd26844;
	mov.u64 	%rd26852, %rd26846;
	mov.u64 	%rd26854, %rd26848;
	mov.u64 	%rd26851, %rd26845;
	mov.u64 	%rd26853, %rd26847;
	// begin inline asm
	add.cc.u64 %rd26855, %rd26855, %rd21762;
	addc.cc.u64 %rd26854, %rd26854, %rd21763;
	addc.cc.u64 %rd26853, %rd26853, %rd21764;
	addc.cc.u64 %rd26852, %rd26852, %rd21765;
	addc.cc.u64 %rd26851, %rd26851, %rd21766;
	addc.u64 %rd26850, %rd26850, %rd21767;
	
	// end inline asm
	ld.const.u64 	%rd21774, [P_DEV+40];
	setp.lt.u64 	%p392, %rd26850, %rd21774;
	@%p392 bra 	$L__BB0_783;
	ld.const.u64 	%rd21775, [P_DEV];
	sub.s64 	%rd26855, %rd26855, %rd21775;
	ld.const.u64 	%rd21776, [P_DEV+8];
	sub.s64 	%rd26854, %rd26854, %rd21776;
	ld.const.u64 	%rd21777, [P_DEV+16];
	sub.s64 	%rd26853, %rd26853, %rd21777;
	ld.const.u64 	%rd21778, [P_DEV+24];
	sub.s64 	%rd26852, %rd26852, %rd21778;
	ld.const.u64 	%rd21779, [P_DEV+32];
	sub.s64 	%rd26851, %rd26851, %rd21779;
	ld.const.u64 	%rd21780, [P_DEV+40];
	sub.s64 	%rd26850, %rd26850, %rd21780;
$L__BB0_783:
	sub.s64 	%rd21787, %rd26849, %rd21762;
	sub.s64 	%rd21788, %rd26848, %rd21763;
	sub.s64 	%rd21789, %rd26847, %rd21764;
	sub.s64 	%rd21790, %rd26846, %rd21765;
	sub.s64 	%rd21791, %rd26845, %rd21766;
	sub.s64 	%rd21792, %rd26844, %rd21767;
	mov.u64 	%rd26861, %rd26855;
	mov.u64 	%rd26856, %rd26850;
	mov.u64 	%rd26858, %rd26852;
	mov.u64 	%rd26860, %rd26854;
	mov.u64 	%rd26857, %rd26851;
	mov.u64 	%rd26859, %rd26853;
	// begin inline asm
	add.cc.u64 %rd26861, %rd26861, %rd21787;
	addc.cc.u64 %rd26860, %rd26860, %rd21788;
	addc.cc.u64 %rd26859, %rd26859, %rd21789;
	addc.cc.u64 %rd26858, %rd26858, %rd21790;
	addc.cc.u64 %rd26857, %rd26857, %rd21791;
	addc.u64 %rd26856, %rd26856, %rd21792;
	
	// end inline asm
	ld.const.u64 	%rd21799, [P_DEV+40];
	setp.lt.u64 	%p393, %rd26856, %rd21799;
	@%p393 bra 	$L__BB0_785;
	ld.const.u64 	%rd21800, [P_DEV];
	sub.s64 	%rd26861, %rd26861, %rd21800;
	ld.const.u64 	%rd21801, [P_DEV+8];
	sub.s64 	%rd26860, %rd26860, %rd21801;
	ld.const.u64 	%rd21802, [P_DEV+16];
	sub.s64 	%rd26859, %rd26859, %rd21802;
	ld.const.u64 	%rd21803, [P_DEV+24];
	sub.s64 	%rd26858, %rd26858, %rd21803;
	ld.const.u64 	%rd21804, [P_DEV+32];
	sub.s64 	%rd26857, %rd26857, %rd21804;
	ld.const.u64 	%rd21805, [P_DEV+40];
	sub.s64 	%rd26856, %rd26856, %rd21805;
$L__BB0_785:
	sub.s64 	%rd21812, %rd26855, %rd21787;
	sub.s64 	%rd21813, %rd26854, %rd21788;
	sub.s64 	%rd21814, %rd26853, %rd21789;
	sub.s64 	%rd21815, %rd26852, %rd21790;
	sub.s64 	%rd21816, %rd26851, %rd21791;
	sub.s64 	%rd21817, %rd26850, %rd21792;
	mov.u64 	%rd26862, %rd26856;
	mov.u64 	%rd26864, %rd26858;
	mov.u64 	%rd26866, %rd26860;
	mov.u64 	%rd26863, %rd26857;
	mov.u64 	%rd26865, %rd26859;
	mov.u64 	%rd26867, %rd26861;
	// begin inline asm
	add.cc.u64 %rd26867, %rd26867, %rd21812;
	addc.cc.u64 %rd26866, %rd26866, %rd21813;
	addc.cc.u64 %rd26865, %rd26865, %rd21814;
	addc.cc.u64 %rd26864, %rd26864, %rd21815;
	addc.cc.u64 %rd26863, %rd26863, %rd21816;
	addc.u64 %rd26862, %rd26862, %rd21817;
	
	// end inline asm
	ld.const.u64 	%rd21824, [P_DEV+40];
	setp.lt.u64 	%p394, %rd26862, %rd21824;
	@%p394 bra 	$L__BB0_787;
	ld.const.u64 	%rd21825, [P_DEV];
	sub.s64 	%rd26867, %rd26867, %rd21825;
	ld.const.u64 	%rd21826, [P_DEV+8];
	sub.s64 	%rd26866, %rd26866, %rd21826;
	ld.const.u64 	%rd21827, [P_DEV+16];
	sub.s64 	%rd26865, %rd26865, %rd21827;
	ld.const.u64 	%rd21828, [P_DEV+24];
	sub.s64 	%rd26864, %rd26864, %rd21828;
	ld.const.u64 	%rd21829, [P_DEV+32];
	sub.s64 	%rd26863, %rd26863, %rd21829;
	ld.const.u64 	%rd21830, [P_DEV+40];
	sub.s64 	%rd26862, %rd26862, %rd21830;
$L__BB0_787:
	sub.s64 	%rd21837, %rd26861, %rd21812;
	sub.s64 	%rd21838, %rd26860, %rd21813;
	sub.s64 	%rd21839, %rd26859, %rd21814;
	sub.s64 	%rd21840, %rd26858, %rd21815;
	sub.s64 	%rd21841, %rd26857, %rd21816;
	sub.s64 	%rd21842, %rd26856, %rd21817;
	mov.u64 	%rd26870, %rd26864;
	mov.u64 	%rd26872, %rd26866;
	mov.u64 	%rd26869, %rd26863;
	mov.u64 	%rd26871, %rd26865;
	mov.u64 	%rd26873, %rd26867;
	mov.u64 	%rd26868, %rd26862;
	// begin inline asm
	add.cc.u64 %rd26873, %rd26873, %rd21837;
	addc.cc.u64 %rd26872, %rd26872, %rd21838;
	addc.cc.u64 %rd26871, %rd26871, %rd21839;
	addc.cc.u64 %rd26870, %rd26870, %rd21840;
	addc.cc.u64 %rd26869, %rd26869, %rd21841;
	addc.u64 %rd26868, %rd26868, %rd21842;
	
	// end inline asm
	ld.const.u64 	%rd21849, [P_DEV+40];
	setp.lt.u64 	%p395, %rd26868, %rd21849;
	@%p395 bra 	$L__BB0_789;
	ld.const.u64 	%rd21850, [P_DEV];
	sub.s64 	%rd26873, %rd26873, %rd21850;
	ld.const.u64 	%rd21851, [P_DEV+8];
	sub.s64 	%rd26872, %rd26872, %rd21851;
	ld.const.u64 	%rd21852, [P_DEV+16];
	sub.s64 	%rd26871, %rd26871, %rd21852;
	ld.const.u64 	%rd21853, [P_DEV+24];
	sub.s64 	%rd26870, %rd26870, %rd21853;
	ld.const.u64 	%rd21854, [P_DEV+32];
	sub.s64 	%rd26869, %rd26869, %rd21854;
	ld.const.u64 	%rd21855, [P_DEV+40];
	sub.s64 	%rd26868, %rd26868, %rd21855;
$L__BB0_789:
	sub.s64 	%rd21862, %rd26867, %rd21837;
	sub.s64 	%rd21863, %rd26866, %rd21838;
	sub.s64 	%rd21864, %rd26865, %rd21839;
	sub.s64 	%rd21865, %rd26864, %rd21840;
	sub.s64 	%rd21866, %rd26863, %rd21841;
	sub.s64 	%rd21867, %rd26862, %rd21842;
	mov.u64 	%rd26878, %rd26872;
	mov.u64 	%rd26875, %rd26869;
	mov.u64 	%rd26877, %rd26871;
	mov.u64 	%rd26879, %rd26873;
	mov.u64 	%rd26874, %rd26868;
	mov.u64 	%rd26876, %rd26870;
	// begin inline asm
	add.cc.u64 %rd26879, %rd26879, %rd21862;
	addc.cc.u64 %rd26878, %rd26878, %rd21863;
	addc.cc.u64 %rd26877, %rd26877, %rd21864;
	addc.cc.u64 %rd26876, %rd26876, %rd21865;
	addc.cc.u64 %rd26875, %rd26875, %rd21866;
	addc.u64 %rd26874, %rd26874, %rd21867;
	
	// end inline asm
	ld.const.u64 	%rd21874, [P_DEV+40];
	setp.lt.u64 	%p396, %rd26874, %rd21874;
	@%p396 bra 	$L__BB0_791;
	ld.const.u64 	%rd21875, [P_DEV];
	sub.s64 	%rd26879, %rd26879, %rd21875;
	ld.const.u64 	%rd21876, [P_DEV+8];
	sub.s64 	%rd26878, %rd26878, %rd21876;
	ld.const.u64 	%rd21877, [P_DEV+16];
	sub.s64 	%rd26877, %rd26877, %rd21877;
	ld.const.u64 	%rd21878, [P_DEV+24];
	sub.s64 	%rd26876, %rd26876, %rd21878;
	ld.const.u64 	%rd21879, [P_DEV+32];
	sub.s64 	%rd26875, %rd26875, %rd21879;
	ld.const.u64 	%rd21880, [P_DEV+40];
	sub.s64 	%rd26874, %rd26874, %rd21880;
$L__BB0_791:
	sub.s64 	%rd21887, %rd26873, %rd21862;
	sub.s64 	%rd21888, %rd26872, %rd21863;
	sub.s64 	%rd21889, %rd26871, %rd21864;
	sub.s64 	%rd21890, %rd26870, %rd21865;
	sub.s64 	%rd21891, %rd26869, %rd21866;
	sub.s64 	%rd21892, %rd26868, %rd21867;
	mov.u64 	%rd26881, %rd26875;
	mov.u64 	%rd26883, %rd26877;
	mov.u64 	%rd26885, %rd26879;
	mov.u64 	%rd26880, %rd26874;
	mov.u64 	%rd26882, %rd26876;
	mov.u64 	%rd26884, %rd26878;
	// begin inline asm
	add.cc.u64 %rd26885, %rd26885, %rd21887;
	addc.cc.u64 %rd26884, %rd26884, %rd21888;
	addc.cc.u64 %rd26883, %rd26883, %rd21889;
	addc.cc.u64 %rd26882, %rd26882, %rd21890;
	addc.cc.u64 %rd26881, %rd26881, %rd21891;
	addc.u64 %rd26880, %rd26880, %rd21892;
	
	// end inline asm
	ld.const.u64 	%rd21899, [P_DEV+40];
	setp.lt.u64 	%p397, %rd26880, %rd21899;
	@%p397 bra 	$L__BB0_793;
	ld.const.u64 	%rd21900, [P_DEV];
	sub.s64 	%rd26885, %rd26885, %rd21900;
	ld.const.u64 	%rd21901, [P_DEV+8];
	sub.s64 	%rd26884, %rd26884, %rd21901;
	ld.const.u64 	%rd21902, [P_DEV+16];
	sub.s64 	%rd26883, %rd26883, %rd21902;
	ld.const.u64 	%rd21903, [P_DEV+24];
	sub.s64 	%rd26882, %rd26882, %rd21903;
	ld.const.u64 	%rd21904, [P_DEV+32];
	sub.s64 	%rd26881, %rd26881, %rd21904;
	ld.const.u64 	%rd21905, [P_DEV+40];
	sub.s64 	%rd26880, %rd26880, %rd21905;
$L__BB0_793:
	sub.s64 	%rd21912, %rd26879, %rd21887;
	sub.s64 	%rd21913, %rd26878, %rd21888;
	sub.s64 	%rd21914, %rd26877, %rd21889;
	sub.s64 	%rd21915, %rd26876, %rd21890;
	sub.s64 	%rd21916, %rd26875, %rd21891;
	sub.s64 	%rd21917, %rd26874, %rd21892;
	mov.u64 	%rd26887, %rd26881;
	mov.u64 	%rd26889, %rd26883;
	mov.u64 	%rd26891, %rd26885;
	mov.u64 	%rd26886, %rd26880;
	mov.u64 	%rd26888, %rd26882;
	mov.u64 	%rd26890, %rd26884;
	// begin inline asm
	add.cc.u64 %rd26891, %rd26891, %rd21912;
	addc.cc.u64 %rd26890, %rd26890, %rd21913;
	addc.cc.u64 %rd26889, %rd26889, %rd21914;
	addc.cc.u64 %rd26888, %rd26888, %rd21915;
	addc.cc.u64 %rd26887, %rd26887, %rd21916;
	addc.u64 %rd26886, %rd26886, %rd21917;
	
	// end inline asm
	ld.const.u64 	%rd21924, [P_DEV+40];
	setp.lt.u64 	%p398, %rd26886, %rd21924;
	@%p398 bra 	$L__BB0_795;
	ld.const.u64 	%rd21925, [P_DEV];
	sub.s64 	%rd26891, %rd26891, %rd21925;
	ld.const.u64 	%rd21926, [P_DEV+8];
	sub.s64 	%rd26890, %rd26890, %rd21926;
	ld.const.u64 	%rd21927, [P_DEV+16];
	sub.s64 	%rd26889, %rd26889, %rd21927;
	ld.const.u64 	%rd21928, [P_DEV+24];
	sub.s64 	%rd26888, %rd26888, %rd21928;
	ld.const.u64 	%rd21929, [P_DEV+32];
	sub.s64 	%rd26887, %rd26887, %rd21929;
	ld.const.u64 	%rd21930, [P_DEV+40];
	sub.s64 	%rd26886, %rd26886, %rd21930;
$L__BB0_795:
	sub.s64 	%rd21937, %rd26885, %rd21912;
	sub.s64 	%rd21938, %rd26884, %rd21913;
	sub.s64 	%rd21939, %rd26883, %rd21914;
	sub.s64 	%rd21940, %rd26882, %rd21915;
	sub.s64 	%rd21941, %rd26881, %rd21916;
	sub.s64 	%rd21942, %rd26880, %rd21917;
	mov.u64 	%rd26895, %rd26889;
	mov.u64 	%rd26897, %rd26891;
	mov.u64 	%rd26892, %rd26886;
	mov.u64 	%rd26894, %rd26888;
	mov.u64 	%rd26896, %rd26890;
	mov.u64 	%rd26893, %rd26887;
	// begin inline asm
	add.cc.u64 %rd26897, %rd26897, %rd21937;
	addc.cc.u64 %rd26896, %rd26896, %rd21938;
	addc.cc.u64 %rd26895, %rd26895, %rd21939;
	addc.cc.u64 %rd26894, %rd26894, %rd21940;
	addc.cc.u64 %rd26893, %rd26893, %rd21941;
	addc.u64 %rd26892, %rd26892, %rd21942;
	
	// end inline asm
	ld.const.u64 	%rd21949, [P_DEV+40];
	setp.lt.u64 	%p399, %rd26892, %rd21949;
	@%p399 bra 	$L__BB0_797;
	ld.const.u64 	%rd21950, [P_DEV];
	sub.s64 	%rd26897, %rd26897, %rd21950;
	ld.const.u64 	%rd21951, [P_DEV+8];
	sub.s64 	%rd26896, %rd26896, %rd21951;
	ld.const.u64 	%rd21952, [P_DEV+16];
	sub.s64 	%rd26895, %rd26895, %rd21952;
	ld.const.u64 	%rd21953, [P_DEV+24];
	sub.s64 	%rd26894, %rd26894, %rd21953;
	ld.const.u64 	%rd21954, [P_DEV+32];
	sub.s64 	%rd26893, %rd26893, %rd21954;
	ld.const.u64 	%rd21955, [P_DEV+40];
	sub.s64 	%rd26892, %rd26892, %rd21955;
$L__BB0_797:
	sub.s64 	%rd21962, %rd26891, %rd21937;
	sub.s64 	%rd21963, %rd26890, %rd21938;
	sub.s64 	%rd21964, %rd26889, %rd21939;
	sub.s64 	%rd21965, %rd26888, %rd21940;
	sub.s64 	%rd21966, %rd26887, %rd21941;
	sub.s64 	%rd21967, %rd26886, %rd21942;
	mov.u64 	%rd26903, %rd26897;
	mov.u64 	%rd26898, %rd26892;
	mov.u64 	%rd26900, %rd26894;
	mov.u64 	%rd26902, %rd26896;
	mov.u64 	%rd26899, %rd26893;
	mov.u64 	%rd26901, %rd26895;
	// begin inline asm
	add.cc.u64 %rd26903, %rd26903, %rd21962;
	addc.cc.u64 %rd26902, %rd26902, %rd21963;
	addc.cc.u64 %rd26901, %rd26901, %rd21964;
	addc.cc.u64 %rd26900, %rd26900, %rd21965;
	addc.cc.u64 %rd26899, %rd26899, %rd21966;
	addc.u64 %rd26898, %rd26898, %rd21967;
	
	// end inline asm
	ld.const.u64 	%rd21974, [P_DEV+40];
	setp.lt.u64 	%p400, %rd26898, %rd21974;
	@%p400 bra 	$L__BB0_799;
	ld.const.u64 	%rd21975, [P_DEV];
	sub.s64 	%rd26903, %rd26903, %rd21975;
	ld.const.u64 	%rd21976, [P_DEV+8];
	sub.s64 	%rd26902, %rd26902, %rd21976;
	ld.const.u64 	%rd21977, [P_DEV+16];
	sub.s64 	%rd26901, %rd26901, %rd21977;
	ld.const.u64 	%rd21978, [P_DEV+24];
	sub.s64 	%rd26900, %rd26900, %rd21978;
	ld.const.u64 	%rd21979, [P_DEV+32];
	sub.s64 	%rd26899, %rd26899, %rd21979;
	ld.const.u64 	%rd21980, [P_DEV+40];
	sub.s64 	%rd26898, %rd26898, %rd21980;
$L__BB0_799:
	sub.s64 	%rd21987, %rd26897, %rd21962;
	sub.s64 	%rd21988, %rd26896, %rd21963;
	sub.s64 	%rd21989, %rd26895, %rd21964;
	sub.s64 	%rd21990, %rd26894, %rd21965;
	sub.s64 	%rd21991, %rd26893, %rd21966;
	sub.s64 	%rd21992, %rd26892, %rd21967;
	mov.u64 	%rd26909, %rd26903;
	mov.u64 	%rd26904, %rd26898;
	mov.u64 	%rd26906, %rd26900;
	mov.u64 	%rd26908, %rd26902;
	mov.u64 	%rd26905, %rd26899;
	mov.u64 	%rd26907, %rd26901;
	// begin inline asm
	add.cc.u64 %rd26909, %rd26909, %rd21987;
	addc.cc.u64 %rd26908, %rd26908, %rd21988;
	addc.cc.u64 %rd26907, %rd26907, %rd21989;
	addc.cc.u64 %rd26906, %rd26906, %rd21990;
	addc.cc.u64 %rd26905, %rd26905, %rd21991;
	addc.u64 %rd26904, %rd26904, %rd21992;
	
	// end inline asm
	ld.const.u64 	%rd21999, [P_DEV+40];
	setp.lt.u64 	%p401, %rd26904, %rd21999;
	@%p401 bra 	$L__BB0_801;
	ld.const.u64 	%rd22000, [P_DEV];
	sub.s64 	%rd26909, %rd26909, %rd22000;
	ld.const.u64 	%rd22001, [P_DEV+8];
	sub.s64 	%rd26908, %rd26908, %rd22001;
	ld.const.u64 	%rd22002, [P_DEV+16];
	sub.s64 	%rd26907, %rd26907, %rd22002;
	ld.const.u64 	%rd22003, [P_DEV+24];
	sub.s64 	%rd26906, %rd26906, %rd22003;
	ld.const.u64 	%rd22004, [P_DEV+32];
	sub.s64 	%rd26905, %rd26905, %rd22004;
	ld.const.u64 	%rd22005, [P_DEV+40];
	sub.s64 	%rd26904, %rd26904, %rd22005;
$L__BB0_801:
	sub.s64 	%rd22012, %rd26903, %rd21987;
	sub.s64 	%rd22013, %rd26902, %rd21988;
	sub.s64 	%rd22014, %rd26901, %rd21989;
	sub.s64 	%rd22015, %rd26900, %rd21990;
	sub.s64 	%rd22016, %rd26899, %rd21991;
	sub.s64 	%rd22017, %rd26898, %rd21992;
	mov.u64 	%rd26910, %rd26904;
	mov.u64 	%rd26912, %rd26906;
	mov.u64 	%rd26914, %rd26908;
	mov.u64 	%rd26911, %rd26905;
	mov.u64 	%rd26913, %rd26907;
	mov.u64 	%rd26915, %rd26909;
	// begin inline asm
	add.cc.u64 %rd26915, %rd26915, %rd22012;
	addc.cc.u64 %rd26914, %rd26914, %rd22013;
	addc.cc.u64 %rd26913, %rd26913, %rd22014;
	addc.cc.u64 %rd26912, %rd26912, %rd22015;
	addc.cc.u64 %rd26911, %rd26911, %rd22016;
	addc.u64 %rd26910, %rd26910, %rd22017;
	
	// end inline asm
	ld.const.u64 	%rd22024, [P_DEV+40];
	setp.lt.u64 	%p402, %rd26910, %rd22024;
	@%p402 bra 	$L__BB0_803;
	ld.const.u64 	%rd22025, [P_DEV];
	sub.s64 	%rd26915, %rd26915, %rd22025;
	ld.const.u64 	%rd22026, [P_DEV+8];
	sub.s64 	%rd26914, %rd26914, %rd22026;
	ld.const.u64 	%rd22027, [P_DEV+16];
	sub.s64 	%rd26913, %rd26913, %rd22027;
	ld.const.u64 	%rd22028, [P_DEV+24];
	sub.s64 	%rd26912, %rd26912, %rd22028;
	ld.const.u64 	%rd22029, [P_DEV+32];
	sub.s64 	%rd26911, %rd26911, %rd22029;
	ld.const.u64 	%rd22030, [P_DEV+40];
	sub.s64 	%rd26910, %rd26910, %rd22030;
$L__BB0_803:
	sub.s64 	%rd22037, %rd26909, %rd22012;
	sub.s64 	%rd22038, %rd26908, %rd22013;
	sub.s64 	%rd22039, %rd26907, %rd22014;
	sub.s64 	%rd22040, %rd26906, %rd22015;
	sub.s64 	%rd22041, %rd26905, %rd22016;
	sub.s64 	%rd22042, %rd26904, %rd22017;
	mov.u64 	%rd26918, %rd26912;
	mov.u64 	%rd26920, %rd26914;
	mov.u64 	%rd26917, %rd26911;
	mov.u64 	%rd26919, %rd26913;
	mov.u64 	%rd26921, %rd26915;
	mov.u64 	%rd26916, %rd26910;
	// begin inline asm
	add.cc.u64 %rd26921, %rd26921, %rd22037;
	addc.cc.u64 %rd26920, %rd26920, %rd22038;
	addc.cc.u64 %rd26919, %rd26919, %rd22039;
	addc.cc.u64 %rd26918, %rd26918, %rd22040;
	addc.cc.u64 %rd26917, %rd26917, %rd22041;
	addc.u64 %rd26916, %rd26916, %rd22042;
	
	// end inline asm
	ld.const.u64 	%rd22049, [P_DEV+40];
	setp.lt.u64 	%p403, %rd26916, %rd22049;
	@%p403 bra 	$L__BB0_805;
	ld.const.u64 	%rd22050, [P_DEV];
	sub.s64 	%rd26921, %rd26921, %rd22050;
	ld.const.u64 	%rd22051, [P_DEV+8];
	sub.s64 	%rd26920, %rd26920, %rd22051;
	ld.const.u64 	%rd22052, [P_DEV+16];
	sub.s64 	%rd26919, %rd26919, %rd22052;
	ld.const.u64 	%rd22053, [P_DEV+24];
	sub.s64 	%rd26918, %rd26918, %rd22053;
	ld.const.u64 	%rd22054, [P_DEV+32];
	sub.s64 	%rd26917, %rd26917, %rd22054;
	ld.const.u64 	%rd22055, [P_DEV+40];
	sub.s64 	%rd26916, %rd26916, %rd22055;
$L__BB0_805:
	sub.s64 	%rd22062, %rd26915, %rd22037;
	sub.s64 	%rd22063, %rd26914, %rd22038;
	sub.s64 	%rd22064, %rd26913, %rd22039;
	sub.s64 	%rd22065, %rd26912, %rd22040;
	sub.s64 	%rd22066, %rd26911, %rd22041;
	sub.s64 	%rd22067, %rd26910, %rd22042;
	mov.u64 	%rd26926, %rd26920;
	mov.u64 	%rd26923, %rd26917;
	mov.u64 	%rd26925, %rd26919;
	mov.u64 	%rd26927, %rd26921;
	mov.u64 	%rd26922, %rd26916;
	mov.u64 	%rd26924, %rd26918;
	// begin inline asm
	add.cc.u64 %rd26927, %rd26927, %rd22062;
	addc.cc.u64 %rd26926, %rd26926, %rd22063;
	addc.cc.u64 %rd26925, %rd26925, %rd22064;
	addc.cc.u64 %rd26924, %rd26924, %rd22065;
	addc.cc.u64 %rd26923, %rd26923, %rd22066;
	addc.u64 %rd26922, %rd26922, %rd22067;
	
	// end inline asm
	ld.const.u64 	%rd22074, [P_DEV+40];
	setp.lt.u64 	%p404, %rd26922, %rd22074;
	@%p404 bra 	$L__BB0_807;
	ld.const.u64 	%rd22075, [P_DEV];
	sub.s64 	%rd26927, %rd26927, %rd22075;
	ld.const.u64 	%rd22076, [P_DEV+8];
	sub.s64 	%rd26926, %rd26926, %rd22076;
	ld.const.u64 	%rd22077, [P_DEV+16];
	sub.s64 	%rd26925, %rd26925, %rd22077;
	ld.const.u64 	%rd22078, [P_DEV+24];
	sub.s64 	%rd26924, %rd26924, %rd22078;
	ld.const.u64 	%rd22079, [P_DEV+32];
	sub.s64 	%rd26923, %rd26923, %rd22079;
	ld.const.u64 	%rd22080, [P_DEV+40];
	sub.s64 	%rd26922, %rd26922, %rd22080;
$L__BB0_807:
	sub.s64 	%rd22087, %rd26921, %rd22062;
	sub.s64 	%rd22088, %rd26920, %rd22063;
	sub.s64 	%rd22089, %rd26919, %rd22064;
	sub.s64 	%rd22090, %rd26918, %rd22065;
	sub.s64 	%rd22091, %rd26917, %rd22066;
	sub.s64 	%rd22092, %rd26916, %rd22067;
	mov.u64 	%rd26929, %rd26923;
	mov.u64 	%rd26931, %rd26925;
	mov.u64 	%rd26933, %rd26927;
	mov.u64 	%rd26928, %rd26922;
	mov.u64 	%rd26930, %rd26924;
	mov.u64 	%rd26932, %rd26926;
	// begin inline asm
	add.cc.u64 %rd26933, %rd26933, %rd22087;
	addc.cc.u64 %rd26932, %rd26932, %rd22088;
	addc.cc.u64 %rd26931, %rd26931, %rd22089;
	addc.cc.u64 %rd26930, %rd26930, %rd22090;
	addc.cc.u64 %rd26929, %rd26929, %rd22091;
	addc.u64 %rd26928, %rd26928, %rd22092;
	
	// end inline asm
	ld.const.u64 	%rd22099, [P_DEV+40];
	setp.lt.u64 	%p405, %rd26928, %rd22099;
	@%p405 bra 	$L__BB0_809;
	ld.const.u64 	%rd22100, [P_DEV];
	sub.s64 	%rd26933, %rd26933, %rd22100;
	ld.const.u64 	%rd22101, [P_DEV+8];
	sub.s64 	%rd26932, %rd26932, %rd22101;
	ld.const.u64 	%rd22102, [P_DEV+16];
	sub.s64 	%rd26931, %rd26931, %rd22102;
	ld.const.u64 	%rd22103, [P_DEV+24];
	sub.s64 	%rd26930, %rd26930, %rd22103;
	ld.const.u64 	%rd22104, [P_DEV+32];
	sub.s64 	%rd26929, %rd26929, %rd22104;
	ld.const.u64 	%rd22105, [P_DEV+40];
	sub.s64 	%rd26928, %rd26928, %rd22105;
$L__BB0_809:
	sub.s64 	%rd22112, %rd26927, %rd22087;
	sub.s64 	%rd22113, %rd26926, %rd22088;
	sub.s64 	%rd22114, %rd26925, %rd22089;
	sub.s64 	%rd22115, %rd26924, %rd22090;
	sub.s64 	%rd22116, %rd26923, %rd22091;
	sub.s64 	%rd22117, %rd26922, %rd22092;
	mov.u64 	%rd26935, %rd26929;
	mov.u64 	%rd26937, %rd26931;
	mov.u64 	%rd26939, %rd26933;
	mov.u64 	%rd26934, %rd26928;
	mov.u64 	%rd26936, %rd26930;
	mov.u64 	%rd26938, %rd26932;
	// begin inline asm
	add.cc.u64 %rd26939, %rd26939, %rd22112;
	addc.cc.u64 %rd26938, %rd26938, %rd22113;
	addc.cc.u64 %rd26937, %rd26937, %rd22114;
	addc.cc.u64 %rd26936, %rd26936, %rd22115;
	addc.cc.u64 %rd26935, %rd26935, %rd22116;
	addc.u64 %rd26934, %rd26934, %rd22117;
	
	// end inline asm
	ld.const.u64 	%rd22124, [P_DEV+40];
	setp.lt.u64 	%p406, %rd26934, %rd22124;
	@%p406 bra 	$L__BB0_811;
	ld.const.u64 	%rd22125, [P_DEV];
	sub.s64 	%rd26939, %rd26939, %rd22125;
	ld.const.u64 	%rd22126, [P_DEV+8];
	sub.s64 	%rd26938, %rd26938, %rd22126;
	ld.const.u64 	%rd22127, [P_DEV+16];
	sub.s64 	%rd26937, %rd26937, %rd22127;
	ld.const.u64 	%rd22128, [P_DEV+24];
	sub.s64 	%rd26936, %rd26936, %rd22128;
	ld.const.u64 	%rd22129, [P_DEV+32];
	sub.s64 	%rd26935, %rd26935, %rd22129;
	ld.const.u64 	%rd22130, [P_DEV+40];
	sub.s64 	%rd26934, %rd26934, %rd22130;
$L__BB0_811:
	sub.s64 	%rd22137, %rd26933, %rd22112;
	sub.s64 	%rd22138, %rd26932, %rd22113;
	sub.s64 	%rd22139, %rd26931, %rd22114;
	sub.s64 	%rd22140, %rd26930, %rd22115;
	sub.s64 	%rd22141, %rd26929, %rd22116;
	sub.s64 	%rd22142, %rd26928, %rd22117;
	mov.u64 	%rd26943, %rd26937;
	mov.u64 	%rd26945, %rd26939;
	mov.u64 	%rd26940, %rd26934;
	mov.u64 	%rd26942, %rd26936;
	mov.u64 	%rd26944, %rd26938;
	mov.u64 	%rd26941, %rd26935;
	// begin inline asm
	add.cc.u64 %rd26945, %rd26945, %rd22137;
	addc.cc.u64 %rd26944, %rd26944, %rd22138;
	addc.cc.u64 %rd26943, %rd26943, %rd22139;
	addc.cc.u64 %rd26942, %rd26942, %rd22140;
	addc.cc.u64 %rd26941, %rd26941, %rd22141;
	addc.u64 %rd26940, %rd26940, %rd22142;
	
	// end inline asm
	ld.const.u64 	%rd22149, [P_DEV+40];
	setp.lt.u64 	%p407, %rd26940, %rd22149;
	@%p407 bra 	$L__BB0_813;
	ld.const.u64 	%rd22150, [P_DEV];
	sub.s64 	%rd26945, %rd26945, %rd22150;
	ld.const.u64 	%rd22151, [P_DEV+8];
	sub.s64 	%rd26944, %rd26944, %rd22151;
	ld.const.u64 	%rd22152, [P_DEV+16];
	sub.s64 	%rd26943, %rd26943, %rd22152;
	ld.const.u64 	%rd22153, [P_DEV+24];
	sub.s64 	%rd26942, %rd26942, %rd22153;
	ld.const.u64 	%rd22154, [P_DEV+32];
	sub.s64 	%rd26941, %rd26941, %rd22154;
	ld.const.u64 	%rd22155, [P_DEV+40];
	sub.s64 	%rd26940, %rd26940, %rd22155;
$L__BB0_813:
	sub.s64 	%rd22162, %rd26939, %rd22137;
	sub.s64 	%rd22163, %rd26938, %rd22138;
	sub.s64 	%rd22164, %rd26937, %rd22139;
	sub.s64 	%rd22165, %rd26936, %rd22140;
	sub.s64 	%rd22166, %rd26935, %rd22141;
	sub.s64 	%rd22167, %rd26934, %rd22142;
	mov.u64 	%rd26951, %rd26945;
	mov.u64 	%rd26946, %rd26940;
	mov.u64 	%rd26948, %rd26942;
	mov.u64 	%rd26950, %rd26944;
	mov.u64 	%rd26947, %rd26941;
	mov.u64 	%rd26949, %rd26943;
	// begin inline asm
	add.cc.u64 %rd26951, %rd26951, %rd22162;
	addc.cc.u64 %rd26950, %rd26950, %rd22163;
	addc.cc.u64 %rd26949, %rd26949, %rd22164;
	addc.cc.u64 %rd26948, %rd26948, %rd22165;
	addc.cc.u64 %rd26947, %rd26947, %rd22166;
	addc.u64 %rd26946, %rd26946, %rd22167;
	
	// end inline asm
	ld.const.u64 	%rd22174, [P_DEV+40];
	setp.lt.u64 	%p408, %rd26946, %rd22174;
	@%p408 bra 	$L__BB0_815;
	ld.const.u64 	%rd22175, [P_DEV];
	sub.s64 	%rd26951, %rd26951, %rd22175;
	ld.const.u64 	%rd22176, [P_DEV+8];
	sub.s64 	%rd26950, %rd26950, %rd22176;
	ld.const.u64 	%rd22177, [P_DEV+16];
	sub.s64 	%rd26949, %rd26949, %rd22177;
	ld.const.u64 	%rd22178, [P_DEV+24];
	sub.s64 	%rd26948, %rd26948, %rd22178;
	ld.const.u64 	%rd22179, [P_DEV+32];
	sub.s64 	%rd26947, %rd26947, %rd22179;
	ld.const.u64 	%rd22180, [P_DEV+40];
	sub.s64 	%rd26946, %rd26946, %rd22180;
$L__BB0_815:
	sub.s64 	%rd22187, %rd26945, %rd22162;
	sub.s64 	%rd22188, %rd26944, %rd22163;
	sub.s64 	%rd22189, %rd26943, %rd22164;
	sub.s64 	%rd22190, %rd26942, %rd22165;
	sub.s64 	%rd22191, %rd26941, %rd22166;
	sub.s64 	%rd22192, %rd26940, %rd22167;
	mov.u64 	%rd26957, %rd26951;
	mov.u64 	%rd26952, %rd26946;
	mov.u64 	%rd26954, %rd26948;
	mov.u64 	%rd26956, %rd26950;
	mov.u64 	%rd26953, %rd26947;
	mov.u64 	%rd26955, %rd26949;
	// begin inline asm
	add.cc.u64 %rd26957, %rd26957, %rd22187;
	addc.cc.u64 %rd26956, %rd26956, %rd22188;
	addc.cc.u64 %rd26955, %rd26955, %rd22189;
	addc.cc.u64 %rd26954, %rd26954, %rd22190;
	addc.cc.u64 %rd26953, %rd26953, %rd22191;
	addc.u64 %rd26952, %rd26952, %rd22192;
	
	// end inline asm
	ld.const.u64 	%rd22199, [P_DEV+40];
	setp.lt.u64 	%p409, %rd26952, %rd22199;
	@%p409 bra 	$L__BB0_817;
	ld.const.u64 	%rd22200, [P_DEV];
	sub.s64 	%rd26957, %rd26957, %rd22200;
	ld.const.u64 	%rd22201, [P_DEV+8];
	sub.s64 	%rd26956, %rd26956, %rd22201;
	ld.const.u64 	%rd22202, [P_DEV+16];
	sub.s64 	%rd26955, %rd26955, %rd22202;
	ld.const.u64 	%rd22203, [P_DEV+24];
	sub.s64 	%rd26954, %rd26954, %rd22203;
	ld.const.u64 	%rd22204, [P_DEV+32];
	sub.s64 	%rd26953, %rd26953, %rd22204;
	ld.const.u64 	%rd22205, [P_DEV+40];
	sub.s64 	%rd26952, %rd26952, %rd22205;
$L__BB0_817:
	sub.s64 	%rd22212, %rd26951, %rd22187;
	sub.s64 	%rd22213, %rd26950, %rd22188;
	sub.s64 	%rd22214, %rd26949, %rd22189;
	sub.s64 	%rd22215, %rd26948, %rd22190;
	sub.s64 	%rd22216, %rd26947, %rd22191;
	sub.s64 	%rd22217, %rd26946, %rd22192;
	mov.u64 	%rd26958, %rd26952;
	mov.u64 	%rd26960, %rd26954;
	mov.u64 	%rd26962, %rd26956;
	mov.u64 	%rd26959, %rd26953;
	mov.u64 	%rd26961, %rd26955;
	mov.u64 	%rd26963, %rd26957;
	// begin inline asm
	add.cc.u64 %rd26963, %rd26963, %rd22212;
	addc.cc.u64 %rd26962, %rd26962, %rd22213;
	addc.cc.u64 %rd26961, %rd26961, %rd22214;
	addc.cc.u64 %rd26960, %rd26960, %rd22215;
	addc.cc.u64 %rd26959, %rd26959, %rd22216;
	addc.u64 %rd26958, %rd26958, %rd22217;
	
	// end inline asm
	ld.const.u64 	%rd22224, [P_DEV+40];
	setp.lt.u64 	%p410, %rd26958, %rd22224;
	@%p410 bra 	$L__BB0_819;
	ld.const.u64 	%rd22225, [P_DEV];
	sub.s64 	%rd26963, %rd26963, %rd22225;
	ld.const.u64 	%rd22226, [P_DEV+8];
	sub.s64 	%rd26962, %rd26962, %rd22226;
	ld.const.u64 	%rd22227, [P_DEV+16];
	sub.s64 	%rd26961, %rd26961, %rd22227;
	ld.const.u64 	%rd22228, [P_DEV+24];
	sub.s64 	%rd26960, %rd26960, %rd22228;
	ld.const.u64 	%rd22229, [P_DEV+32];
	sub.s64 	%rd26959, %rd26959, %rd22229;
	ld.const.u64 	%rd22230, [P_DEV+40];
	sub.s64 	%rd26958, %rd26958, %rd22230;
$L__BB0_819:
	sub.s64 	%rd22237, %rd26957, %rd22212;
	sub.s64 	%rd22238, %rd26956, %rd22213;
	sub.s64 	%rd22239, %rd26955, %rd22214;
	sub.s64 	%rd22240, %rd26954, %rd22215;
	sub.s64 	%rd22241, %rd26953, %rd22216;
	sub.s64 	%rd22242, %rd26952, %rd22217;
	mov.u64 	%rd26966, %rd26960;
	mov.u64 	%rd26968, %rd26962;
	mov.u64 	%rd26965, %rd26959;
	mov.u64 	%rd26967, %rd26961;
	mov.u64 	%rd26969, %rd26963;
	mov.u64 	%rd26964, %rd26958;
	// begin inline asm
	add.cc.u64 %rd26969, %rd26969, %rd22237;
	addc.cc.u64 %rd26968, %rd26968, %rd22238;
	addc.cc.u64 %rd26967, %rd26967, %rd22239;
	addc.cc.u64 %rd26966, %rd26966, %rd22240;
	addc.cc.u64 %rd26965, %rd26965, %rd22241;
	addc.u64 %rd26964, %rd26964, %rd22242;
	
	// end inline asm
	ld.const.u64 	%rd22249, [P_DEV+40];
	setp.lt.u64 	%p411, %rd26964, %rd22249;
	@%p411 bra 	$L__BB0_821;
	ld.const.u64 	%rd22250, [P_DEV];
	sub.s64 	%rd26969, %rd26969, %rd22250;
	ld.const.u64 	%rd22251, [P_DEV+8];
	sub.s64 	%rd26968, %rd26968, %rd22251;
	ld.const.u64 	%rd22252, [P_DEV+16];
	sub.s64 	%rd26967, %rd26967, %rd22252;
	ld.const.u64 	%rd22253, [P_DEV+24];
	sub.s64 	%rd26966, %rd26966, %rd22253;
	ld.const.u64 	%rd22254, [P_DEV+32];
	sub.s64 	%rd26965, %rd26965, %rd22254;
	ld.const.u64 	%rd22255, [P_DEV+40];
	sub.s64 	%rd26964, %rd26964, %rd22255;
$L__BB0_821:
	sub.s64 	%rd22262, %rd26963, %rd22237;
	sub.s64 	%rd22263, %rd26962, %rd22238;
	sub.s64 	%rd22264, %rd26961, %rd22239;
	sub.s64 	%rd22265, %rd26960, %rd22240;
	sub.s64 	%rd22266, %rd26959, %rd22241;
	sub.s64 	%rd22267, %rd26958, %rd22242;
	mov.u64 	%rd26974, %rd26968;
	mov.u64 	%rd26971, %rd26965;
	mov.u64 	%rd26973, %rd26967;
	mov.u64 	%rd26975, %rd26969;
	mov.u64 	%rd26970, %rd26964;
	mov.u64 	%rd26972, %rd26966;
	// begin inline asm
	add.cc.u64 %rd26975, %rd26975, %rd22262;
	addc.cc.u64 %rd26974, %rd26974, %rd22263;
	addc.cc.u64 %rd26973, %rd26973, %rd22264;
	addc.cc.u64 %rd26972, %rd26972, %rd22265;
	addc.cc.u64 %rd26971, %rd26971, %rd22266;
	addc.u64 %rd26970, %rd26970, %rd22267;
	
	// end inline asm
	ld.const.u64 	%rd22274, [P_DEV+40];
	setp.lt.u64 	%p412, %rd26970, %rd22274;
	@%p412 bra 	$L__BB0_823;
	ld.const.u64 	%rd22275, [P_DEV];
	sub.s64 	%rd26975, %rd26975, %rd22275;
	ld.const.u64 	%rd22276, [P_DEV+8];
	sub.s64 	%rd26974, %rd26974, %rd22276;
	ld.const.u64 	%rd22277, [P_DEV+16];
	sub.s64 	%rd26973, %rd26973, %rd22277;
	ld.const.u64 	%rd22278, [P_DEV+24];
	sub.s64 	%rd26972, %rd26972, %rd22278;
	ld.const.u64 	%rd22279, [P_DEV+32];
	sub.s64 	%rd26971, %rd26971, %rd22279;
	ld.const.u64 	%rd22280, [P_DEV+40];
	sub.s64 	%rd26970, %rd26970, %rd22280;
$L__BB0_823:
	sub.s64 	%rd22287, %rd26969, %rd22262;
	sub.s64 	%rd22288, %rd26968, %rd22263;
	sub.s64 	%rd22289, %rd26967, %rd22264;
	sub.s64 	%rd22290, %rd26966, %rd22265;
	sub.s64 	%rd22291, %rd26965, %rd22266;
	sub.s64 	%rd22292, %rd26964, %rd22267;
	mov.u64 	%rd26977, %rd26971;
	mov.u64 	%rd26979, %rd26973;
	mov.u64 	%rd26981, %rd26975;
	mov.u64 	%rd26976, %rd26970;
	mov.u64 	%rd26978, %rd26972;
	mov.u64 	%rd26980, %rd26974;
	// begin inline asm
	add.cc.u64 %rd26981, %rd26981, %rd22287;
	addc.cc.u64 %rd26980, %rd26980, %rd22288;
	addc.cc.u64 %rd26979, %rd26979, %rd22289;
	addc.cc.u64 %rd26978, %rd26978, %rd22290;
	addc.cc.u64 %rd26977, %rd26977, %rd22291;
	addc.u64 %rd26976, %rd26976, %rd22292;
	
	// end inline asm
	ld.const.u64 	%rd22299, [P_DEV+40];
	setp.lt.u64 	%p413, %rd26976, %rd22299;
	@%p413 bra 	$L__BB0_825;
	ld.const.u64 	%rd22300, [P_DEV];
	sub.s64 	%rd26981, %rd26981, %rd22300;
	ld.const.u64 	%rd22301, [P_DEV+8];
	sub.s64 	%rd26980, %rd26980, %rd22301;
	ld.const.u64 	%rd22302, [P_DEV+16];
	sub.s64 	%rd26979, %rd26979, %rd22302;
	ld.const.u64 	%rd22303, [P_DEV+24];
	sub.s64 	%rd26978, %rd26978, %rd22303;
	ld.const.u64 	%rd22304, [P_DEV+32];
	sub.s64 	%rd26977, %rd26977, %rd22304;
	ld.const.u64 	%rd22305, [P_DEV+40];
	sub.s64 	%rd26976, %rd26976, %rd22305;
$L__BB0_825:
	sub.s64 	%rd22312, %rd26975, %rd22287;
	sub.s64 	%rd22313, %rd26974, %rd22288;
	sub.s64 	%rd22314, %rd26973, %rd22289;
	sub.s64 	%rd22315, %rd26972, %rd22290;
	sub.s64 	%rd22316, %rd26971, %rd22291;
	sub.s64 	%rd22317, %rd26970, %rd22292;
	mov.u64 	%rd26983, %rd26977;
	mov.u64 	%rd26985, %rd26979;
	mov.u64 	%rd26987, %rd26981;
	mov.u64 	%rd26982, %rd26976;
	mov.u64 	%rd26984, %rd26978;
	mov.u64 	%rd26986, %rd26980;
	// begin inline asm
	add.cc.u64 %rd26987, %rd26987, %rd22312;
	addc.cc.u64 %rd26986, %rd26986, %rd22313;
	addc.cc.u64 %rd26985, %rd26985, %rd22314;
	addc.cc.u64 %rd26984, %rd26984, %rd22315;
	addc.cc.u64 %rd26983, %rd26983, %rd22316;
	addc.u64 %rd26982, %rd26982, %rd22317;
	
	// end inline asm
	ld.const.u64 	%rd22324, [P_DEV+40];
	setp.lt.u64 	%p414, %rd26982, %rd22324;
	@%p414 bra 	$L__BB0_827;
	ld.const.u64 	%rd22325, [P_DEV];
	sub.s64 	%rd26987, %rd26987, %rd22325;
	ld.const.u64 	%rd22326, [P_DEV+8];
	sub.s64 	%rd26986, %rd26986, %rd22326;
	ld.const.u64 	%rd22327, [P_DEV+16];
	sub.s64 	%rd26985, %rd26985, %rd22327;
	ld.const.u64 	%rd22328, [P_DEV+24];
	sub.s64 	%rd26984, %rd26984, %rd22328;
	ld.const.u64 	%rd22329, [P_DEV+32];
	sub.s64 	%rd26983, %rd26983, %rd22329;
	ld.const.u64 	%rd22330, [P_DEV+40];
	sub.s64 	%rd26982, %rd26982, %rd22330;
$L__BB0_827:
	sub.s64 	%rd22337, %rd26981, %rd22312;
	sub.s64 	%rd22338, %rd26980, %rd22313;
	sub.s64 	%rd22339, %rd26979, %rd22314;
	sub.s64 	%rd22340, %rd26978, %rd22315;
	sub.s64 	%rd22341, %rd26977, %rd22316;
	sub.s64 	%rd22342, %rd26976, %rd22317;
	mov.u64 	%rd26991, %rd26985;
	mov.u64 	%rd26993, %rd26987;
	mov.u64 	%rd26988, %rd26982;
	mov.u64 	%rd26990, %rd26984;
	mov.u64 	%rd26992, %rd26986;
	mov.u64 	%rd26989, %rd26983;
	// begin inline asm
	add.cc.u64 %rd26993, %rd26993, %rd22337;
	addc.cc.u64 %rd26992, %rd26992, %rd22338;
	addc.cc.u64 %rd26991, %rd26991, %rd22339;
	addc.cc.u64 %rd26990, %rd26990, %rd22340;
	addc.cc.u64 %rd26989, %rd26989, %rd22341;
	addc.u64 %rd26988, %rd26988, %rd22342;
	
	// end inline asm
	ld.const.u64 	%rd22349, [P_DEV+40];
	setp.lt.u64 	%p415, %rd26988, %rd22349;
	@%p415 bra 	$L__BB0_829;
	ld.const.u64 	%rd22350, [P_DEV];
	sub.s64 	%rd26993, %rd26993, %rd22350;
	ld.const.u64 	%rd22351, [P_DEV+8];
	sub.s64 	%rd26992, %rd26992, %rd22351;
	ld.const.u64 	%rd22352, [P_DEV+16];
	sub.s64 	%rd26991, %rd26991, %rd22352;
	ld.const.u64 	%rd22353, [P_DEV+24];
	sub.s64 	%rd26990, %rd26990, %rd22353;
	ld.const.u64 	%rd22354, [P_DEV+32];
	sub.s64 	%rd26989, %rd26989, %rd22354;
	ld.const.u64 	%rd22355, [P_DEV+40];
	sub.s64 	%rd26988, %rd26988, %rd22355;
$L__BB0_829:
	sub.s64 	%rd22362, %rd26987, %rd22337;
	sub.s64 	%rd22363, %rd26986, %rd22338;
	sub.s64 	%rd22364, %rd26985, %rd22339;
	sub.s64 	%rd22365, %rd26984, %rd22340;
	sub.s64 	%rd22366, %rd26983, %rd22341;
	sub.s64 	%rd22367, %rd26982, %rd22342;
	mov.u64 	%rd26999, %rd26993;
	mov.u64 	%rd26994, %rd26988;
	mov.u64 	%rd26996, %rd26990;
	mov.u64 	%rd26998, %rd26992;
	mov.u64 	%rd26995, %rd26989;
	mov.u64 	%rd26997, %rd26991;
	// begin inline asm
	add.cc.u64 %rd26999, %rd26999, %rd22362;
	addc.cc.u64 %rd26998, %rd26998, %rd22363;
	addc.cc.u64 %rd26997, %rd26997, %rd22364;
	addc.cc.u64 %rd26996, %rd26996, %rd22365;
	addc.cc.u64 %rd26995, %rd26995, %rd22366;
	addc.u64 %rd26994, %rd26994, %rd22367;
	
	// end inline asm
	ld.const.u64 	%rd22374, [P_DEV+40];
	setp.lt.u64 	%p416, %rd26994, %rd22374;
	@%p416 bra 	$L__BB0_831;
	ld.const.u64 	%rd22375, [P_DEV];
	sub.s64 	%rd26999, %rd26999, %rd22375;
	ld.const.u64 	%rd22376, [P_DEV+8];
	sub.s64 	%rd26998, %rd26998, %rd22376;
	ld.const.u64 	%rd22377, [P_DEV+16];
	sub.s64 	%rd26997, %rd26997, %rd22377;
	ld.const.u64 	%rd22378, [P_DEV+24];
	sub.s64 	%rd26996, %rd26996, %rd22378;
	ld.const.u64 	%rd22379, [P_DEV+32];
	sub.s64 	%rd26995, %rd26995, %rd22379;
	ld.const.u64 	%rd22380, [P_DEV+40];
	sub.s64 	%rd26994, %rd26994, %rd22380;
$L__BB0_831:
	sub.s64 	%rd22387, %rd26993, %rd22362;
	sub.s64 	%rd22388, %rd26992, %rd22363;
	sub.s64 	%rd22389, %rd26991, %rd22364;
	sub.s64 	%rd22390, %rd26990, %rd22365;
	sub.s64 	%rd22391, %rd26989, %rd22366;
	sub.s64 	%rd22392, %rd26988, %rd22367;
	mov.u64 	%rd27005, %rd26999;
	mov.u64 	%rd27000, %rd26994;
	mov.u64 	%rd27002, %rd26996;
	mov.u64 	%rd27004, %rd26998;
	mov.u64 	%rd27001, %rd26995;
	mov.u64 	%rd27003, %rd26997;
	// begin inline asm
	add.cc.u64 %rd27005, %rd27005, %rd22387;
	addc.cc.u64 %rd27004, %rd27004, %rd22388;
	addc.cc.u64 %rd27003, %rd27003, %rd22389;
	addc.cc.u64 %rd27002, %rd27002, %rd22390;
	addc.cc.u64 %rd27001, %rd27001, %rd22391;
	addc.u64 %rd27000, %rd27000, %rd22392;
	
	// end inline asm
	ld.const.u64 	%rd22399, [P_DEV+40];
	setp.lt.u64 	%p417, %rd27000, %rd22399;
	@%p417 bra 	$L__BB0_833;
	ld.const.u64 	%rd22400, [P_DEV];
	sub.s64 	%rd27005, %rd27005, %rd22400;
	ld.const.u64 	%rd22401, [P_DEV+8];
	sub.s64 	%rd27004, %rd27004, %rd22401;
	ld.const.u64 	%rd22402, [P_DEV+16];
	sub.s64 	%rd27003, %rd27003, %rd22402;
	ld.const.u64 	%rd22403, [P_DEV+24];
	sub.s64 	%rd27002, %rd27002, %rd22403;
	ld.const.u64 	%rd22404, [P_DEV+32];
	sub.s64 	%rd27001, %rd27001, %rd22404;
	ld.const.u64 	%rd22405, [P_DEV+40];
	sub.s64 	%rd27000, %rd27000, %rd22405;
$L__BB0_833:
	sub.s64 	%rd22412, %rd26999, %rd22387;
	sub.s64 	%rd22413, %rd26998, %rd22388;
	sub.s64 	%rd22414, %rd26997, %rd22389;
	sub.s64 	%rd22415, %rd26996, %rd22390;
	sub.s64 	%rd22416, %rd26995, %rd22391;
	sub.s64 	%rd22417, %rd26994, %rd22392;
	mov.u64 	%rd27006, %rd27000;
	mov.u64 	%rd27008, %rd27002;
	mov.u64 	%rd27010, %rd27004;
	mov.u64 	%rd27007, %rd27001;
	mov.u64 	%rd27009, %rd27003;
	mov.u64 	%rd27011, %rd27005;
	// begin inline asm
	add.cc.u64 %rd27011, %rd27011, %rd22412;
	addc.cc.u64 %rd27010, %rd27010, %rd22413;
	addc.cc.u64 %rd27009, %rd27009, %rd22414;
	addc.cc.u64 %rd27008, %rd27008, %rd22415;
	addc.cc.u64 %rd27007, %rd27007, %rd22416;
	addc.u64 %rd27006, %rd27006, %rd22417;
	
	// end inline asm
	ld.const.u64 	%rd22424, [P_DEV+40];
	setp.lt.u64 	%p418, %rd27006, %rd22424;
	@%p418 bra 	$L__BB0_835;
	ld.const.u64 	%rd22425, [P_DEV];
	sub.s64 	%rd27011, %rd27011, %rd22425;
	ld.const.u64 	%rd22426, [P_DEV+8];
	sub.s64 	%rd27010, %rd27010, %rd22426;
	ld.const.u64 	%rd22427, [P_DEV+16];
	sub.s64 	%rd27009, %rd27009, %rd22427;
	ld.const.u64 	%rd22428, [P_DEV+24];
	sub.s64 	%rd27008, %rd27008, %rd22428;
	ld.const.u64 	%rd22429, [P_DEV+32];
	sub.s64 	%rd27007, %rd27007, %rd22429;
	ld.const.u64 	%rd22430, [P_DEV+40];
	sub.s64 	%rd27006, %rd27006, %rd22430;
$L__BB0_835:
	sub.s64 	%rd22437, %rd27005, %rd22412;
	sub.s64 	%rd22438, %rd27004, %rd22413;
	sub.s64 	%rd22439, %rd27003, %rd22414;
	sub.s64 	%rd22440, %rd27002, %rd22415;
	sub.s64 	%rd22441, %rd27001, %rd22416;
	sub.s64 	%rd22442, %rd27000, %rd22417;
	mov.u64 	%rd27014, %rd27008;
	mov.u64 	%rd27016, %rd27010;
	mov.u64 	%rd27013, %rd27007;
	mov.u64 	%rd27015, %rd27009;
	mov.u64 	%rd27017, %rd27011;
	mov.u64 	%rd27012, %rd27006;
	// begin inline asm
	add.cc.u64 %rd27017, %rd27017, %rd22437;
	addc.cc.u64 %rd27016, %rd27016, %rd22438;
	addc.cc.u64 %rd27015, %rd27015, %rd22439;
	addc.cc.u64 %rd27014, %rd27014, %rd22440;
	addc.cc.u64 %rd27013, %rd27013, %rd22441;
	addc.u64 %rd27012, %rd27012, %rd22442;
	
	// end inline asm
	ld.const.u64 	%rd22449, [P_DEV+40];
	setp.lt.u64 	%p419, %rd27012, %rd22449;
	@%p419 bra 	$L__BB0_837;
	ld.const.u64 	%rd22450, [P_DEV];
	sub.s64 	%rd27017, %rd27017, %rd22450;
	ld.const.u64 	%rd22451, [P_DEV+8];
	sub.s64 	%rd27016, %rd27016, %rd22451;
	ld.const.u64 	%rd22452, [P_DEV+16];
	sub.s64 	%rd27015, %rd27015, %rd22452;
	ld.const.u64 	%rd22453, [P_DEV+24];
	sub.s64 	%rd27014, %rd27014, %rd22453;
	ld.const.u64 	%rd22454, [P_DEV+32];
	sub.s64 	%rd27013, %rd27013, %rd22454;
	ld.const.u64 	%rd22455, [P_DEV+40];
	sub.s64 	%rd27012, %rd27012, %rd22455;
$L__BB0_837:
	sub.s64 	%rd22462, %rd27011, %rd22437;
	sub.s64 	%rd22463, %rd27010, %rd22438;
	sub.s64 	%rd22464, %rd27009, %rd22439;
	sub.s64 	%rd22465, %rd27008, %rd22440;
	sub.s64 	%rd22466, %rd27007, %rd22441;
	sub.s64 	%rd22467, %rd27006, %rd22442;
	mov.u64 	%rd27022, %rd27016;
	mov.u64 	%rd27019, %rd27013;
	mov.u64 	%rd27021, %rd27015;
	mov.u64 	%rd27023, %rd27017;
	mov.u64 	%rd27018, %rd27012;
	mov.u64 	%rd27020, %rd27014;
	// begin inline asm
	add.cc.u64 %rd27023, %rd27023, %rd22462;
	addc.cc.u64 %rd27022, %rd27022, %rd22463;
	addc.cc.u64 %rd27021, %rd27021, %rd22464;
	addc.cc.u64 %rd27020, %rd27020, %rd22465;
	addc.cc.u64 %rd27019, %rd27019, %rd22466;
	addc.u64 %rd27018, %rd27018, %rd22467;
	
	// end inline asm
	ld.const.u64 	%rd22474, [P_DEV+40];
	setp.lt.u64 	%p420, %rd27018, %rd22474;
	@%p420 bra 	$L__BB0_839;
	ld.const.u64 	%rd22475, [P_DEV];
	sub.s64 	%rd27023, %rd27023, %rd22475;
	ld.const.u64 	%rd22476, [P_DEV+8];
	sub.s64 	%rd27022, %rd27022, %rd22476;
	ld.const.u64 	%rd22477, [P_DEV+16];
	sub.s64 	%rd27021, %rd27021, %rd22477;
	ld.const.u64 	%rd22478, [P_DEV+24];
	sub.s64 	%rd27020, %rd27020, %rd22478;
	ld.const.u64 	%rd22479, [P_DEV+32];
	sub.s64 	%rd27019, %rd27019, %rd22479;
	ld.const.u64 	%rd22480, [P_DEV+40];
	sub.s64 	%rd27018, %rd27018, %rd22480;
$L__BB0_839:
	sub.s64 	%rd22487, %rd27017, %rd22462;
	sub.s64 	%rd22488, %rd27016, %rd22463;
	sub.s64 	%rd22489, %rd27015, %rd22464;
	sub.s64 	%rd22490, %rd27014, %rd22465;
	sub.s64 	%rd22491, %rd27013, %rd22466;
	sub.s64 	%rd22492, %rd27012, %rd22467;
	mov.u64 	%rd27025, %rd27019;
	mov.u64 	%rd27027, %rd27021;
	mov.u64 	%rd27029, %rd27023;
	mov.u64 	%rd27024, %rd27018;
	mov.u64 	%rd27026, %rd27020;
	mov.u64 	%rd27028, %rd27022;
	// begin inline asm
	add.cc.u64 %rd27029, %rd27029, %rd22487;
	addc.cc.u64 %rd27028, %rd27028, %rd22488;
	addc.cc.u64 %rd27027, %rd27027, %rd22489;
	addc.cc.u64 %rd27026, %rd27026, %rd22490;
	addc.cc.u64 %rd27025, %rd27025, %rd22491;
	addc.u64 %rd27024, %rd27024, %rd22492;
	
	// end inline asm
	ld.const.u64 	%rd22499, [P_DEV+40];
	setp.lt.u64 	%p421, %rd27024, %rd22499;
	@%p421 bra 	$L__BB0_841;
	ld.const.u64 	%rd22500, [P_DEV];
	sub.s64 	%rd27029, %rd27029, %rd22500;
	ld.const.u64 	%rd22501, [P_DEV+8];
	sub.s64 	%rd27028, %rd27028, %rd22501;
	ld.const.u64 	%rd22502, [P_DEV+16];
	sub.s64 	%rd27027, %rd27027, %rd22502;
	ld.const.u64 	%rd22503, [P_DEV+24];
	sub.s64 	%rd27026, %rd27026, %rd22503;
	ld.const.u64 	%rd22504, [P_DEV+32];
	sub.s64 	%rd27025, %rd27025, %rd22504;
	ld.const.u64 	%rd22505, [P_DEV+40];
	sub.s64 	%rd27024, %rd27024, %rd22505;
$L__BB0_841:
	sub.s64 	%rd22512, %rd27023, %rd22487;
	sub.s64 	%rd22513, %rd27022, %rd22488;
	sub.s64 	%rd22514, %rd27021, %rd22489;
	sub.s64 	%rd22515, %rd27020, %rd22490;
	sub.s64 	%rd22516, %rd27019, %rd22491;
	sub.s64 	%rd22517, %rd27018, %rd22492;
	mov.u64 	%rd27031, %rd27025;
	mov.u64 	%rd27033, %rd27027;
	mov.u64 	%rd27035, %rd27029;
	mov.u64 	%rd27030, %rd27024;
	mov.u64 	%rd27032, %rd27026;
	mov.u64 	%rd27034, %rd27028;
	// begin inline asm
	add.cc.u64 %rd27035, %rd27035, %rd22512;
	addc.cc.u64 %rd27034, %rd27034, %rd22513;
	addc.cc.u64 %rd27033, %rd27033, %rd22514;
	addc.cc.u64 %rd27032, %rd27032, %rd22515;
	addc.cc.u64 %rd27031, %rd27031, %rd22516;
	addc.u64 %rd27030, %rd27030, %rd22517;
	
	// end inline asm
	ld.const.u64 	%rd22524, [P_DEV+40];
	setp.lt.u64 	%p422, %rd27030, %rd22524;
	@%p422 bra 	$L__BB0_843;
	ld.const.u64 	%rd22525, [P_DEV];
	sub.s64 	%rd27035, %rd27035, %rd22525;
	ld.const.u64 	%rd22526, [P_DEV+8];
	sub.s64 	%rd27034, %rd27034, %rd22526;
	ld.const.u64 	%rd22527, [P_DEV+16];
	sub.s64 	%rd27033, %rd27033, %rd22527;
	ld.const.u64 	%rd22528, [P_DEV+24];
	sub.s64 	%rd27032, %rd27032, %rd22528;
	ld.const.u64 	%rd22529, [P_DEV+32];
	sub.s64 	%rd27031, %rd27031, %rd22529;
	ld.const.u64 	%rd22530, [P_DEV+40];
	sub.s64 	%rd27030, %rd27030, %rd22530;
$L__BB0_843:
	sub.s64 	%rd22537, %rd27029, %rd22512;
	sub.s64 	%rd22538, %rd27028, %rd22513;
	sub.s64 	%rd22539, %rd27027, %rd22514;
	sub.s64 	%rd22540, %rd27026, %rd22515;
	sub.s64 	%rd22541, %rd27025, %rd22516;
	sub.s64 	%rd22542, %rd27024, %rd22517;
	mov.u64 	%rd27039, %rd27033;
	mov.u64 	%rd27041, %rd27035;
	mov.u64 	%rd27036, %rd27030;
	mov.u64 	%rd27038, %rd27032;
	mov.u64 	%rd27040, %rd27034;
	mov.u64 	%rd27037, %rd27031;
	// begin inline asm
	add.cc.u64 %rd27041, %rd27041, %rd22537;
	addc.cc.u64 %rd27040, %rd27040, %rd22538;
	addc.cc.u64 %rd27039, %rd27039, %rd22539;
	addc.cc.u64 %rd27038, %rd27038, %rd22540;
	addc.cc.u64 %rd27037, %rd27037, %rd22541;
	addc.u64 %rd27036, %rd27036, %rd22542;
	
	// end inline asm
	ld.const.u64 	%rd22549, [P_DEV+40];
	setp.lt.u64 	%p423, %rd27036, %rd22549;
	@%p423 bra 	$L__BB0_845;
	ld.const.u64 	%rd22550, [P_DEV];
	sub.s64 	%rd27041, %rd27041, %rd22550;
	ld.const.u64 	%rd22551, [P_DEV+8];
	sub.s64 	%rd27040, %rd27040, %rd22551;
	ld.const.u64 	%rd22552, [P_DEV+16];
	sub.s64 	%rd27039, %rd27039, %rd22552;
	ld.const.u64 	%rd22553, [P_DEV+24];
	sub.s64 	%rd27038, %rd27038, %rd22553;
	ld.const.u64 	%rd22554, [P_DEV+32];
	sub.s64 	%rd27037, %rd27037, %rd22554;
	ld.const.u64 	%rd22555, [P_DEV+40];
	sub.s64 	%rd27036, %rd27036, %rd22555;
$L__BB0_845:
	sub.s64 	%rd22562, %rd27035, %rd22537;
	sub.s64 	%rd22563, %rd27034, %rd22538;
	sub.s64 	%rd22564, %rd27033, %rd22539;
	sub.s64 	%rd22565, %rd27032, %rd22540;
	sub.s64 	%rd22566, %rd27031, %rd22541;
	sub.s64 	%rd22567, %rd27030, %rd22542;
	mov.u64 	%rd27047, %rd27041;
	mov.u64 	%rd27042, %rd27036;
	mov.u64 	%rd27044, %rd27038;
	mov.u64 	%rd27046, %rd27040;
	mov.u64 	%rd27043, %rd27037;
	mov.u64 	%rd27045, %rd27039;
	// begin inline asm
	add.cc.u64 %rd27047, %rd27047, %rd22562;
	addc.cc.u64 %rd27046, %rd27046, %rd22563;
	addc.cc.u64 %rd27045, %rd27045, %rd22564;
	addc.cc.u64 %rd27044, %rd27044, %rd22565;
	addc.cc.u64 %rd27043, %rd27043, %rd22566;
	addc.u64 %rd27042, %rd27042, %rd22567;
	
	// end inline asm
	ld.const.u64 	%rd22574, [P_DEV+40];
	setp.lt.u64 	%p424, %rd27042, %rd22574;
	@%p424 bra 	$L__BB0_847;
	ld.const.u64 	%rd22575, [P_DEV];
	sub.s64 	%rd27047, %rd27047, %rd22575;
	ld.const.u64 	%rd22576, [P_DEV+8];
	sub.s64 	%rd27046, %rd27046, %rd22576;
	ld.const.u64 	%rd22577, [P_DEV+16];
	sub.s64 	%rd27045, %rd27045, %rd22577;
	ld.const.u64 	%rd22578, [P_DEV+24];
	sub.s64 	%rd27044, %rd27044, %rd22578;
	ld.const.u64 	%rd22579, [P_DEV+32];
	sub.s64 	%rd27043, %rd27043, %rd22579;
	ld.const.u64 	%rd22580, [P_DEV+40];
	sub.s64 	%rd27042, %rd27042, %rd22580;
$L__BB0_847:
	sub.s64 	%rd22587, %rd27041, %rd22562;
	sub.s64 	%rd22588, %rd27040, %rd22563;
	sub.s64 	%rd22589, %rd27039, %rd22564;
	sub.s64 	%rd22590, %rd27038, %rd22565;
	sub.s64 	%rd22591, %rd27037, %rd22566;
	sub.s64 	%rd22592, %rd27036, %rd22567;
	mov.u64 	%rd27053, %rd27047;
	mov.u64 	%rd27048, %rd27042;
	mov.u64 	%rd27050, %rd27044;
	mov.u64 	%rd27052, %rd27046;
	mov.u64 	%rd27049, %rd27043;
	mov.u64 	%rd27051, %rd27045;
	// begin inline asm
	add.cc.u64 %rd27053, %rd27053, %rd22587;
	addc.cc.u64 %rd27052, %rd27052, %rd22588;
	addc.cc.u64 %rd27051, %rd27051, %rd22589;
	addc.cc.u64 %rd27050, %rd27050, %rd22590;
	addc.cc.u64 %rd27049, %rd27049, %rd22591;
	addc.u64 %rd27048, %rd27048, %rd22592;
	
	// end inline asm
	ld.const.u64 	%rd22599, [P_DEV+40];
	setp.lt.u64 	%p425, %rd27048, %rd22599;
	@%p425 bra 	$L__BB0_849;
	ld.const.u64 	%rd22600, [P_DEV];
	sub.s64 	%rd27053, %rd27053, %rd22600;
	ld.const.u64 	%rd22601, [P_DEV+8];
	sub.s64 	%rd27052, %rd27052, %rd22601;
	ld.const.u64 	%rd22602, [P_DEV+16];
	sub.s64 	%rd27051, %rd27051, %rd22602;
	ld.const.u64 	%rd22603, [P_DEV+24];
	sub.s64 	%rd27050, %rd27050, %rd22603;
	ld.const.u64 	%rd22604, [P_DEV+32];
	sub.s64 	%rd27049, %rd27049, %rd22604;
	ld.const.u64 	%rd22605, [P_DEV+40];
	sub.s64 	%rd27048, %rd27048, %rd22605;
$L__BB0_849:
	sub.s64 	%rd22612, %rd27047, %rd22587;
	sub.s64 	%rd22613, %rd27046, %rd22588;
	sub.s64 	%rd22614, %rd27045, %rd22589;
	sub.s64 	%rd22615, %rd27044, %rd22590;
	sub.s64 	%rd22616, %rd27043, %rd22591;
	sub.s64 	%rd22617, %rd27042, %rd22592;
	mov.u64 	%rd27054, %rd27048;
	mov.u64 	%rd27056, %rd27050;
	mov.u64 	%rd27058, %rd27052;
	mov.u64 	%rd27055, %rd27049;
	mov.u64 	%rd27057, %rd27051;
	mov.u64 	%rd27059, %rd27053;
	// begin inline asm
	add.cc.u64 %rd27059, %rd27059, %rd22612;
	addc.cc.u64 %rd27058, %rd27058, %rd22613;
	addc.cc.u64 %rd27057, %rd27057, %rd22614;
	addc.cc.u64 %rd27056, %rd27056, %rd22615;
	addc.cc.u64 %rd27055, %rd27055, %rd22616;
	addc.u64 %rd27054, %rd27054, %rd22617;
	
	// end inline asm
	ld.const.u64 	%rd22624, [P_DEV+40];
	setp.lt.u64 	%p426, %rd27054, %rd22624;
	@%p426 bra 	$L__BB0_851;
	ld.const.u64 	%rd22625, [P_DEV];
	sub.s64 	%rd27059, %rd27059, %rd22625;
	ld.const.u64 	%rd22626, [P_DEV+8];
	sub.s64 	%rd27058, %rd27058, %rd22626;
	ld.const.u64 	%rd22627, [P_DEV+16];
	sub.s64 	%rd27057, %rd27057, %rd22627;
	ld.const.u64 	%rd22628, [P_DEV+24];
	sub.s64 	%rd27056, %rd27056, %rd22628;
	ld.const.u64 	%rd22629, [P_DEV+32];
	sub.s64 	%rd27055, %rd27055, %rd22629;
	ld.const.u64 	%rd22630, [P_DEV+40];
	sub.s64 	%rd27054, %rd27054, %rd22630;
$L__BB0_851:
	sub.s64 	%rd22637, %rd27053, %rd22612;
	sub.s64 	%rd22638, %rd27052, %rd22613;
	sub.s64 	%rd22639, %rd27051, %rd22614;
	sub.s64 	%rd22640, %rd27050, %rd22615;
	sub.s64 	%rd22641, %rd27049, %rd22616;
	sub.s64 	%rd22642, %rd27048, %rd22617;
	mov.u64 	%rd27062, %rd27056;
	mov.u64 	%rd27064, %rd27058;
	mov.u64 	%rd27061, %rd27055;
	mov.u64 	%rd27063, %rd27057;
	mov.u64 	%rd27065, %rd27059;
	mov.u64 	%rd27060, %rd27054;
	// begin inline asm
	add.cc.u64 %rd27065, %rd27065, %rd22637;
	addc.cc.u64 %rd27064, %rd27064, %rd22638;
	addc.cc.u64 %rd27063, %rd27063, %rd22639;
	addc.cc.u64 %rd27062, %rd27062, %rd22640;
	addc.cc.u64 %rd27061, %rd27061, %rd22641;
	addc.u64 %rd27060, %rd27060, %rd22642;
	
	// end inline asm
	ld.const.u64 	%rd22649, [P_DEV+40];
	setp.lt.u64 	%p427, %rd27060, %rd22649;
	@%p427 bra 	$L__BB0_853;
	ld.const.u64 	%rd22650, [P_DEV];
	sub.s64 	%rd27065, %rd27065, %rd22650;
	ld.const.u64 	%rd22651, [P_DEV+8];
	sub.s64 	%rd27064, %rd27064, %rd22651;
	ld.const.u64 	%rd22652, [P_DEV+16];
	sub.s64 	%rd27063, %rd27063, %rd22652;
	ld.const.u64 	%rd22653, [P_DEV+24];
	sub.s64 	%rd27062, %rd27062, %rd22653;
	ld.const.u64 	%rd22654, [P_DEV+32];
	sub.s64 	%rd27061, %rd27061, %rd22654;
	ld.const.u64 	%rd22655, [P_DEV+40];
	sub.s64 	%rd27060, %rd27060, %rd22655;
$L__BB0_853:
	sub.s64 	%rd22662, %rd27059, %rd22637;
	sub.s64 	%rd22663, %rd27058, %rd22638;
	sub.s64 	%rd22664, %rd27057, %rd22639;
	sub.s64 	%rd22665, %rd27056, %rd22640;
	sub.s64 	%rd22666, %rd27055, %rd22641;
	sub.s64 	%rd22667, %rd27054, %rd22642;
	mov.u64 	%rd27070, %rd27064;
	mov.u64 	%rd27067, %rd27061;
	mov.u64 	%rd27069, %rd27063;
	mov.u64 	%rd27071, %rd27065;
	mov.u64 	%rd27066, %rd27060;
	mov.u64 	%rd27068, %rd27062;
	// begin inline asm
	add.cc.u64 %rd27071, %rd27071, %rd22662;
	addc.cc.u64 %rd27070, %rd27070, %rd22663;
	addc.cc.u64 %rd27069, %rd27069, %rd22664;
	addc.cc.u64 %rd27068, %rd27068, %rd22665;
	addc.cc.u64 %rd27067, %rd27067, %rd22666;
	addc.u64 %rd27066, %rd27066, %rd22667;
	
	// end inline asm
	ld.const.u64 	%rd22674, [P_DEV+40];
	setp.lt.u64 	%p428, %rd27066, %rd22674;
	@%p428 bra 	$L__BB0_855;
	ld.const.u64 	%rd22675, [P_DEV];
	sub.s64 	%rd27071, %rd27071, %rd22675;
	ld.const.u64 	%rd22676, [P_DEV+8];
	sub.s64 	%rd27070, %rd27070, %rd22676;
	ld.const.u64 	%rd22677, [P_DEV+16];
	sub.s64 	%rd27069, %rd27069, %rd22677;
	ld.const.u64 	%rd22678, [P_DEV+24];
	sub.s64 	%rd27068, %rd27068, %rd22678;
	ld.const.u64 	%rd22679, [P_DEV+32];
	sub.s64 	%rd27067, %rd27067, %rd22679;
	ld.const.u64 	%rd22680, [P_DEV+40];
	sub.s64 	%rd27066, %rd27066, %rd22680;
$L__BB0_855:
	sub.s64 	%rd22687, %rd27065, %rd22662;
	sub.s64 	%rd22688, %rd27064, %rd22663;
	sub.s64 	%rd22689, %rd27063, %rd22664;
	sub.s64 	%rd22690, %rd27062, %rd22665;
	sub.s64 	%rd22691, %rd27061, %rd22666;
	sub.s64 	%rd22692, %rd27060, %rd22667;
	mov.u64 	%rd27073, %rd27067;
	mov.u64 	%rd27075, %rd27069;
	mov.u64 	%rd27077, %rd27071;
	mov.u64 	%rd27072, %rd27066;
	mov.u64 	%rd27074, %rd27068;
	mov.u64 	%rd27076, %rd27070;
	// begin inline asm
	add.cc.u64 %rd27077, %rd27077, %rd22687;
	addc.cc.u64 %rd27076, %rd27076, %rd22688;
	addc.cc.u64 %rd27075, %rd27075, %rd22689;
	addc.cc.u64 %rd27074, %rd27074, %rd22690;
	addc.cc.u64 %rd27073, %rd27073, %rd22691;
	addc.u64 %rd27072, %rd27072, %rd22692;
	
	// end inline asm
	ld.const.u64 	%rd22699, [P_DEV+40];
	setp.lt.u64 	%p429, %rd27072, %rd22699;
	@%p429 bra 	$L__BB0_857;
	ld.const.u64 	%rd22700, [P_DEV];
	sub.s64 	%rd27077, %rd27077, %rd22700;
	ld.const.u64 	%rd22701, [P_DEV+8];
	sub.s64 	%rd27076, %rd27076, %rd22701;
	ld.const.u64 	%rd22702, [P_DEV+16];
	sub.s64 	%rd27075, %rd27075, %rd22702;
	ld.const.u64 	%rd22703, [P_DEV+24];
	sub.s64 	%rd27074, %rd27074, %rd22703;
	ld.const.u64 	%rd22704, [P_DEV+32];
	sub.s64 	%rd27073, %rd27073, %rd22704;
	ld.const.u64 	%rd22705, [P_DEV+40];
	sub.s64 	%rd27072, %rd27072, %rd22705;
$L__BB0_857:
	sub.s64 	%rd22712, %rd27071, %rd22687;
	sub.s64 	%rd22713, %rd27070, %rd22688;
	sub.s64 	%rd22714, %rd27069, %rd22689;
	sub.s64 	%rd22715, %rd27068, %rd22690;
	sub.s64 	%rd22716, %rd27067, %rd22691;
	sub.s64 	%rd22717, %rd27066, %rd22692;
	mov.u64 	%rd27079, %rd27073;
	mov.u64 	%rd27081, %rd27075;
	mov.u64 	%rd27083, %rd27077;
	mov.u64 	%rd27078, %rd27072;
	mov.u64 	%rd27080, %rd27074;
	mov.u64 	%rd27082, %rd27076;
	// begin inline asm
	add.cc.u64 %rd27083, %rd27083, %rd22712;
	addc.cc.u64 %rd27082, %rd27082, %rd22713;
	addc.cc.u64 %rd27081, %rd27081, %rd22714;
	addc.cc.u64 %rd27080, %rd27080, %rd22715;
	addc.cc.u64 %rd27079, %rd27079, %rd22716;
	addc.u64 %rd27078, %rd27078, %rd22717;
	
	// end inline asm
	ld.const.u64 	%rd22724, [P_DEV+40];
	setp.lt.u64 	%p430, %rd27078, %rd22724;
	@%p430 bra 	$L__BB0_859;
	ld.const.u64 	%rd22725, [P_DEV];
	sub.s64 	%rd27083, %rd27083, %rd22725;
	ld.const.u64 	%rd22726, [P_DEV+8];
	sub.s64 	%rd27082, %rd27082, %rd22726;
	ld.const.u64 	%rd22727, [P_DEV+16];
	sub.s64 	%rd27081, %rd27081, %rd22727;
	ld.const.u64 	%rd22728, [P_DEV+24];
	sub.s64 	%rd27080, %rd27080, %rd22728;
	ld.const.u64 	%rd22729, [P_DEV+32];
	sub.s64 	%rd27079, %rd27079, %rd22729;
	ld.const.u64 	%rd22730, [P_DEV+40];
	sub.s64 	%rd27078, %rd27078, %rd22730;
$L__BB0_859:
	sub.s64 	%rd22737, %rd27077, %rd22712;
	sub.s64 	%rd22738, %rd27076, %rd22713;
	sub.s64 	%rd22739, %rd27075, %rd22714;
	sub.s64 	%rd22740, %rd27074, %rd22715;
	sub.s64 	%rd22741, %rd27073, %rd22716;
	sub.s64 	%rd22742, %rd27072, %rd22717;
	mov.u64 	%rd27087, %rd27081;
	mov.u64 	%rd27089, %rd27083;
	mov.u64 	%rd27084, %rd27078;
	mov.u64 	%rd27086, %rd27080;
	mov.u64 	%rd27088, %rd27082;
	mov.u64 	%rd27085, %rd27079;
	// begin inline asm
	add.cc.u64 %rd27089, %rd27089, %rd22737;
	addc.cc.u64 %rd27088, %rd27088, %rd22738;
	addc.cc.u64 %rd27087, %rd27087, %rd22739;
	addc.cc.u64 %rd27086, %rd27086, %rd22740;
	addc.cc.u64 %rd27085, %rd27085, %rd22741;
	addc.u64 %rd27084, %rd27084, %rd22742;
	
	// end inline asm
	ld.const.u64 	%rd22749, [P_DEV+40];
	setp.lt.u64 	%p431, %rd27084, %rd22749;
	@%p431 bra 	$L__BB0_861;
	ld.const.u64 	%rd22750, [P_DEV];
	sub.s64 	%rd27089, %rd27089, %rd22750;
	ld.const.u64 	%rd22751, [P_DEV+8];
	sub.s64 	%rd27088, %rd27088, %rd22751;
	ld.const.u64 	%rd22752, [P_DEV+16];
	sub.s64 	%rd27087, %rd27087, %rd22752;
	ld.const.u64 	%rd22753, [P_DEV+24];
	sub.s64 	%rd27086, %rd27086, %rd22753;
	ld.const.u64 	%rd22754, [P_DEV+32];
	sub.s64 	%rd27085, %rd27085, %rd22754;
	ld.const.u64 	%rd22755, [P_DEV+40];
	sub.s64 	%rd27084, %rd27084, %rd22755;
$L__BB0_861:
	sub.s64 	%rd22762, %rd27083, %rd22737;
	sub.s64 	%rd22763, %rd27082, %rd22738;
	sub.s64 	%rd22764, %rd27081, %rd22739;
	sub.s64 	%rd22765, %rd27080, %rd22740;
	sub.s64 	%rd22766, %rd27079, %rd22741;
	sub.s64 	%rd22767, %rd27078, %rd22742;
	mov.u64 	%rd27095, %rd27089;
	mov.u64 	%rd27090, %rd27084;
	mov.u64 	%rd27092, %rd27086;
	mov.u64 	%rd27094, %rd27088;
	mov.u64 	%rd27091, %rd27085;
	mov.u64 	%rd27093, %rd27087;
	// begin inline asm
	add.cc.u64 %rd27095, %rd27095, %rd22762;
	addc.cc.u64 %rd27094, %rd27094, %rd22763;
	addc.cc.u64 %rd27093, %rd27093, %rd22764;
	addc.cc.u64 %rd27092, %rd27092, %rd22765;
	addc.cc.u64 %rd27091, %rd27091, %rd22766;
	addc.u64 %rd27090, %rd27090, %rd22767;
	
	// end inline asm
	ld.const.u64 	%rd22774, [P_DEV+40];
	setp.lt.u64 	%p432, %rd27090, %rd22774;
	@%p432 bra 	$L__BB0_863;
	ld.const.u64 	%rd22775, [P_DEV];
	sub.s64 	%rd27095, %rd27095, %rd22775;
	ld.const.u64 	%rd22776, [P_DEV+8];
	sub.s64 	%rd27094, %rd27094, %rd22776;
	ld.const.u64 	%rd22777, [P_DEV+16];
	sub.s64 	%rd27093, %rd27093, %rd22777;
	ld.const.u64 	%rd22778, [P_DEV+24];
	sub.s64 	%rd27092, %rd27092, %rd22778;
	ld.const.u64 	%rd22779, [P_DEV+32];
	sub.s64 	%rd27091, %rd27091, %rd22779;
	ld.const.u64 	%rd22780, [P_DEV+40];
	sub.s64 	%rd27090, %rd27090, %rd22780;
$L__BB0_863:
	sub.s64 	%rd22787, %rd27089, %rd22762;
	sub.s64 	%rd22788, %rd27088, %rd22763;
	sub.s64 	%rd22789, %rd27087, %rd22764;
	sub.s64 	%rd22790, %rd27086, %rd22765;
	sub.s64 	%rd22791, %rd27085, %rd22766;
	sub.s64 	%rd22792, %rd27084, %rd22767;
	mov.u64 	%rd27101, %rd27095;
	mov.u64 	%rd27096, %rd27090;
	mov.u64 	%rd27098, %rd27092;
	mov.u64 	%rd27100, %rd27094;
	mov.u64 	%rd27097, %rd27091;
	mov.u64 	%rd27099, %rd27093;
	// begin inline asm
	add.cc.u64 %rd27101, %rd27101, %rd22787;
	addc.cc.u64 %rd27100, %rd27100, %rd22788;
	addc.cc.u64 %rd27099, %rd27099, %rd22789;
	addc.cc.u64 %rd27098, %rd27098, %rd22790;
	addc.cc.u64 %rd27097, %rd27097, %rd22791;
	addc.u64 %rd27096, %rd27096, %rd22792;
	
	// end inline asm
	ld.const.u64 	%rd22799, [P_DEV+40];
	setp.lt.u64 	%p433, %rd27096, %rd22799;
	@%p433 bra 	$L__BB0_865;
	ld.const.u64 	%rd22800, [P_DEV];
	sub.s64 	%rd27101, %rd27101, %rd22800;
	ld.const.u64 	%rd22801, [P_DEV+8];
	sub.s64 	%rd27100, %rd27100, %rd22801;
	ld.const.u64 	%rd22802, [P_DEV+16];
	sub.s64 	%rd27099, %rd27099, %rd22802;
	ld.const.u64 	%rd22803, [P_DEV+24];
	sub.s64 	%rd27098, %rd27098, %rd22803;
	ld.const.u64 	%rd22804, [P_DEV+32];
	sub.s64 	%rd27097, %rd27097, %rd22804;
	ld.const.u64 	%rd22805, [P_DEV+40];
	sub.s64 	%rd27096, %rd27096, %rd22805;
$L__BB0_865:
	sub.s64 	%rd22812, %rd27095, %rd22787;
	sub.s64 	%rd22813, %rd27094, %rd22788;
	sub.s64 	%rd22814, %rd27093, %rd22789;
	sub.s64 	%rd22815, %rd27092, %rd22790;
	sub.s64 	%rd22816, %rd27091, %rd22791;
	sub.s64 	%rd22817, %rd27090, %rd22792;
	mov.u64 	%rd27102, %rd27096;
	mov.u64 	%rd27104, %rd27098;
	mov.u64 	%rd27106, %rd27100;
	mov.u64 	%rd27103, %rd27097;
	mov.u64 	%rd27105, %rd27099;
	mov.u64 	%rd27107, %rd27101;
	// begin inline asm
	add.cc.u64 %rd27107, %rd27107, %rd22812;
	addc.cc.u64 %rd27106, %rd27106, %rd22813;
	addc.cc.u64 %rd27105, %rd27105, %rd22814;
	addc.cc.u64 %rd27104, %rd27104, %rd22815;
	addc.cc.u64 %rd27103, %rd27103, %rd22816;
	addc.u64 %rd27102, %rd27102, %rd22817;
	
	// end inline asm
	ld.const.u64 	%rd22824, [P_DEV+40];
	setp.lt.u64 	%p434, %rd27102, %rd22824;
	@%p434 bra 	$L__BB0_867;
	ld.const.u64 	%rd22825, [P_DEV];
	sub.s64 	%rd27107, %rd27107, %rd22825;
	ld.const.u64 	%rd22826, [P_DEV+8];
	sub.s64 	%rd27106, %rd27106, %rd22826;
	ld.const.u64 	%rd22827, [P_DEV+16];
	sub.s64 	%rd27105, %rd27105, %rd22827;
	ld.const.u64 	%rd22828, [P_DEV+24];
	sub.s64 	%rd27104, %rd27104, %rd22828;
	ld.const.u64 	%rd22829, [P_DEV+32];
	sub.s64 	%rd27103, %rd27103, %rd22829;
	ld.const.u64 	%rd22830, [P_DEV+40];
	sub.s64 	%rd27102, %rd27102, %rd22830;
$L__BB0_867:
	sub.s64 	%rd22837, %rd27101, %rd22812;
	sub.s64 	%rd22838, %rd27100, %rd22813;
	sub.s64 	%rd22839, %rd27099, %rd22814;
	sub.s64 	%rd22840, %rd27098, %rd22815;
	sub.s64 	%rd22841, %rd27097, %rd22816;
	sub.s64 	%rd22842, %rd27096, %rd22817;
	mov.u64 	%rd27110, %rd27104;
	mov.u64 	%rd27112, %rd27106;
	mov.u64 	%rd27109, %rd27103;
	mov.u64 	%rd27111, %rd27105;
	mov.u64 	%rd27113, %rd27107;
	mov.u64 	%rd27108, %rd27102;
	// begin inline asm
	add.cc.u64 %rd27113, %rd27113, %rd22837;
	addc.cc.u64 %rd27112, %rd27112, %rd22838;
	addc.cc.u64 %rd27111, %rd27111, %rd22839;
	addc.cc.u64 %rd27110, %rd27110, %rd22840;
	addc.cc.u64 %rd27109, %rd27109, %rd22841;
	addc.u64 %rd27108, %rd27108, %rd22842;
	
	// end inline asm
	ld.const.u64 	%rd22849, [P_DEV+40];
	setp.lt.u64 	%p435, %rd27108, %rd22849;
	@%p435 bra 	$L__BB0_869;
	ld.const.u64 	%rd22850, [P_DEV];
	sub.s64 	%rd27113, %rd27113, %rd22850;
	ld.const.u64 	%rd22851, [P_DEV+8];
	sub.s64 	%rd27112, %rd27112, %rd22851;
	ld.const.u64 	%rd22852, [P_DEV+16];
	sub.s64 	%rd27111, %rd27111, %rd22852;
	ld.const.u64 	%rd22853, [P_DEV+24];
	sub.s64 	%rd27110, %rd27110, %rd22853;
	ld.const.u64 	%rd22854, [P_DEV+32];
	sub.s64 	%rd27109, %rd27109, %rd22854;
	ld.const.u64 	%rd22855, [P_DEV+40];
	sub.s64 	%rd27108, %rd27108, %rd22855;
$L__BB0_869:
	sub.s64 	%rd22862, %rd27107, %rd22837;
	sub.s64 	%rd22863, %rd27106, %rd22838;
	sub.s64 	%rd22864, %rd27105, %rd22839;
	sub.s64 	%rd22865, %rd27104, %rd22840;
	sub.s64 	%rd22866, %rd27103, %rd22841;
	sub.s64 	%rd22867, %rd27102, %rd22842;
	mov.u64 	%rd27118, %rd27112;
	mov.u64 	%rd27115, %rd27109;
	mov.u64 	%rd27117, %rd27111;
	mov.u64 	%rd27119, %rd27113;
	mov.u64 	%rd27114, %rd27108;
	mov.u64 	%rd27116, %rd27110;
	// begin inline asm
	add.cc.u64 %rd27119, %rd27119, %rd22862;
	addc.cc.u64 %rd27118, %rd27118, %rd22863;
	addc.cc.u64 %rd27117, %rd27117, %rd22864;
	addc.cc.u64 %rd27116, %rd27116, %rd22865;
	addc.cc.u64 %rd27115, %rd27115, %rd22866;
	addc.u64 %rd27114, %rd27114, %rd22867;
	
	// end inline asm
	ld.const.u64 	%rd22874, [P_DEV+40];
	setp.lt.u64 	%p436, %rd27114, %rd22874;
	@%p436 bra 	$L__BB0_871;
	ld.const.u64 	%rd22875, [P_DEV];
	sub.s64 	%rd27119, %rd27119, %rd22875;
	ld.const.u64 	%rd22876, [P_DEV+8];
	sub.s64 	%rd27118, %rd27118, %rd22876;
	ld.const.u64 	%rd22877, [P_DEV+16];
	sub.s64 	%rd27117, %rd27117, %rd22877;
	ld.const.u64 	%rd22878, [P_DEV+24];
	sub.s64 	%rd27116, %rd27116, %rd22878;
	ld.const.u64 	%rd22879, [P_DEV+32];
	sub.s64 	%rd27115, %rd27115, %rd22879;
	ld.const.u64 	%rd22880, [P_DEV+40];
	sub.s64 	%rd27114, %rd27114, %rd22880;
$L__BB0_871:
	sub.s64 	%rd22887, %rd27113, %rd22862;
	sub.s64 	%rd22888, %rd27112, %rd22863;
	sub.s64 	%rd22889, %rd27111, %rd22864;
	sub.s64 	%rd22890, %rd27110, %rd22865;
	sub.s64 	%rd22891, %rd27109, %rd22866;
	sub.s64 	%rd22892, %rd27108, %rd22867;
	mov.u64 	%rd27121, %rd27115;
	mov.u64 	%rd27123, %rd27117;
	mov.u64 	%rd27125, %rd27119;
	mov.u64 	%rd27120, %rd27114;
	mov.u64 	%rd27122, %rd27116;
	mov.u64 	%rd27124, %rd27118;
	// begin inline asm
	add.cc.u64 %rd27125, %rd27125, %rd22887;
	addc.cc.u64 %rd27124, %rd27124, %rd22888;
	addc.cc.u64 %rd27123, %rd27123, %rd22889;
	addc.cc.u64 %rd27122, %rd27122, %rd22890;
	addc.cc.u64 %rd27121, %rd27121, %rd22891;
	addc.u64 %rd27120, %rd27120, %rd22892;
	
	// end inline asm
	ld.const.u64 	%rd22899, [P_DEV+40];
	setp.lt.u64 	%p437, %rd27120, %rd22899;
	@%p437 bra 	$L__BB0_873;
	ld.const.u64 	%rd22900, [P_DEV];
	sub.s64 	%rd27125, %rd27125, %rd22900;
	ld.const.u64 	%rd22901, [P_DEV+8];
	sub.s64 	%rd27124, %rd27124, %rd22901;
	ld.const.u64 	%rd22902, [P_DEV+16];
	sub.s64 	%rd27123, %rd27123, %rd22902;
	ld.const.u64 	%rd22903, [P_DEV+24];
	sub.s64 	%rd27122, %rd27122, %rd22903;
	ld.const.u64 	%rd22904, [P_DEV+32];
	sub.s64 	%rd27121, %rd27121, %rd22904;
	ld.const.u64 	%rd22905, [P_DEV+40];
	sub.s64 	%rd27120, %rd27120, %rd22905;
$L__BB0_873:
	sub.s64 	%rd22912, %rd27119, %rd22887;
	sub.s64 	%rd22913, %rd27118, %rd22888;
	sub.s64 	%rd22914, %rd27117, %rd22889;
	sub.s64 	%rd22915, %rd27116, %rd22890;
	sub.s64 	%rd22916, %rd27115, %rd22891;
	sub.s64 	%rd22917, %rd27114, %rd22892;
	mov.u64 	%rd27127, %rd27121;
	mov.u64 	%rd27129, %rd27123;
	mov.u64 	%rd27131, %rd27125;
	mov.u64 	%rd27126, %rd27120;
	mov.u64 	%rd27128, %rd27122;
	mov.u64 	%rd27130, %rd27124;
	// begin inline asm
	add.cc.u64 %rd27131, %rd27131, %rd22912;
	addc.cc.u64 %rd27130, %rd27130, %rd22913;
	addc.cc.u64 %rd27129, %rd27129, %rd22914;
	addc.cc.u64 %rd27128, %rd27128, %rd22915;
	addc.cc.u64 %rd27127, %rd27127, %rd22916;
	addc.u64 %rd27126, %rd27126, %rd22917;
	
	// end inline asm
	ld.const.u64 	%rd22924, [P_DEV+40];
	setp.lt.u64 	%p438, %rd27126, %rd22924;
	@%p438 bra 	$L__BB0_875;
	ld.const.u64 	%rd22925, [P_DEV];
	sub.s64 	%rd27131, %rd27131, %rd22925;
	ld.const.u64 	%rd22926, [P_DEV+8];
	sub.s64 	%rd27130, %rd27130, %rd22926;
	ld.const.u64 	%rd22927, [P_DEV+16];
	sub.s64 	%rd27129, %rd27129, %rd22927;
	ld.const.u64 	%rd22928, [P_DEV+24];
	sub.s64 	%rd27128, %rd27128, %rd22928;
	ld.const.u64 	%rd22929, [P_DEV+32];
	sub.s64 	%rd27127, %rd27127, %rd22929;
	ld.const.u64 	%rd22930, [P_DEV+40];
	sub.s64 	%rd27126, %rd27126, %rd22930;
$L__BB0_875:
	sub.s64 	%rd22937, %rd27125, %rd22912;
	sub.s64 	%rd22938, %rd27124, %rd22913;
	sub.s64 	%rd22939, %rd27123, %rd22914;
	sub.s64 	%rd22940, %rd27122, %rd22915;
	sub.s64 	%rd22941, %rd27121, %rd22916;
	sub.s64 	%rd22942, %rd27120, %rd22917;
	mov.u64 	%rd27135, %rd27129;
	mov.u64 	%rd27137, %rd27131;
	mov.u64 	%rd27132, %rd27126;
	mov.u64 	%rd27134, %rd27128;
	mov.u64 	%rd27136, %rd27130;
	mov.u64 	%rd27133, %rd27127;
	// begin inline asm
	add.cc.u64 %rd27137, %rd27137, %rd22937;
	addc.cc.u64 %rd27136, %rd27136, %rd22938;
	addc.cc.u64 %rd27135, %rd27135, %rd22939;
	addc.cc.u64 %rd27134, %rd27134, %rd22940;
	addc.cc.u64 %rd27133, %rd27133, %rd22941;
	addc.u64 %rd27132, %rd27132, %rd22942;
	
	// end inline asm
	ld.const.u64 	%rd22949, [P_DEV+40];
	setp.lt.u64 	%p439, %rd27132, %rd22949;
	@%p439 bra 	$L__BB0_877;
	ld.const.u64 	%rd22950, [P_DEV];
	sub.s64 	%rd27137, %rd27137, %rd22950;
	ld.const.u64 	%rd22951, [P_DEV+8];
	sub.s64 	%rd27136, %rd27136, %rd22951;
	ld.const.u64 	%rd22952, [P_DEV+16];
	sub.s64 	%rd27135, %rd27135, %rd22952;
	ld.const.u64 	%rd22953, [P_DEV+24];
	sub.s64 	%rd27134, %rd27134, %rd22953;
	ld.const.u64 	%rd22954, [P_DEV+32];
	sub.s64 	%rd27133, %rd27133, %rd22954;
	ld.const.u64 	%rd22955, [P_DEV+40];
	sub.s64 	%rd27132, %rd27132, %rd22955;
$L__BB0_877:
	sub.s64 	%rd22962, %rd27131, %rd22937;
	sub.s64 	%rd22963, %rd27130, %rd22938;
	sub.s64 	%rd22964, %rd27129, %rd22939;
	sub.s64 	%rd22965, %rd27128, %rd22940;
	sub.s64 	%rd22966, %rd27127, %rd22941;
	sub.s64 	%rd22967, %rd27126, %rd22942;
	mov.u64 	%rd27143, %rd27137;
	mov.u64 	%rd27138, %rd27132;
	mov.u64 	%rd27140, %rd27134;
	mov.u64 	%rd27142, %rd27136;
	mov.u64 	%rd27139, %rd27133;
	mov.u64 	%rd27141, %rd27135;
	// begin inline asm
	add.cc.u64 %rd27143, %rd27143, %rd22962;
	addc.cc.u64 %rd27142, %rd27142, %rd22963;
	addc.cc.u64 %rd27141, %rd27141, %rd22964;
	addc.cc.u64 %rd27140, %rd27140, %rd22965;
	addc.cc.u64 %rd27139, %rd27139, %rd22966;
	addc.u64 %rd27138, %rd27138, %rd22967;
	
	// end inline asm
	ld.const.u64 	%rd22974, [P_DEV+40];
	setp.lt.u64 	%p440, %rd27138, %rd22974;
	@%p440 bra 	$L__BB0_879;
	ld.const.u64 	%rd22975, [P_DEV];
	sub.s64 	%rd27143, %rd27143, %rd22975;
	ld.const.u64 	%rd22976, [P_DEV+8];
	sub.s64 	%rd27142, %rd27142, %rd22976;
	ld.const.u64 	%rd22977, [P_DEV+16];
	sub.s64 	%rd27141, %rd27141, %rd22977;
	ld.const.u64 	%rd22978, [P_DEV+24];
	sub.s64 	%rd27140, %rd27140, %rd22978;
	ld.const.u64 	%rd22979, [P_DEV+32];
	sub.s64 	%rd27139, %rd27139, %rd22979;
	ld.const.u64 	%rd22980, [P_DEV+40];
	sub.s64 	%rd27138, %rd27138, %rd22980;
$L__BB0_879:
	sub.s64 	%rd22987, %rd27137, %rd22962;
	sub.s64 	%rd22988, %rd27136, %rd22963;
	sub.s64 	%rd22989, %rd27135, %rd22964;
	sub.s64 	%rd22990, %rd27134, %rd22965;
	sub.s64 	%rd22991, %rd27133, %rd22966;
	sub.s64 	%rd22992, %rd27132, %rd22967;
	mov.u64 	%rd27149, %rd27143;
	mov.u64 	%rd27144, %rd27138;
	mov.u64 	%rd27146, %rd27140;
	mov.u64 	%rd27148, %rd27142;
	mov.u64 	%rd27145, %rd27139;
	mov.u64 	%rd27147, %rd27141;
	// begin inline asm
	add.cc.u64 %rd27149, %rd27149, %rd22987;
	addc.cc.u64 %rd27148, %rd27148, %rd22988;
	addc.cc.u64 %rd27147, %rd27147, %rd22989;
	addc.cc.u64 %rd27146, %rd27146, %rd22990;
	addc.cc.u64 %rd27145, %rd27145, %rd22991;
	addc.u64 %rd27144, %rd27144, %rd22992;
	
	// end inline asm
	ld.const.u64 	%rd22999, [P_DEV+40];
	setp.lt.u64 	%p441, %rd27144, %rd22999;
	@%p441 bra 	$L__BB0_881;
	ld.const.u64 	%rd23000, [P_DEV];
	sub.s64 	%rd27149, %rd27149, %rd23000;
	ld.const.u64 	%rd23001, [P_DEV+8];
	sub.s64 	%rd27148, %rd27148, %rd23001;
	ld.const.u64 	%rd23002, [P_DEV+16];
	sub.s64 	%rd27147, %rd27147, %rd23002;
	ld.const.u64 	%rd23003, [P_DEV+24];
	sub.s64 	%rd27146, %rd27146, %rd23003;
	ld.const.u64 	%rd23004, [P_DEV+32];
	sub.s64 	%rd27145, %rd27145, %rd23004;
	ld.const.u64 	%rd23005, [P_DEV+40];
	sub.s64 	%rd27144, %rd27144, %rd23005;
$L__BB0_881:
	sub.s64 	%rd23012, %rd27143, %rd22987;
	sub.s64 	%rd23013, %rd27142, %rd22988;
	sub.s64 	%rd23014, %rd27141, %rd22989;
	sub.s64 	%rd23015, %rd27140, %rd22990;
	sub.s64 	%rd23016, %rd27139, %rd22991;
	sub.s64 	%rd23017, %rd27138, %rd22992;
	mov.u64 	%rd27150, %rd27144;
	mov.u64 	%rd27152, %rd27146;
	mov.u64 	%rd27154, %rd27148;
	mov.u64 	%rd27151, %rd27145;
	mov.u64 	%rd27153, %rd27147;
	mov.u64 	%rd27155, %rd27149;
	// begin inline asm
	add.cc.u64 %rd27155, %rd27155, %rd23012;
	addc.cc.u64 %rd27154, %rd27154, %rd23013;
	addc.cc.u64 %rd27153, %rd27153, %rd23014;
	addc.cc.u64 %rd27152, %rd27152, %rd23015;
	addc.cc.u64 %rd27151, %rd27151, %rd23016;
	addc.u64 %rd27150, %rd27150, %rd23017;
	
	// end inline asm
	ld.const.u64 	%rd23024, [P_DEV+40];
	setp.lt.u64 	%p442, %rd27150, %rd23024;
	@%p442 bra 	$L__BB0_883;
	ld.const.u64 	%rd23025, [P_DEV];
	sub.s64 	%rd27155, %rd27155, %rd23025;
	ld.const.u64 	%rd23026, [P_DEV+8];
	sub.s64 	%rd27154, %rd27154, %rd23026;
	ld.const.u64 	%rd23027, [P_DEV+16];
	sub.s64 	%rd27153, %rd27153, %rd23027;
	ld.const.u64 	%rd23028, [P_DEV+24];
	sub.s64 	%rd27152, %rd27152, %rd23028;
	ld.const.u64 	%rd23029, [P_DEV+32];
	sub.s64 	%rd27151, %rd27151, %rd23029;
	ld.const.u64 	%rd23030, [P_DEV+40];
	sub.s64 	%rd27150, %rd27150, %rd23030;
$L__BB0_883:
	sub.s64 	%rd23037, %rd27149, %rd23012;
	sub.s64 	%rd23038, %rd27148, %rd23013;
	sub.s64 	%rd23039, %rd27147, %rd23014;
	sub.s64 	%rd23040, %rd27146, %rd23015;
	sub.s64 	%rd23041, %rd27145, %rd23016;
	sub.s64 	%rd23042, %rd27144, %rd23017;
	mov.u64 	%rd27158, %rd27152;
	mov.u64 	%rd27160, %rd27154;
	mov.u64 	%rd27157, %rd27151;
	mov.u64 	%rd27159, %rd27153;
	mov.u64 	%rd27161, %rd27155;
	mov.u64 	%rd27156, %rd27150;
	// begin inline asm
	add.cc.u64 %rd27161, %rd27161, %rd23037;
	addc.cc.u64 %rd27160, %rd27160, %rd23038;
	addc.cc.u64 %rd27159, %rd27159, %rd23039;
	addc.cc.u64 %rd27158, %rd27158, %rd23040;
	addc.cc.u64 %rd27157, %rd27157, %rd23041;
	addc.u64 %rd27156, %rd27156, %rd23042;
	
	// end inline asm
	ld.const.u64 	%rd23049, [P_DEV+40];
	setp.lt.u64 	%p443, %rd27156, %rd23049;
	@%p443 bra 	$L__BB0_885;
	ld.const.u64 	%rd23050, [P_DEV];
	sub.s64 	%rd27161, %rd27161, %rd23050;
	ld.const.u64 	%rd23051, [P_DEV+8];
	sub.s64 	%rd27160, %rd27160, %rd23051;
	ld.const.u64 	%rd23052, [P_DEV+16];
	sub.s64 	%rd27159, %rd27159, %rd23052;
	ld.const.u64 	%rd23053, [P_DEV+24];
	sub.s64 	%rd27158, %rd27158, %rd23053;
	ld.const.u64 	%rd23054, [P_DEV+32];
	sub.s64 	%rd27157, %rd27157, %rd23054;
	ld.const.u64 	%rd23055, [P_DEV+40];
	sub.s64 	%rd27156, %rd27156, %rd23055;
$L__BB0_885:
	sub.s64 	%rd23062, %rd27155, %rd23037;
	sub.s64 	%rd23063, %rd27154, %rd23038;
	sub.s64 	%rd23064, %rd27153, %rd23039;
	sub.s64 	%rd23065, %rd27152, %rd23040;
	sub.s64 	%rd23066, %rd27151, %rd23041;
	sub.s64 	%rd23067, %rd27150, %rd23042;
	mov.u64 	%rd27166, %rd27160;
	mov.u64 	%rd27163, %rd27157;
	mov.u64 	%rd27165, %rd27159;
	mov.u64 	%rd27167, %rd27161;
	mov.u64 	%rd27162, %rd27156;
	mov.u64 	%rd27164, %rd27158;
	// begin inline asm
	add.cc.u64 %rd27167, %rd27167, %rd23062;
	addc.cc.u64 %rd27166, %rd27166, %rd23063;
	addc.cc.u64 %rd27165, %rd27165, %rd23064;
	addc.cc.u64 %rd27164, %rd27164, %rd23065;
	addc.cc.u64 %rd27163, %rd27163, %rd23066;
	addc.u64 %rd27162, %rd27162, %rd23067;
	
	// end inline asm
	ld.const.u64 	%rd23074, [P_DEV+40];
	setp.lt.u64 	%p444, %rd27162, %rd23074;
	@%p444 bra 	$L__BB0_887;
	ld.const.u64 	%rd23075, [P_DEV];
	sub.s64 	%rd27167, %rd27167, %rd23075;
	ld.const.u64 	%rd23076, [P_DEV+8];
	sub.s64 	%rd27166, %rd27166, %rd23076;
	ld.const.u64 	%rd23077, [P_DEV+16];
	sub.s64 	%rd27165, %rd27165, %rd23077;
	ld.const.u64 	%rd23078, [P_DEV+24];
	sub.s64 	%rd27164, %rd27164, %rd23078;
	ld.const.u64 	%rd23079, [P_DEV+32];
	sub.s64 	%rd27163, %rd27163, %rd23079;
	ld.const.u64 	%rd23080, [P_DEV+40];
	sub.s64 	%rd27162, %rd27162, %rd23080;
$L__BB0_887:
	sub.s64 	%rd23087, %rd27161, %rd23062;
	sub.s64 	%rd23088, %rd27160, %rd23063;
	sub.s64 	%rd23089, %rd27159, %rd23064;
	sub.s64 	%rd23090, %rd27158, %rd23065;
	sub.s64 	%rd23091, %rd27157, %rd23066;
	sub.s64 	%rd23092, %rd27156, %rd23067;
	mov.u64 	%rd27169, %rd27163;
	mov.u64 	%rd27171, %rd27165;
	mov.u64 	%rd27173, %rd27167;
	mov.u64 	%rd27168, %rd27162;
	mov.u64 	%rd27170, %rd27164;
	mov.u64 	%rd27172, %rd27166;
	// begin inline asm
	add.cc.u64 %rd27173, %rd27173, %rd23087;
	addc.cc.u64 %rd27172, %rd27172, %rd23088;
	addc.cc.u64 %rd27171, %rd27171, %rd23089;
	addc.cc.u64 %rd27170, %rd27170, %rd23090;
	addc.cc.u64 %rd27169, %rd27169, %rd23091;
	addc.u64 %rd27168, %rd27168, %rd23092;
	
	// end inline asm
	ld.const.u64 	%rd23099, [P_DEV+40];
	setp.lt.u64 	%p445, %rd27168, %rd23099;
	@%p445 bra 	$L__BB0_889;
	ld.const.u64 	%rd23100, [P_DEV];
	sub.s64 	%rd27173, %rd27173, %rd23100;
	ld.const.u64 	%rd23101, [P_DEV+8];
	sub.s64 	%rd27172, %rd27172, %rd23101;
	ld.const.u64 	%rd23102, [P_DEV+16];
	sub.s64 	%rd27171, %rd27171, %rd23102;
	ld.const.u64 	%rd23103, [P_DEV+24];
	sub.s64 	%rd27170, %rd27170, %rd23103;
	ld.const.u64 	%rd23104, [P_DEV+32];
	sub.s64 	%rd27169, %rd27169, %rd23104;
	ld.const.u64 	%rd23105, [P_DEV+40];
	sub.s64 	%rd27168, %rd27168, %rd23105;
$L__BB0_889:
	sub.s64 	%rd23112, %rd27167, %rd23087;
	sub.s64 	%rd23113, %rd27166, %rd23088;
	sub.s64 	%rd23114, %rd27165, %rd23089;
	sub.s64 	%rd23115, %rd27164, %rd23090;
	sub.s64 	%rd23116, %rd27163, %rd23091;
	sub.s64 	%rd23117, %rd27162, %rd23092;
	mov.u64 	%rd27175, %rd27169;
	mov.u64 	%rd27177, %rd27171;
	mov.u64 	%rd27179, %rd27173;
	mov.u64 	%rd27174, %rd27168;
	mov.u64 	%rd27176, %rd27170;
	mov.u64 	%rd27178, %rd27172;
	// begin inline asm
	add.cc.u64 %rd27179, %rd27179, %rd23112;
	addc.cc.u64 %rd27178, %rd27178, %rd23113;
	addc.cc.u64 %rd27177, %rd27177, %rd23114;
	addc.cc.u64 %rd27176, %rd27176, %rd23115;
	addc.cc.u64 %rd27175, %rd27175, %rd23116;
	addc.u64 %rd27174, %rd27174, %rd23117;
	
	// end inline asm
	ld.const.u64 	%rd23124, [P_DEV+40];
	setp.lt.u64 	%p446, %rd27174, %rd23124;
	@%p446 bra 	$L__BB0_891;
	ld.const.u64 	%rd23125, [P_DEV];
	sub.s64 	%rd27179, %rd27179, %rd23125;
	ld.const.u64 	%rd23126, [P_DEV+8];
	sub.s64 	%rd27178, %rd27178, %rd23126;
	ld.const.u64 	%rd23127, [P_DEV+16];
	sub.s64 	%rd27177, %rd27177, %rd23127;
	ld.const.u64 	%rd23128, [P_DEV+24];
	sub.s64 	%rd27176, %rd27176, %rd23128;
	ld.const.u64 	%rd23129, [P_DEV+32];
	sub.s64 	%rd27175, %rd27175, %rd23129;
	ld.const.u64 	%rd23130, [P_DEV+40];
	sub.s64 	%rd27174, %rd27174, %rd23130;
$L__BB0_891:
	sub.s64 	%rd23137, %rd27173, %rd23112;
	sub.s64 	%rd23138, %rd27172, %rd23113;
	sub.s64 	%rd23139, %rd27171, %rd23114;
	sub.s64 	%rd23140, %rd27170, %rd23115;
	sub.s64 	%rd23141, %rd27169, %rd23116;
	sub.s64 	%rd23142, %rd27168, %rd23117;
	mov.u64 	%rd27183, %rd27177;
	mov.u64 	%rd27185, %rd27179;
	mov.u64 	%rd27180, %rd27174;
	mov.u64 	%rd27182, %rd27176;
	mov.u64 	%rd27184, %rd27178;
	mov.u64 	%rd27181, %rd27175;
	// begin inline asm
	add.cc.u64 %rd27185, %rd27185, %rd23137;
	addc.cc.u64 %rd27184, %rd27184, %rd23138;
	addc.cc.u64 %rd27183, %rd27183, %rd23139;
	addc.cc.u64 %rd27182, %rd27182, %rd23140;
	addc.cc.u64 %rd27181, %rd27181, %rd23141;
	addc.u64 %rd27180, %rd27180, %rd23142;
	
	// end inline asm
	ld.const.u64 	%rd23149, [P_DEV+40];
	setp.lt.u64 	%p447, %rd27180, %rd23149;
	@%p447 bra 	$L__BB0_893;
	ld.const.u64 	%rd23150, [P_DEV];
	sub.s64 	%rd27185, %rd27185, %rd23150;
	ld.const.u64 	%rd23151, [P_DEV+8];
	sub.s64 	%rd27184, %rd27184, %rd23151;
	ld.const.u64 	%rd23152, [P_DEV+16];
	sub.s64 	%rd27183, %rd27183, %rd23152;
	ld.const.u64 	%rd23153, [P_DEV+24];
	sub.s64 	%rd27182, %rd27182, %rd23153;
	ld.const.u64 	%rd23154, [P_DEV+32];
	sub.s64 	%rd27181, %rd27181, %rd23154;
	ld.const.u64 	%rd23155, [P_DEV+40];
	sub.s64 	%rd27180, %rd27180, %rd23155;
$L__BB0_893:
	sub.s64 	%rd23162, %rd27179, %rd23137;
	sub.s64 	%rd23163, %rd27178, %rd23138;
	sub.s64 	%rd23164, %rd27177, %rd23139;
	sub.s64 	%rd23165, %rd27176, %rd23140;
	sub.s64 	%rd23166, %rd27175, %rd23141;
	sub.s64 	%rd23167, %rd27174, %rd23142;
	mov.u64 	%rd27191, %rd27185;
	mov.u64 	%rd27186, %rd27180;
	mov.u64 	%rd27188, %rd27182;
	mov.u64 	%rd27190, %rd27184;
	mov.u64 	%rd27187, %rd27181;
	mov.u64 	%rd27189, %rd27183;
	// begin inline asm
	add.cc.u64 %rd27191, %rd27191, %rd23162;
	addc.cc.u64 %rd27190, %rd27190, %rd23163;
	addc.cc.u64 %rd27189, %rd27189, %rd23164;
	addc.cc.u64 %rd27188, %rd27188, %rd23165;
	addc.cc.u64 %rd27187, %rd27187, %rd23166;
	addc.u64 %rd27186, %rd27186, %rd23167;
	
	// end inline asm
	ld.const.u64 	%rd23174, [P_DEV+40];
	setp.lt.u64 	%p448, %rd27186, %rd23174;
	@%p448 bra 	$L__BB0_895;
	ld.const.u64 	%rd23175, [P_DEV];
	sub.s64 	%rd27191, %rd27191, %rd23175;
	ld.const.u64 	%rd23176, [P_DEV+8];
	sub.s64 	%rd27190, %rd27190, %rd23176;
	ld.const.u64 	%rd23177, [P_DEV+16];
	sub.s64 	%rd27189, %rd27189, %rd23177;
	ld.const.u64 	%rd23178, [P_DEV+24];
	sub.s64 	%rd27188, %rd27188, %rd23178;
	ld.const.u64 	%rd23179, [P_DEV+32];
	sub.s64 	%rd27187, %rd27187, %rd23179;
	ld.const.u64 	%rd23180, [P_DEV+40];
	sub.s64 	%rd27186, %rd27186, %rd23180;
$L__BB0_895:
	sub.s64 	%rd23187, %rd27185, %rd23162;
	sub.s64 	%rd23188, %rd27184, %rd23163;
	sub.s64 	%rd23189, %rd27183, %rd23164;
	sub.s64 	%rd23190, %rd27182, %rd23165;
	sub.s64 	%rd23191, %rd27181, %rd23166;
	sub.s64 	%rd23192, %rd27180, %rd23167;
	mov.u64 	%rd27197, %rd27191;
	mov.u64 	%rd27192, %rd27186;
	mov.u64 	%rd27194, %rd27188;
	mov.u64 	%rd27196, %rd27190;
	mov.u64 	%rd27193, %rd27187;
	mov.u64 	%rd27195, %rd27189;
	// begin inline asm
	add.cc.u64 %rd27197, %rd27197, %rd23187;
	addc.cc.u64 %rd27196, %rd27196, %rd23188;
	addc.cc.u64 %rd27195, %rd27195, %rd23189;
	addc.cc.u64 %rd27194, %rd27194, %rd23190;
	addc.cc.u64 %rd27193, %rd27193, %rd23191;
	addc.u64 %rd27192, %rd27192, %rd23192;
	
	// end inline asm
	ld.const.u64 	%rd23199, [P_DEV+40];
	setp.lt.u64 	%p449, %rd27192, %rd23199;
	@%p449 bra 	$L__BB0_897;
	ld.const.u64 	%rd23200, [P_DEV];
	sub.s64 	%rd27197, %rd27197, %rd23200;
	ld.const.u64 	%rd23201, [P_DEV+8];
	sub.s64 	%rd27196, %rd27196, %rd23201;
	ld.const.u64 	%rd23202, [P_DEV+16];
	sub.s64 	%rd27195, %rd27195, %rd23202;
	ld.const.u64 	%rd23203, [P_DEV+24];
	sub.s64 	%rd27194, %rd27194, %rd23203;
	ld.const.u64 	%rd23204, [P_DEV+32];
	sub.s64 	%rd27193, %rd27193, %rd23204;
	ld.const.u64 	%rd23205, [P_DEV+40];
	sub.s64 	%rd27192, %rd27192, %rd23205;
$L__BB0_897:
	sub.s64 	%rd23212, %rd27191, %rd23187;
	sub.s64 	%rd23213, %rd27190, %rd23188;
	sub.s64 	%rd23214, %rd27189, %rd23189;
	sub.s64 	%rd23215, %rd27188, %rd23190;
	sub.s64 	%rd23216, %rd27187, %rd23191;
	sub.s64 	%rd23217, %rd27186, %rd23192;
	mov.u64 	%rd27198, %rd27192;
	mov.u64 	%rd27200, %rd27194;
	mov.u64 	%rd27202, %rd27196;
	mov.u64 	%rd27199, %rd27193;
	mov.u64 	%rd27201, %rd27195;
	mov.u64 	%rd27203, %rd27197;
	// begin inline asm
	add.cc.u64 %rd27203, %rd27203, %rd23212;
	addc.cc.u64 %rd27202, %rd27202, %rd23213;
	addc.cc.u64 %rd27201, %rd27201, %rd23214;
	addc.cc.u64 %rd27200, %rd27200, %rd23215;
	addc.cc.u64 %rd27199, %rd27199, %rd23216;
	addc.u64 %rd27198, %rd27198, %rd23217;
	
	// end inline asm
	ld.const.u64 	%rd23224, [P_DEV+40];
	setp.lt.u64 	%p450, %rd27198, %rd23224;
	@%p450 bra 	$L__BB0_899;
	ld.const.u64 	%rd23225, [P_DEV];
	sub.s64 	%rd27203, %rd27203, %rd23225;
	ld.const.u64 	%rd23226, [P_DEV+8];
	sub.s64 	%rd27202, %rd27202, %rd23226;
	ld.const.u64 	%rd23227, [P_DEV+16];
	sub.s64 	%rd27201, %rd27201, %rd23227;
	ld.const.u64 	%rd23228, [P_DEV+24];
	sub.s64 	%rd27200, %rd27200, %rd23228;
	ld.const.u64 	%rd23229, [P_DEV+32];
	sub.s64 	%rd27199, %rd27199, %rd23229;
	ld.const.u64 	%rd23230, [P_DEV+40];
	sub.s64 	%rd27198, %rd27198, %rd23230;
$L__BB0_899:
	sub.s64 	%rd23237, %rd27197, %rd23212;
	sub.s64 	%rd23238, %rd27196, %rd23213;
	sub.s64 	%rd23239, %rd27195, %rd23214;
	sub.s64 	%rd23240, %rd27194, %rd23215;
	sub.s64 	%rd23241, %rd27193, %rd23216;
	sub.s64 	%rd23242, %rd27192, %rd23217;
	mov.u64 	%rd27206, %rd27200;
	mov.u64 	%rd27208, %rd27202;
	mov.u64 	%rd27205, %rd27199;
	mov.u64 	%rd27207, %rd27201;
	mov.u64 	%rd27209, %rd27203;
	mov.u64 	%rd27204, %rd27198;
	// begin inline asm
	add.cc.u64 %rd27209, %rd27209, %rd23237;
	addc.cc.u64 %rd27208, %rd27208, %rd23238;
	addc.cc.u64 %rd27207, %rd27207, %rd23239;
	addc.cc.u64 %rd27206, %rd27206, %rd23240;
	addc.cc.u64 %rd27205, %rd27205, %rd23241;
	addc.u64 %rd27204, %rd27204, %rd23242;
	
	// end inline asm
	ld.const.u64 	%rd23249, [P_DEV+40];
	setp.lt.u64 	%p451, %rd27204, %rd23249;
	@%p451 bra 	$L__BB0_901;
	ld.const.u64 	%rd23250, [P_DEV];
	sub.s64 	%rd27209, %rd27209, %rd23250;
	ld.const.u64 	%rd23251, [P_DEV+8];
	sub.s64 	%rd27208, %rd27208, %rd23251;
	ld.const.u64 	%rd23252, [P_DEV+16];
	sub.s64 	%rd27207, %rd27207, %rd23252;
	ld.const.u64 	%rd23253, [P_DEV+24];
	sub.s64 	%rd27206, %rd27206, %rd23253;
	ld.const.u64 	%rd23254, [P_DEV+32];
	sub.s64 	%rd27205, %rd27205, %rd23254;
	ld.const.u64 	%rd23255, [P_DEV+40];
	sub.s64 	%rd27204, %rd27204, %rd23255;
$L__BB0_901:
	sub.s64 	%rd23262, %rd27203, %rd23237;
	sub.s64 	%rd23263, %rd27202, %rd23238;
	sub.s64 	%rd23264, %rd27201, %rd23239;
	sub.s64 	%rd23265, %rd27200, %rd23240;
	sub.s64 	%rd23266, %rd27199, %rd23241;
	sub.s64 	%rd23267, %rd27198, %rd23242;
	mov.u64 	%rd27214, %rd27208;
	mov.u64 	%rd27211, %rd27205;
	mov.u64 	%rd27213, %rd27207;
	mov.u64 	%rd27215, %rd27209;
	mov.u64 	%rd27210, %rd27204;
	mov.u64 	%rd27212, %rd27206;
	// begin inline asm
	add.cc.u64 %rd27215, %rd27215, %rd23262;
	addc.cc.u64 %rd27214, %rd27214, %rd23263;
	addc.cc.u64 %rd27213, %rd27213, %rd23264;
	addc.cc.u64 %rd27212, %rd27212, %rd23265;
	addc.cc.u64 %rd27211, %rd27211, %rd23266;
	addc.u64 %rd27210, %rd27210, %rd23267;
	
	// end inline asm
	ld.const.u64 	%rd23274, [P_DEV+40];
	setp.lt.u64 	%p452, %rd27210, %rd23274;
	@%p452 bra 	$L__BB0_903;
	ld.const.u64 	%rd23275, [P_DEV];
	sub.s64 	%rd27215, %rd27215, %rd23275;
	ld.const.u64 	%rd23276, [P_DEV+8];
	sub.s64 	%rd27214, %rd27214, %rd23276;
	ld.const.u64 	%rd23277, [P_DEV+16];
	sub.s64 	%rd27213, %rd27213, %rd23277;
	ld.const.u64 	%rd23278, [P_DEV+24];
	sub.s64 	%rd27212, %rd27212, %rd23278;
	ld.const.u64 	%rd23279, [P_DEV+32];
	sub.s64 	%rd27211, %rd27211, %rd23279;
	ld.const.u64 	%rd23280, [P_DEV+40];
	sub.s64 	%rd27210, %rd27210, %rd23280;
$L__BB0_903:
	sub.s64 	%rd23287, %rd27209, %rd23262;
	sub.s64 	%rd23288, %rd27208, %rd23263;
	sub.s64 	%rd23289, %rd27207, %rd23264;
	sub.s64 	%rd23290, %rd27206, %rd23265;
	sub.s64 	%rd23291, %rd27205, %rd23266;
	sub.s64 	%rd23292, %rd27204, %rd23267;
	mov.u64 	%rd27217, %rd27211;
	mov.u64 	%rd27219, %rd27213;
	mov.u64 	%rd27221, %rd27215;
	mov.u64 	%rd27216, %rd27210;
	mov.u64 	%rd27218, %rd27212;
	mov.u64 	%rd27220, %rd27214;
	// begin inline asm
	add.cc.u64 %rd27221, %rd27221, %rd23287;
	addc.cc.u64 %rd27220, %rd27220, %rd23288;
	addc.cc.u64 %rd27219, %rd27219, %rd23289;
	addc.cc.u64 %rd27218, %rd27218, %rd23290;
	addc.cc.u64 %rd27217, %rd27217, %rd23291;
	addc.u64 %rd27216, %rd27216, %rd23292;
	
	// end inline asm
	ld.const.u64 	%rd23299, [P_DEV+40];
	setp.lt.u64 	%p453, %rd27216, %rd23299;
	@%p453 bra 	$L__BB0_905;
	ld.const.u64 	%rd23300, [P_DEV];
	sub.s64 	%rd27221, %rd27221, %rd23300;
	ld.const.u64 	%rd23301, [P_DEV+8];
	sub.s64 	%rd27220, %rd27220, %rd23301;
	ld.const.u64 	%rd23302, [P_DEV+16];
	sub.s64 	%rd27219, %rd27219, %rd23302;
	ld.const.u64 	%rd23303, [P_DEV+24];
	sub.s64 	%rd27218, %rd27218, %rd23303;
	ld.const.u64 	%rd23304, [P_DEV+32];
	sub.s64 	%rd27217, %rd27217, %rd23304;
	ld.const.u64 	%rd23305, [P_DEV+40];
	sub.s64 	%rd27216, %rd27216, %rd23305;
$L__BB0_905:
	sub.s64 	%rd23312, %rd27215, %rd23287;
	sub.s64 	%rd23313, %rd27214, %rd23288;
	sub.s64 	%rd23314, %rd27213, %rd23289;
	sub.s64 	%rd23315, %rd27212, %rd23290;
	sub.s64 	%rd23316, %rd27211, %rd23291;
	sub.s64 	%rd23317, %rd27210, %rd23292;
	mov.u64 	%rd27223, %rd27217;
	mov.u64 	%rd27225, %rd27219;
	mov.u64 	%rd27227, %rd27221;
	mov.u64 	%rd27222, %rd27216;
	mov.u64 	%rd27224, %rd27218;
	mov.u64 	%rd27226, %rd27220;
	// begin inline asm
	add.cc.u64 %rd27227, %rd27227, %rd23312;
	addc.cc.u64 %rd27226, %rd27226, %rd23313;
	addc.cc.u64 %rd27225, %rd27225, %rd23314;
	addc.cc.u64 %rd27224, %rd27224, %rd23315;
	addc.cc.u64 %rd27223, %rd27223, %rd23316;
	addc.u64 %rd27222, %rd27222, %rd23317;
	
	// end inline asm
	ld.const.u64 	%rd23324, [P_DEV+40];
	setp.lt.u64 	%p454, %rd27222, %rd23324;
	@%p454 bra 	$L__BB0_907;
	ld.const.u64 	%rd23325, [P_DEV];
	sub.s64 	%rd27227, %rd27227, %rd23325;
	ld.const.u64 	%rd23326, [P_DEV+8];
	sub.s64 	%rd27226, %rd27226, %rd23326;
	ld.const.u64 	%rd23327, [P_DEV+16];
	sub.s64 	%rd27225, %rd27225, %rd23327;
	ld.const.u64 	%rd23328, [P_DEV+24];
	sub.s64 	%rd27224, %rd27224, %rd23328;
	ld.const.u64 	%rd23329, [P_DEV+32];
	sub.s64 	%rd27223, %rd27223, %rd23329;
	ld.const.u64 	%rd23330, [P_DEV+40];
	sub.s64 	%rd27222, %rd27222, %rd23330;
$L__BB0_907:
	sub.s64 	%rd23337, %rd27221, %rd23312;
	sub.s64 	%rd23338, %rd27220, %rd23313;
	sub.s64 	%rd23339, %rd27219, %rd23314;
	sub.s64 	%rd23340, %rd27218, %rd23315;
	sub.s64 	%rd23341, %rd27217, %rd23316;
	sub.s64 	%rd23342, %rd27216, %rd23317;
	mov.u64 	%rd27231, %rd27225;
	mov.u64 	%rd27233, %rd27227;
	mov.u64 	%rd27228, %rd27222;
	mov.u64 	%rd27230, %rd27224;
	mov.u64 	%rd27232, %rd27226;
	mov.u64 	%rd27229, %rd27223;
	// begin inline asm
	add.cc.u64 %rd27233, %rd27233, %rd23337;
	addc.cc.u64 %rd27232, %rd27232, %rd23338;
	addc.cc.u64 %rd27231, %rd27231, %rd23339;
	addc.cc.u64 %rd27230, %rd27230, %rd23340;
	addc.cc.u64 %rd27229, %rd27229, %rd23341;
	addc.u64 %rd27228, %rd27228, %rd23342;
	
	// end inline asm
	ld.const.u64 	%rd23349, [P_DEV+40];
	setp.lt.u64 	%p455, %rd27228, %rd23349;
	@%p455 bra 	$L__BB0_909;
	ld.const.u64 	%rd23350, [P_DEV];
	sub.s64 	%rd27233, %rd27233, %rd23350;
	ld.const.u64 	%rd23351, [P_DEV+8];
	sub.s64 	%rd27232, %rd27232, %rd23351;
	ld.const.u64 	%rd23352, [P_DEV+16];
	sub.s64 	%rd27231, %rd27231, %rd23352;
	ld.const.u64 	%rd23353, [P_DEV+24];
	sub.s64 	%rd27230, %rd27230, %rd23353;
	ld.const.u64 	%rd23354, [P_DEV+32];
	sub.s64 	%rd27229, %rd27229, %rd23354;
	ld.const.u64 	%rd23355, [P_DEV+40];
	sub.s64 	%rd27228, %rd27228, %rd23355;
$L__BB0_909:
	sub.s64 	%rd23362, %rd27227, %rd23337;
	sub.s64 	%rd23363, %rd27226, %rd23338;
	sub.s64 	%rd23364, %rd27225, %rd23339;
	sub.s64 	%rd23365, %rd27224, %rd23340;
	sub.s64 	%rd23366, %rd27223, %rd23341;
	sub.s64 	%rd23367, %rd27222, %rd23342;
	mov.u64 	%rd27239, %rd27233;
	mov.u64 	%rd27234, %rd27228;
	mov.u64 	%rd27236, %rd27230;
	mov.u64 	%rd27238, %rd27232;
	mov.u64 	%rd27235, %rd27229;
	mov.u64 	%rd27237, %rd27231;
	// begin inline asm
	add.cc.u64 %rd27239, %rd27239, %rd23362;
	addc.cc.u64 %rd27238, %rd27238, %rd23363;
	addc.cc.u64 %rd27237, %rd27237, %rd23364;
	addc.cc.u64 %rd27236, %rd27236, %rd23365;
	addc.cc.u64 %rd27235, %rd27235, %rd23366;
	addc.u64 %rd27234, %rd27234, %rd23367;
	
	// end inline asm
	ld.const.u64 	%rd23374, [P_DEV+40];
	setp.lt.u64 	%p456, %rd27234, %rd23374;
	@%p456 bra 	$L__BB0_911;
	ld.const.u64 	%rd23375, [P_DEV];
	sub.s64 	%rd27239, %rd27239, %rd23375;
	ld.const.u64 	%rd23376, [P_DEV+8];
	sub.s64 	%rd27238, %rd27238, %rd23376;
	ld.const.u64 	%rd23377, [P_DEV+16];
	sub.s64 	%rd27237, %rd27237, %rd23377;
	ld.const.u64 	%rd23378, [P_DEV+24];
	sub.s64 	%rd27236, %rd27236, %rd23378;
	ld.const.u64 	%rd23379, [P_DEV+32];
	sub.s64 	%rd27235, %rd27235, %rd23379;
	ld.const.u64 	%rd23380, [P_DEV+40];
	sub.s64 	%rd27234, %rd27234, %rd23380;
$L__BB0_911:
	sub.s64 	%rd23387, %rd27233, %rd23362;
	sub.s64 	%rd23388, %rd27232, %rd23363;
	sub.s64 	%rd23389, %rd27231, %rd23364;
	sub.s64 	%rd23390, %rd27230, %rd23365;
	sub.s64 	%rd23391, %rd27229, %rd23366;
	sub.s64 	%rd23392, %rd27228, %rd23367;
	mov.u64 	%rd27245, %rd27239;
	mov.u64 	%rd27240, %rd27234;
	mov.u64 	%rd27242, %rd27236;
	mov.u64 	%rd27244, %rd27238;
	mov.u64 	%rd27241, %rd27235;
	mov.u64 	%rd27243, %rd27237;
	// begin inline asm
	add.cc.u64 %rd27245, %rd27245, %rd23387;
	addc.cc.u64 %rd27244, %rd27244, %rd23388;
	addc.cc.u64 %rd27243, %rd27243, %rd23389;
	addc.cc.u64 %rd27242, %rd27242, %rd23390;
	addc.cc.u64 %rd27241, %rd27241, %rd23391;
	addc.u64 %rd27240, %rd27240, %rd23392;
	
	// end inline asm
	ld.const.u64 	%rd23399, [P_DEV+40];
	setp.lt.u64 	%p457, %rd27240, %rd23399;
	@%p457 bra 	$L__BB0_913;
	ld.const.u64 	%rd23400, [P_DEV];
	sub.s64 	%rd27245, %rd27245, %rd23400;
	ld.const.u64 	%rd23401, [P_DEV+8];
	sub.s64 	%rd27244, %rd27244, %rd23401;
	ld.const.u64 	%rd23402, [P_DEV+16];
	sub.s64 	%rd27243, %rd27243, %rd23402;
	ld.const.u64 	%rd23403, [P_DEV+24];
	sub.s64 	%rd27242, %rd27242, %rd23403;
	ld.const.u64 	%rd23404, [P_DEV+32];
	sub.s64 	%rd27241, %rd27241, %rd23404;
	ld.const.u64 	%rd23405, [P_DEV+40];
	sub.s64 	%rd27240, %rd27240, %rd23405;
$L__BB0_913:
	sub.s64 	%rd23412, %rd27239, %rd23387;
	sub.s64 	%rd23413, %rd27238, %rd23388;
	sub.s64 	%rd23414, %rd27237, %rd23389;
	sub.s64 	%rd23415, %rd27236, %rd23390;
	sub.s64 	%rd23416, %rd27235, %rd23391;
	sub.s64 	%rd23417, %rd27234, %rd23392;
	mov.u64 	%rd27246, %rd27240;
	mov.u64 	%rd27248, %rd27242;
	mov.u64 	%rd27250, %rd27244;
	mov.u64 	%rd27247, %rd27241;
	mov.u64 	%rd27249, %rd27243;
	mov.u64 	%rd27251, %rd27245;
	// begin inline asm
	add.cc.u64 %rd27251, %rd27251, %rd23412;
	addc.cc.u64 %rd27250, %rd27250, %rd23413;
	addc.cc.u64 %rd27249, %rd27249, %rd23414;
	addc.cc.u64 %rd27248, %rd27248, %rd23415;
	addc.cc.u64 %rd27247, %rd27247, %rd23416;
	addc.u64 %rd27246, %rd27246, %rd23417;
	
	// end inline asm
	ld.const.u64 	%rd23424, [P_DEV+40];
	setp.lt.u64 	%p458, %rd27246, %rd23424;
	@%p458 bra 	$L__BB0_915;
	ld.const.u64 	%rd23425, [P_DEV];
	sub.s64 	%rd27251, %rd27251, %rd23425;
	ld.const.u64 	%rd23426, [P_DEV+8];
	sub.s64 	%rd27250, %rd27250, %rd23426;
	ld.const.u64 	%rd23427, [P_DEV+16];
	sub.s64 	%rd27249, %rd27249, %rd23427;
	ld.const.u64 	%rd23428, [P_DEV+24];
	sub.s64 	%rd27248, %rd27248, %rd23428;
	ld.const.u64 	%rd23429, [P_DEV+32];
	sub.s64 	%rd27247, %rd27247, %rd23429;
	ld.const.u64 	%rd23430, [P_DEV+40];
	sub.s64 	%rd27246, %rd27246, %rd23430;
$L__BB0_915:
	sub.s64 	%rd23437, %rd27245, %rd23412;
	sub.s64 	%rd23438, %rd27244, %rd23413;
	sub.s64 	%rd23439, %rd27243, %rd23414;
	sub.s64 	%rd23440, %rd27242, %rd23415;
	sub.s64 	%rd23441, %rd27241, %rd23416;
	sub.s64 	%rd23442, %rd27240, %rd23417;
	mov.u64 	%rd27254, %rd27248;
	mov.u64 	%rd27256, %rd27250;
	mov.u64 	%rd27253, %rd27247;
	mov.u64 	%rd27255, %rd27249;
	mov.u64 	%rd27257, %rd27251;
	mov.u64 	%rd27252, %rd27246;
	// begin inline asm
	add.cc.u64 %rd27257, %rd27257, %rd23437;
	addc.cc.u64 %rd27256, %rd27256, %rd23438;
	addc.cc.u64 %rd27255, %rd27255, %rd23439;
	addc.cc.u64 %rd27254, %rd27254, %rd23440;
	addc.cc.u64 %rd27253, %rd27253, %rd23441;
	addc.u64 %rd27252, %rd27252, %rd23442;
	
	// end inline asm
	ld.const.u64 	%rd23449, [P_DEV+40];
	setp.lt.u64 	%p459, %rd27252, %rd23449;
	@%p459 bra 	$L__BB0_917;
	ld.const.u64 	%rd23450, [P_DEV];
	sub.s64 	%rd27257, %rd27257, %rd23450;
	ld.const.u64 	%rd23451, [P_DEV+8];
	sub.s64 	%rd27256, %rd27256, %rd23451;
	ld.const.u64 	%rd23452, [P_DEV+16];
	sub.s64 	%rd27255, %rd27255, %rd23452;
	ld.const.u64 	%rd23453, [P_DEV+24];
	sub.s64 	%rd27254, %rd27254, %rd23453;
	ld.const.u64 	%rd23454, [P_DEV+32];
	sub.s64 	%rd27253, %rd27253, %rd23454;
	ld.const.u64 	%rd23455, [P_DEV+40];
	sub.s64 	%rd27252, %rd27252, %rd23455;
$L__BB0_917:
	sub.s64 	%rd23462, %rd27251, %rd23437;
	sub.s64 	%rd23463, %rd27250, %rd23438;
	sub.s64 	%rd23464, %rd27249, %rd23439;
	sub.s64 	%rd23465, %rd27248, %rd23440;
	sub.s64 	%rd23466, %rd27247, %rd23441;
	sub.s64 	%rd23467, %rd27246, %rd23442;
	mov.u64 	%rd27262, %rd27256;
	mov.u64 	%rd27259, %rd27253;
	mov.u64 	%rd27261, %rd27255;
	mov.u64 	%rd27263, %rd27257;
	mov.u64 	%rd27258, %rd27252;
	mov.u64 	%rd27260, %rd27254;
	// begin inline asm
	add.cc.u64 %rd27263, %rd27263, %rd23462;
	addc.cc.u64 %rd27262, %rd27262, %rd23463;
	addc.cc.u64 %rd27261, %rd27261, %rd23464;
	addc.cc.u64 %rd27260, %rd27260, %rd23465;
	addc.cc.u64 %rd27259, %rd27259, %rd23466;
	addc.u64 %rd27258, %rd27258, %rd23467;
	
	// end inline asm
	ld.const.u64 	%rd23474, [P_DEV+40];
	setp.lt.u64 	%p460, %rd27258, %rd23474;
	@%p460 bra 	$L__BB0_919;
	ld.const.u64 	%rd23475, [P_DEV];
	sub.s64 	%rd27263, %rd27263, %rd23475;
	ld.const.u64 	%rd23476, [P_DEV+8];
	sub.s64 	%rd27262, %rd27262, %rd23476;
	ld.const.u64 	%rd23477, [P_DEV+16];
	sub.s64 	%rd27261, %rd27261, %rd23477;
	ld.const.u64 	%rd23478, [P_DEV+24];
	sub.s64 	%rd27260, %rd27260, %rd23478;
	ld.const.u64 	%rd23479, [P_DEV+32];
	sub.s64 	%rd27259, %rd27259, %rd23479;
	ld.const.u64 	%rd23480, [P_DEV+40];
	sub.s64 	%rd27258, %rd27258, %rd23480;
$L__BB0_919:
	sub.s64 	%rd23487, %rd27257, %rd23462;
	sub.s64 	%rd23488, %rd27256, %rd23463;
	sub.s64 	%rd23489, %rd27255, %rd23464;
	sub.s64 	%rd23490, %rd27254, %rd23465;
	sub.s64 	%rd23491, %rd27253, %rd23466;
	sub.s64 	%rd23492, %rd27252, %rd23467;
	mov.u64 	%rd27265, %rd27259;
	mov.u64 	%rd27267, %rd27261;
	mov.u64 	%rd27269, %rd27263;
	mov.u64 	%rd27264, %rd27258;
	mov.u64 	%rd27266, %rd27260;
	mov.u64 	%rd27268, %rd27262;
	// begin inline asm
	add.cc.u64 %rd27269, %rd27269, %rd23487;
	addc.cc.u64 %rd27268, %rd27268, %rd23488;
	addc.cc.u64 %rd27267, %rd27267, %rd23489;
	addc.cc.u64 %rd27266, %rd27266, %rd23490;
	addc.cc.u64 %rd27265, %rd27265, %rd23491;
	addc.u64 %rd27264, %rd27264, %rd23492;
	
	// end inline asm
	ld.const.u64 	%rd23499, [P_DEV+40];
	setp.lt.u64 	%p461, %rd27264, %rd23499;
	@%p461 bra 	$L__BB0_921;
	ld.const.u64 	%rd23500, [P_DEV];
	sub.s64 	%rd27269, %rd27269, %rd23500;
	ld.const.u64 	%rd23501, [P_DEV+8];
	sub.s64 	%rd27268, %rd27268, %rd23501;
	ld.const.u64 	%rd23502, [P_DEV+16];
	sub.s64 	%rd27267, %rd27267, %rd23502;
	ld.const.u64 	%rd23503, [P_DEV+24];
	sub.s64 	%rd27266, %rd27266, %rd23503;
	ld.const.u64 	%rd23504, [P_DEV+32];
	sub.s64 	%rd27265, %rd27265, %rd23504;
	ld.const.u64 	%rd23505, [P_DEV+40];
	sub.s64 	%rd27264, %rd27264, %rd23505;
$L__BB0_921:
	sub.s64 	%rd23512, %rd27263, %rd23487;
	sub.s64 	%rd23513, %rd27262, %rd23488;
	sub.s64 	%rd23514, %rd27261, %rd23489;
	sub.s64 	%rd23515, %rd27260, %rd23490;
	sub.s64 	%rd23516, %rd27259, %rd23491;
	sub.s64 	%rd23517, %rd27258, %rd23492;
	mov.u64 	%rd27271, %rd27265;
	mov.u64 	%rd27273, %rd27267;
	mov.u64 	%rd27275, %rd27269;
	mov.u64 	%rd27270, %rd27264;
	mov.u64 	%rd27272, %rd27266;
	mov.u64 	%rd27274, %rd27268;
	// begin inline asm
	add.cc.u64 %rd27275, %rd27275, %rd23512;
	addc.cc.u64 %rd27274, %rd27274, %rd23513;
	addc.cc.u64 %rd27273, %rd27273, %rd23514;
	addc.cc.u64 %rd27272, %rd27272, %rd23515;
	addc.cc.u64 %rd27271, %rd27271, %rd23516;
	addc.u64 %rd27270, %rd27270, %rd23517;
	
	// end inline asm
	ld.const.u64 	%rd23524, [P_DEV+40];
	setp.lt.u64 	%p462, %rd27270, %rd23524;
	@%p462 bra 	$L__BB0_923;
	ld.const.u64 	%rd23525, [P_DEV];
	sub.s64 	%rd27275, %rd27275, %rd23525;
	ld.const.u64 	%rd23526, [P_DEV+8];
	sub.s64 	%rd27274, %rd27274, %rd23526;
	ld.const.u64 	%rd23527, [P_DEV+16];
	sub.s64 	%rd27273, %rd27273, %rd23527;
	ld.const.u64 	%rd23528, [P_DEV+24];
	sub.s64 	%rd27272, %rd27272, %rd23528;
	ld.const.u64 	%rd23529, [P_DEV+32];
	sub.s64 	%rd27271, %rd27271, %rd23529;
	ld.const.u64 	%rd23530, [P_DEV+40];
	sub.s64 	%rd27270, %rd27270, %rd23530;
$L__BB0_923:
	sub.s64 	%rd23537, %rd27269, %rd23512;
	sub.s64 	%rd23538, %rd27268, %rd23513;
	sub.s64 	%rd23539, %rd27267, %rd23514;
	sub.s64 	%rd23540, %rd27266, %rd23515;
	sub.s64 	%rd23541, %rd27265, %rd23516;
	sub.s64 	%rd23542, %rd27264, %rd23517;
	mov.u64 	%rd27279, %rd27273;
	mov.u64 	%rd27281, %rd27275;
	mov.u64 	%rd27276, %rd27270;
	mov.u64 	%rd27278, %rd27272;
	mov.u64 	%rd27280, %rd27274;
	mov.u64 	%rd27277, %rd27271;
	// begin inline asm
	add.cc.u64 %rd27281, %rd27281, %rd23537;
	addc.cc.u64 %rd27280, %rd27280, %rd23538;
	addc.cc.u64 %rd27279, %rd27279, %rd23539;
	addc.cc.u64 %rd27278, %rd27278, %rd23540;
	addc.cc.u64 %rd27277, %rd27277, %rd23541;
	addc.u64 %rd27276, %rd27276, %rd23542;
	
	// end inline asm
	ld.const.u64 	%rd23549, [P_DEV+40];
	setp.lt.u64 	%p463, %rd27276, %rd23549;
	@%p463 bra 	$L__BB0_925;
	ld.const.u64 	%rd23550, [P_DEV];
	sub.s64 	%rd27281, %rd27281, %rd23550;
	ld.const.u64 	%rd23551, [P_DEV+8];
	sub.s64 	%rd27280, %rd27280, %rd23551;
	ld.const.u64 	%rd23552, [P_DEV+16];
	sub.s64 	%rd27279, %rd27279, %rd23552;
	ld.const.u64 	%rd23553, [P_DEV+24];
	sub.s64 	%rd27278, %rd27278, %rd23553;
	ld.const.u64 	%rd23554, [P_DEV+32];
	sub.s64 	%rd27277, %rd27277, %rd23554;
	ld.const.u64 	%rd23555, [P_DEV+40];
	sub.s64 	%rd27276, %rd27276, %rd23555;
$L__BB0_925:
	sub.s64 	%rd23562, %rd27275, %rd23537;
	sub.s64 	%rd23563, %rd27274, %rd23538;
	sub.s64 	%rd23564, %rd27273, %rd23539;
	sub.s64 	%rd23565, %rd27272, %rd23540;
	sub.s64 	%rd23566, %rd27271, %rd23541;
	sub.s64 	%rd23567, %rd27270, %rd23542;
	mov.u64 	%rd27287, %rd27281;
	mov.u64 	%rd27282, %rd27276;
	mov.u64 	%rd27284, %rd27278;
	mov.u64 	%rd27286, %rd27280;
	mov.u64 	%rd27283, %rd27277;
	mov.u64 	%rd27285, %rd27279;
	// begin inline asm
	add.cc.u64 %rd27287, %rd27287, %rd23562;
	addc.cc.u64 %rd27286, %rd27286, %rd23563;
	addc.cc.u64 %rd27285, %rd27285, %rd23564;
	addc.cc.u64 %rd27284, %rd27284, %rd23565;
	addc.cc.u64 %rd27283, %rd27283, %rd23566;
	addc.u64 %rd27282, %rd27282, %rd23567;
	
	// end inline asm
	ld.const.u64 	%rd23574, [P_DEV+40];
	setp.lt.u64 	%p464, %rd27282, %rd23574;
	@%p464 bra 	$L__BB0_927;
	ld.const.u64 	%rd23575, [P_DEV];
	sub.s64 	%rd27287, %rd27287, %rd23575;
	ld.const.u64 	%rd23576, [P_DEV+8];
	sub.s64 	%rd27286, %rd27286, %rd23576;
	ld.const.u64 	%rd23577, [P_DEV+16];
	sub.s64 	%rd27285, %rd27285, %rd23577;
	ld.const.u64 	%rd23578, [P_DEV+24];
	sub.s64 	%rd27284, %rd27284, %rd23578;
	ld.const.u64 	%rd23579, [P_DEV+32];
	sub.s64 	%rd27283, %rd27283, %rd23579;
	ld.const.u64 	%rd23580, [P_DEV+40];
	sub.s64 	%rd27282, %rd27282, %rd23580;
$L__BB0_927:
	sub.s64 	%rd23587, %rd27281, %rd23562;
	sub.s64 	%rd23588, %rd27280, %rd23563;
	sub.s64 	%rd23589, %rd27279, %rd23564;
	sub.s64 	%rd23590, %rd27278, %rd23565;
	sub.s64 	%rd23591, %rd27277, %rd23566;
	sub.s64 	%rd23592, %rd27276, %rd23567;
	mov.u64 	%rd27293, %rd27287;
	mov.u64 	%rd27288, %rd27282;
	mov.u64 	%rd27290, %rd27284;
	mov.u64 	%rd27292, %rd27286;
	mov.u64 	%rd27289, %rd27283;
	mov.u64 	%rd27291, %rd27285;
	// begin inline asm
	add.cc.u64 %rd27293, %rd27293, %rd23587;
	addc.cc.u64 %rd27292, %rd27292, %rd23588;
	addc.cc.u64 %rd27291, %rd27291, %rd23589;
	addc.cc.u64 %rd27290, %rd27290, %rd23590;
	addc.cc.u64 %rd27289, %rd27289, %rd23591;
	addc.u64 %rd27288, %rd27288, %rd23592;
	
	// end inline asm
	ld.const.u64 	%rd23599, [P_DEV+40];
	setp.lt.u64 	%p465, %rd27288, %rd23599;
	@%p465 bra 	$L__BB0_929;
	ld.const.u64 	%rd23600, [P_DEV];
	sub.s64 	%rd27293, %rd27293, %rd23600;
	ld.const.u64 	%rd23601, [P_DEV+8];
	sub.s64 	%rd27292, %rd27292, %rd23601;
	ld.const.u64 	%rd23602, [P_DEV+16];
	sub.s64 	%rd27291, %rd27291, %rd23602;
	ld.const.u64 	%rd23603, [P_DEV+24];
	sub.s64 	%rd27290, %rd27290, %rd23603;
	ld.const.u64 	%rd23604, [P_DEV+32];
	sub.s64 	%rd27289, %rd27289, %rd23604;
	ld.const.u64 	%rd23605, [P_DEV+40];
	sub.s64 	%rd27288, %rd27288, %rd23605;
$L__BB0_929:
	sub.s64 	%rd23612, %rd27287, %rd23587;
	sub.s64 	%rd23613, %rd27286, %rd23588;
	sub.s64 	%rd23614, %rd27285, %rd23589;
	sub.s64 	%rd23615, %rd27284, %rd23590;
	sub.s64 	%rd23616, %rd27283, %rd23591;
	sub.s64 	%rd23617, %rd27282, %rd23592;
	mov.u64 	%rd27294, %rd27288;
	mov.u64 	%rd27296, %rd27290;
	mov.u64 	%rd27298, %rd27292;
	mov.u64 	%rd27295, %rd27289;
	mov.u64 	%rd27297, %rd27291;
	mov.u64 	%rd27299, %rd27293;
	// begin inline asm
	add.cc.u64 %rd27299, %rd27299, %rd23612;
	addc.cc.u64 %rd27298, %rd27298, %rd23613;
	addc.cc.u64 %rd27297, %rd27297, %rd23614;
	addc.cc.u64 %rd27296, %rd27296, %rd23615;
	addc.cc.u64 %rd27295, %rd27295, %rd23616;
	addc.u64 %rd27294, %rd27294, %rd23617;
	
	// end inline asm
	ld.const.u64 	%rd23624, [P_DEV+40];
	setp.lt.u64 	%p466, %rd27294, %rd23624;
	@%p466 bra 	$L__BB0_931;
	ld.const.u64 	%rd23625, [P_DEV];
	sub.s64 	%rd27299, %rd27299, %rd23625;
	ld.const.u64 	%rd23626, [P_DEV+8];
	sub.s64 	%rd27298, %rd27298, %rd23626;
	ld.const.u64 	%rd23627, [P_DEV+16];
	sub.s64 	%rd27297, %rd27297, %rd23627;
	ld.const.u64 	%rd23628, [P_DEV+24];
	sub.s64 	%rd27296, %rd27296, %rd23628;
	ld.const.u64 	%rd23629, [P_DEV+32];
	sub.s64 	%rd27295, %rd27295, %rd23629;
	ld.const.u64 	%rd23630, [P_DEV+40];
	sub.s64 	%rd27294, %rd27294, %rd23630;
$L__BB0_931:
	sub.s64 	%rd23637, %rd27293, %rd23612;
	sub.s64 	%rd23638, %rd27292, %rd23613;
	sub.s64 	%rd23639, %rd27291, %rd23614;
	sub.s64 	%rd23640, %rd27290, %rd23615;
	sub.s64 	%rd23641, %rd27289, %rd23616;
	sub.s64 	%rd23642, %rd27288, %rd23617;
	mov.u64 	%rd27302, %rd27296;
	mov.u64 	%rd27304, %rd27298;
	mov.u64 	%rd27301, %rd27295;
	mov.u64 	%rd27303, %rd27297;
	mov.u64 	%rd27305, %rd27299;
	mov.u64 	%rd27300, %rd27294;
	// begin inline asm
	add.cc.u64 %rd27305, %rd27305, %rd23637;
	addc.cc.u64 %rd27304, %rd27304, %rd23638;
	addc.cc.u64 %rd27303, %rd27303, %rd23639;
	addc.cc.u64 %rd27302, %rd27302, %rd23640;
	addc.cc.u64 %rd27301, %rd27301, %rd23641;
	addc.u64 %rd27300, %rd27300, %rd23642;
	
	// end inline asm
	ld.const.u64 	%rd23649, [P_DEV+40];
	setp.lt.u64 	%p467, %rd27300, %rd23649;
	@%p467 bra 	$L__BB0_933;
	ld.const.u64 	%rd23650, [P_DEV];
	sub.s64 	%rd27305, %rd27305, %rd23650;
	ld.const.u64 	%rd23651, [P_DEV+8];
	sub.s64 	%rd27304, %rd27304, %rd23651;
	ld.const.u64 	%rd23652, [P_DEV+16];
	sub.s64 	%rd27303, %rd27303, %rd23652;
	ld.const.u64 	%rd23653, [P_DEV+24];
	sub.s64 	%rd27302, %rd27302, %rd23653;
	ld.const.u64 	%rd23654, [P_DEV+32];
	sub.s64 	%rd27301, %rd27301, %rd23654;
	ld.const.u64 	%rd23655, [P_DEV+40];
	sub.s64 	%rd27300, %rd27300, %rd23655;
$L__BB0_933:
	sub.s64 	%rd23662, %rd27299, %rd23637;
	sub.s64 	%rd23663, %rd27298, %rd23638;
	sub.s64 	%rd23664, %rd27297, %rd23639;
	sub.s64 	%rd23665, %rd27296, %rd23640;
	sub.s64 	%rd23666, %rd27295, %rd23641;
	sub.s64 	%rd23667, %rd27294, %rd23642;
	mov.u64 	%rd27310, %rd27304;
	mov.u64 	%rd27307, %rd27301;
	mov.u64 	%rd27309, %rd27303;
	mov.u64 	%rd27311, %rd27305;
	mov.u64 	%rd27306, %rd27300;
	mov.u64 	%rd27308, %rd27302;
	// begin inline asm
	add.cc.u64 %rd27311, %rd27311, %rd23662;
	addc.cc.u64 %rd27310, %rd27310, %rd23663;
	addc.cc.u64 %rd27309, %rd27309, %rd23664;
	addc.cc.u64 %rd27308, %rd27308, %rd23665;
	addc.cc.u64 %rd27307, %rd27307, %rd23666;
	addc.u64 %rd27306, %rd27306, %rd23667;
	
	// end inline asm
	ld.const.u64 	%rd23674, [P_DEV+40];
	setp.lt.u64 	%p468, %rd27306, %rd23674;
	@%p468 bra 	$L__BB0_935;
	ld.const.u64 	%rd23675, [P_DEV];
	sub.s64 	%rd27311, %rd27311, %rd23675;
	ld.const.u64 	%rd23676, [P_DEV+8];
	sub.s64 	%rd27310, %rd27310, %rd23676;
	ld.const.u64 	%rd23677, [P_DEV+16];
	sub.s64 	%rd27309, %rd27309, %rd23677;
	ld.const.u64 	%rd23678, [P_DEV+24];
	sub.s64 	%rd27308, %rd27308, %rd23678;
	ld.const.u64 	%rd23679, [P_DEV+32];
	sub.s64 	%rd27307, %rd27307, %rd23679;
	ld.const.u64 	%rd23680, [P_DEV+40];
	sub.s64 	%rd27306, %rd27306, %rd23680;
$L__BB0_935:
	sub.s64 	%rd23687, %rd27305, %rd23662;
	sub.s64 	%rd23688, %rd27304, %rd23663;
	sub.s64 	%rd23689, %rd27303, %rd23664;
	sub.s64 	%rd23690, %rd27302, %rd23665;
	sub.s64 	%rd23691, %rd27301, %rd23666;
	sub.s64 	%rd23692, %rd27300, %rd23667;
	mov.u64 	%rd27313, %rd27307;
	mov.u64 	%rd27315, %rd27309;
	mov.u64 	%rd27317, %rd27311;
	mov.u64 	%rd27312, %rd27306;
	mov.u64 	%rd27314, %rd27308;
	mov.u64 	%rd27316, %rd27310;
	// begin inline asm
	add.cc.u64 %rd27317, %rd27317, %rd23687;
	addc.cc.u64 %rd27316, %rd27316, %rd23688;
	addc.cc.u64 %rd27315, %rd27315, %rd23689;
	addc.cc.u64 %rd27314, %rd27314, %rd23690;
	addc.cc.u64 %rd27313, %rd27313, %rd23691;
	addc.u64 %rd27312, %rd27312, %rd23692;
	
	// end inline asm
	ld.const.u64 	%rd23699, [P_DEV+40];
	setp.lt.u64 	%p469, %rd27312, %rd23699;
	@%p469 bra 	$L__BB0_937;
	ld.const.u64 	%rd23700, [P_DEV];
	sub.s64 	%rd27317, %rd27317, %rd23700;
	ld.const.u64 	%rd23701, [P_DEV+8];
	sub.s64 	%rd27316, %rd27316, %rd23701;
	ld.const.u64 	%rd23702, [P_DEV+16];
	sub.s64 	%rd27315, %rd27315, %rd23702;
	ld.const.u64 	%rd23703, [P_DEV+24];
	sub.s64 	%rd27314, %rd27314, %rd23703;
	ld.const.u64 	%rd23704, [P_DEV+32];
	sub.s64 	%rd27313, %rd27313, %rd23704;
	ld.const.u64 	%rd23705, [P_DEV+40];
	sub.s64 	%rd27312, %rd27312, %rd23705;
$L__BB0_937:
	sub.s64 	%rd23712, %rd27311, %rd23687;
	sub.s64 	%rd23713, %rd27310, %rd23688;
	sub.s64 	%rd23714, %rd27309, %rd23689;
	sub.s64 	%rd23715, %rd27308, %rd23690;
	sub.s64 	%rd23716, %rd27307, %rd23691;
	sub.s64 	%rd23717, %rd27306, %rd23692;
	mov.u64 	%rd27319, %rd27313;
	mov.u64 	%rd27321, %rd27315;
	mov.u64 	%rd27323, %rd27317;
	mov.u64 	%rd27318, %rd27312;
	mov.u64 	%rd27320, %rd27314;
	mov.u64 	%rd27322, %rd27316;
	// begin inline asm
	add.cc.u64 %rd27323, %rd27323, %rd23712;
	addc.cc.u64 %rd27322, %rd27322, %rd23713;
	addc.cc.u64 %rd27321, %rd27321, %rd23714;
	addc.cc.u64 %rd27320, %rd27320, %rd23715;
	addc.cc.u64 %rd27319, %rd27319, %rd23716;
	addc.u64 %rd27318, %rd27318, %rd23717;
	
	// end inline asm
	ld.const.u64 	%rd23724, [P_DEV+40];
	setp.lt.u64 	%p470, %rd27318, %rd23724;
	@%p470 bra 	$L__BB0_939;
	ld.const.u64 	%rd23725, [P_DEV];
	sub.s64 	%rd27323, %rd27323, %rd23725;
	ld.const.u64 	%rd23726, [P_DEV+8];
	sub.s64 	%rd27322, %rd27322, %rd23726;
	ld.const.u64 	%rd23727, [P_DEV+16];
	sub.s64 	%rd27321, %rd27321, %rd23727;
	ld.const.u64 	%rd23728, [P_DEV+24];
	sub.s64 	%rd27320, %rd27320, %rd23728;
	ld.const.u64 	%rd23729, [P_DEV+32];
	sub.s64 	%rd27319, %rd27319, %rd23729;
	ld.const.u64 	%rd23730, [P_DEV+40];
	sub.s64 	%rd27318, %rd27318, %rd23730;
$L__BB0_939:
	sub.s64 	%rd23737, %rd27317, %rd23712;
	sub.s64 	%rd23738, %rd27316, %rd23713;
	sub.s64 	%rd23739, %rd27315, %rd23714;
	sub.s64 	%rd23740, %rd27314, %rd23715;
	sub.s64 	%rd23741, %rd27313, %rd23716;
	sub.s64 	%rd23742, %rd27312, %rd23717;
	mov.u64 	%rd27327, %rd27321;
	mov.u64 	%rd27329, %rd27323;
	mov.u64 	%rd27324, %rd27318;
	mov.u64 	%rd27326, %rd27320;
	mov.u64 	%rd27328, %rd27322;
	mov.u64 	%rd27325, %rd27319;
	// begin inline asm
	add.cc.u64 %rd27329, %rd27329, %rd23737;
	addc.cc.u64 %rd27328, %rd27328, %rd23738;
	addc.cc.u64 %rd27327, %rd27327, %rd23739;
	addc.cc.u64 %rd27326, %rd27326, %rd23740;
	addc.cc.u64 %rd27325, %rd27325, %rd23741;
	addc.u64 %rd27324, %rd27324, %rd23742;
	
	// end inline asm
	ld.const.u64 	%rd23749, [P_DEV+40];
	setp.lt.u64 	%p471, %rd27324, %rd23749;
	@%p471 bra 	$L__BB0_941;
	ld.const.u64 	%rd23750, [P_DEV];
	sub.s64 	%rd27329, %rd27329, %rd23750;
	ld.const.u64 	%rd23751, [P_DEV+8];
	sub.s64 	%rd27328, %rd27328, %rd23751;
	ld.const.u64 	%rd23752, [P_DEV+16];
	sub.s64 	%rd27327, %rd27327, %rd23752;
	ld.const.u64 	%rd23753, [P_DEV+24];
	sub.s64 	%rd27326, %rd27326, %rd23753;
	ld.const.u64 	%rd23754, [P_DEV+32];
	sub.s64 	%rd27325, %rd27325, %rd23754;
	ld.const.u64 	%rd23755, [P_DEV+40];
	sub.s64 	%rd27324, %rd27324, %rd23755;
$L__BB0_941:
	sub.s64 	%rd23762, %rd27323, %rd23737;
	sub.s64 	%rd23763, %rd27322, %rd23738;
	sub.s64 	%rd23764, %rd27321, %rd23739;
	sub.s64 	%rd23765, %rd27320, %rd23740;
	sub.s64 	%rd23766, %rd27319, %rd23741;
	sub.s64 	%rd23767, %rd27318, %rd23742;
	mov.u64 	%rd27335, %rd27329;
	mov.u64 	%rd27330, %rd27324;
	mov.u64 	%rd27332, %rd27326;
	mov.u64 	%rd27334, %rd27328;
	mov.u64 	%rd27331, %rd27325;
	mov.u64 	%rd27333, %rd27327;
	// begin inline asm
	add.cc.u64 %rd27335, %rd27335, %rd23762;
	addc.cc.u64 %rd27334, %rd27334, %rd23763;
	addc.cc.u64 %rd27333, %rd27333, %rd23764;
	addc.cc.u64 %rd27332, %rd27332, %rd23765;
	addc.cc.u64 %rd27331, %rd27331, %rd23766;
	addc.u64 %rd27330, %rd27330, %rd23767;
	
	// end inline asm
	ld.const.u64 	%rd23774, [P_DEV+40];
	setp.lt.u64 	%p472, %rd27330, %rd23774;
	@%p472 bra 	$L__BB0_943;
	ld.const.u64 	%rd23775, [P_DEV];
	sub.s64 	%rd27335, %rd27335, %rd23775;
	ld.const.u64 	%rd23776, [P_DEV+8];
	sub.s64 	%rd27334, %rd27334, %rd23776;
	ld.const.u64 	%rd23777, [P_DEV+16];
	sub.s64 	%rd27333, %rd27333, %rd23777;
	ld.const.u64 	%rd23778, [P_DEV+24];
	sub.s64 	%rd27332, %rd27332, %rd23778;
	ld.const.u64 	%rd23779, [P_DEV+32];
	sub.s64 	%rd27331, %rd27331, %rd23779;
	ld.const.u64 	%rd23780, [P_DEV+40];
	sub.s64 	%rd27330, %rd27330, %rd23780;
$L__BB0_943:
	sub.s64 	%rd23787, %rd27329, %rd23762;
	sub.s64 	%rd23788, %rd27328, %rd23763;
	sub.s64 	%rd23789, %rd27327, %rd23764;
	sub.s64 	%rd23790, %rd27326, %rd23765;
	sub.s64 	%rd23791, %rd27325, %rd23766;
	sub.s64 	%rd23792, %rd27324, %rd23767;
	mov.u64 	%rd27341, %rd27335;
	mov.u64 	%rd27336, %rd27330;
	mov.u64 	%rd27338, %rd27332;
	mov.u64 	%rd27340, %rd27334;
	mov.u64 	%rd27337, %rd27331;
	mov.u64 	%rd27339, %rd27333;
	// begin inline asm
	add.cc.u64 %rd27341, %rd27341, %rd23787;
	addc.cc.u64 %rd27340, %rd27340, %rd23788;
	addc.cc.u64 %rd27339, %rd27339, %rd23789;
	addc.cc.u64 %rd27338, %rd27338, %rd23790;
	addc.cc.u64 %rd27337, %rd27337, %rd23791;
	addc.u64 %rd27336, %rd27336, %rd23792;
	
	// end inline asm
	ld.const.u64 	%rd23799, [P_DEV+40];
	setp.lt.u64 	%p473, %rd27336, %rd23799;
	@%p473 bra 	$L__BB0_945;
	ld.const.u64 	%rd23800, [P_DEV];
	sub.s64 	%rd27341, %rd27341, %rd23800;
	ld.const.u64 	%rd23801, [P_DEV+8];
	sub.s64 	%rd27340, %rd27340, %rd23801;
	ld.const.u64 	%rd23802, [P_DEV+16];
	sub.s64 	%rd27339, %rd27339, %rd23802;
	ld.const.u64 	%rd23803, [P_DEV+24];
	sub.s64 	%rd27338, %rd27338, %rd23803;
	ld.const.u64 	%rd23804, [P_DEV+32];
	sub.s64 	%rd27337, %rd27337, %rd23804;
	ld.const.u64 	%rd23805, [P_DEV+40];
	sub.s64 	%rd27336, %rd27336, %rd23805;
$L__BB0_945:
	sub.s64 	%rd23812, %rd27335, %rd23787;
	sub.s64 	%rd23813, %rd27334, %rd23788;
	sub.s64 	%rd23814, %rd27333, %rd23789;
	sub.s64 	%rd23815, %rd27332, %rd23790;
	sub.s64 	%rd23816, %rd27331, %rd23791;
	sub.s64 	%rd23817, %rd27330, %rd23792;
	mov.u64 	%rd27342, %rd27336;
	mov.u64 	%rd27344, %rd27338;
	mov.u64 	%rd27346, %rd27340;
	mov.u64 	%rd27343, %rd27337;
	mov.u64 	%rd27345, %rd27339;
	mov.u64 	%rd27347, %rd27341;
	// begin inline asm
	add.cc.u64 %rd27347, %rd27347, %rd23812;
	addc.cc.u64 %rd27346, %rd27346, %rd23813;
	addc.cc.u64 %rd27345, %rd27345, %rd23814;
	addc.cc.u64 %rd27344, %rd27344, %rd23815;
	addc.cc.u64 %rd27343, %rd27343, %rd23816;
	addc.u64 %rd27342, %rd27342, %rd23817;
	
	// end inline asm
	ld.const.u64 	%rd23824, [P_DEV+40];
	setp.lt.u64 	%p474, %rd27342, %rd23824;
	@%p474 bra 	$L__BB0_947;
	ld.const.u64 	%rd23825, [P_DEV];
	sub.s64 	%rd27347, %rd27347, %rd23825;
	ld.const.u64 	%rd23826, [P_DEV+8];
	sub.s64 	%rd27346, %rd27346, %rd23826;
	ld.const.u64 	%rd23827, [P_DEV+16];
	sub.s64 	%rd27345, %rd27345, %rd23827;
	ld.const.u64 	%rd23828, [P_DEV+24];
	sub.s64 	%rd27344, %rd27344, %rd23828;
	ld.const.u64 	%rd23829, [P_DEV+32];
	sub.s64 	%rd27343, %rd27343, %rd23829;
	ld.const.u64 	%rd23830, [P_DEV+40];
	sub.s64 	%rd27342, %rd27342, %rd23830;
$L__BB0_947:
	sub.s64 	%rd23837, %rd27341, %rd23812;
	sub.s64 	%rd23838, %rd27340, %rd23813;
	sub.s64 	%rd23839, %rd27339, %rd23814;
	sub.s64 	%rd23840, %rd27338, %rd23815;
	sub.s64 	%rd23841, %rd27337, %rd23816;
	sub.s64 	%rd23842, %rd27336, %rd23817;
	mov.u64 	%rd27350, %rd27344;
	mov.u64 	%rd27352, %rd27346;
	mov.u64 	%rd27349, %rd27343;
	mov.u64 	%rd27351, %rd27345;
	mov.u64 	%rd27353, %rd27347;
	mov.u64 	%rd27348, %rd27342;
	// begin inline asm
	add.cc.u64 %rd27353, %rd27353, %rd23837;
	addc.cc.u64 %rd27352, %rd27352, %rd23838;
	addc.cc.u64 %rd27351, %rd27351, %rd23839;
	addc.cc.u64 %rd27350, %rd27350, %rd23840;
	addc.cc.u64 %rd27349, %rd27349, %rd23841;
	addc.u64 %rd27348, %rd27348, %rd23842;
	
	// end inline asm
	ld.const.u64 	%rd23849, [P_DEV+40];
	setp.lt.u64 	%p475, %rd27348, %rd23849;
	@%p475 bra 	$L__BB0_949;
	ld.const.u64 	%rd23850, [P_DEV];
	sub.s64 	%rd27353, %rd27353, %rd23850;
	ld.const.u64 	%rd23851, [P_DEV+8];
	sub.s64 	%rd27352, %rd27352, %rd23851;
	ld.const.u64 	%rd23852, [P_DEV+16];
	sub.s64 	%rd27351, %rd27351, %rd23852;
	ld.const.u64 	%rd23853, [P_DEV+24];
	sub.s64 	%rd27350, %rd27350, %rd23853;
	ld.const.u64 	%rd23854, [P_DEV+32];
	sub.s64 	%rd27349, %rd27349, %rd23854;
	ld.const.u64 	%rd23855, [P_DEV+40];
	sub.s64 	%rd27348, %rd27348, %rd23855;
$L__BB0_949:
	sub.s64 	%rd23862, %rd27347, %rd23837;
	sub.s64 	%rd23863, %rd27346, %rd23838;
	sub.s64 	%rd23864, %rd27345, %rd23839;
	sub.s64 	%rd23865, %rd27344, %rd23840;
	sub.s64 	%rd23866, %rd27343, %rd23841;
	sub.s64 	%rd23867, %rd27342, %rd23842;
	mov.u64 	%rd27358, %rd27352;
	mov.u64 	%rd27355, %rd27349;
	mov.u64 	%rd27357, %rd27351;
	mov.u64 	%rd27359, %rd27353;
	mov.u64 	%rd27354, %rd27348;
	mov.u64 	%rd27356, %rd27350;
	// begin inline asm
	add.cc.u64 %rd27359, %rd27359, %rd23862;
	addc.cc.u64 %rd27358, %rd27358, %rd23863;
	addc.cc.u64 %rd27357, %rd27357, %rd23864;
	addc.cc.u64 %rd27356, %rd27356, %rd23865;
	addc.cc.u64 %rd27355, %rd27355, %rd23866;
	addc.u64 %rd27354, %rd27354, %rd23867;
	
	// end inline asm
	ld.const.u64 	%rd23874, [P_DEV+40];
	setp.lt.u64 	%p476, %rd27354, %rd23874;
	@%p476 bra 	$L__BB0_951;
	ld.const.u64 	%rd23875, [P_DEV];
	sub.s64 	%rd27359, %rd27359, %rd23875;
	ld.const.u64 	%rd23876, [P_DEV+8];
	sub.s64 	%rd27358, %rd27358, %rd23876;
	ld.const.u64 	%rd23877, [P_DEV+16];
	sub.s64 	%rd27357, %rd27357, %rd23877;
	ld.const.u64 	%rd23878, [P_DEV+24];
	sub.s64 	%rd27356, %rd27356, %rd23878;
	ld.const.u64 	%rd23879, [P_DEV+32];
	sub.s64 	%rd27355, %rd27355, %rd23879;
	ld.const.u64 	%rd23880, [P_DEV+40];
	sub.s64 	%rd27354, %rd27354, %rd23880;
$L__BB0_951:
	sub.s64 	%rd23887, %rd27353, %rd23862;
	sub.s64 	%rd23888, %rd27352, %rd23863;
	sub.s64 	%rd23889, %rd27351, %rd23864;
	sub.s64 	%rd23890, %rd27350, %rd23865;
	sub.s64 	%rd23891, %rd27349, %rd23866;
	sub.s64 	%rd23892, %rd27348, %rd23867;
	mov.u64 	%rd27361, %rd27355;
	mov.u64 	%rd27363, %rd27357;
	mov.u64 	%rd27365, %rd27359;
	mov.u64 	%rd27360, %rd27354;
	mov.u64 	%rd27362, %rd27356;
	mov.u64 	%rd27364, %rd27358;
	// begin inline asm
	add.cc.u64 %rd27365, %rd27365, %rd23887;
	addc.cc.u64 %rd27364, %rd27364, %rd23888;
	addc.cc.u64 %rd27363, %rd27363, %rd23889;
	addc.cc.u64 %rd27362, %rd27362, %rd23890;
	addc.cc.u64 %rd27361, %rd27361, %rd23891;
	addc.u64 %rd27360, %rd27360, %rd23892;
	
	// end inline asm
	ld.const.u64 	%rd23899, [P_DEV+40];
	setp.lt.u64 	%p477, %rd27360, %rd23899;
	@%p477 bra 	$L__BB0_953;
	ld.const.u64 	%rd23900, [P_DEV];
	sub.s64 	%rd27365, %rd27365, %rd23900;
	ld.const.u64 	%rd23901, [P_DEV+8];
	sub.s64 	%rd27364, %rd27364, %rd23901;
	ld.const.u64 	%rd23902, [P_DEV+16];
	sub.s64 	%rd27363, %rd27363, %rd23902;
	ld.const.u64 	%rd23903, [P_DEV+24];
	sub.s64 	%rd27362, %rd27362, %rd23903;
	ld.const.u64 	%rd23904, [P_DEV+32];
	sub.s64 	%rd27361, %rd27361, %rd23904;
	ld.const.u64 	%rd23905, [P_DEV+40];
	sub.s64 	%rd27360, %rd27360, %rd23905;
$L__BB0_953:
	sub.s64 	%rd23912, %rd27359, %rd23887;
	sub.s64 	%rd23913, %rd27358, %rd23888;
	sub.s64 	%rd23914, %rd27357, %rd23889;
	sub.s64 	%rd23915, %rd27356, %rd23890;
	sub.s64 	%rd23916, %rd27355, %rd23891;
	sub.s64 	%rd23917, %rd27354, %rd23892;
	mov.u64 	%rd27367, %rd27361;
	mov.u64 	%rd27369, %rd27363;
	mov.u64 	%rd27371, %rd27365;
	mov.u64 	%rd27366, %rd27360;
	mov.u64 	%rd27368, %rd27362;
	mov.u64 	%rd27370, %rd27364;
	// begin inline asm
	add.cc.u64 %rd27371, %rd27371, %rd23912;
	addc.cc.u64 %rd27370, %rd27370, %rd23913;
	addc.cc.u64 %rd27369, %rd27369, %rd23914;
	addc.cc.u64 %rd27368, %rd27368, %rd23915;
	addc.cc.u64 %rd27367, %rd27367, %rd23916;
	addc.u64 %rd27366, %rd27366, %rd23917;
	
	// end inline asm
	ld.const.u64 	%rd23924, [P_DEV+40];
	setp.lt.u64 	%p478, %rd27366, %rd23924;
	@%p478 bra 	$L__BB0_955;
	ld.const.u64 	%rd23925, [P_DEV];
	sub.s64 	%rd27371, %rd27371, %rd23925;
	ld.const.u64 	%rd23926, [P_DEV+8];
	sub.s64 	%rd27370, %rd27370, %rd23926;
	ld.const.u64 	%rd23927, [P_DEV+16];
	sub.s64 	%rd27369, %rd27369, %rd23927;
	ld.const.u64 	%rd23928, [P_DEV+24];
	sub.s64 	%rd27368, %rd27368, %rd23928;
	ld.const.u64 	%rd23929, [P_DEV+32];
	sub.s64 	%rd27367, %rd27367, %rd23929;
	ld.const.u64 	%rd23930, [P_DEV+40];
	sub.s64 	%rd27366, %rd27366, %rd23930;
$L__BB0_955:
	sub.s64 	%rd23937, %rd27365, %rd23912;
	sub.s64 	%rd23938, %rd27364, %rd23913;
	sub.s64 	%rd23939, %rd27363, %rd23914;
	sub.s64 	%rd23940, %rd27362, %rd23915;
	sub.s64 	%rd23941, %rd27361, %rd23916;
	sub.s64 	%rd23942, %rd27360, %rd23917;
	mov.u64 	%rd27375, %rd27369;
	mov.u64 	%rd27377, %rd27371;
	mov.u64 	%rd27372, %rd27366;
	mov.u64 	%rd27374, %rd27368;
	mov.u64 	%rd27376, %rd27370;
	mov.u64 	%rd27373, %rd27367;
	// begin inline asm
	add.cc.u64 %rd27377, %rd27377, %rd23937;
	addc.cc.u64 %rd27376, %rd27376, %rd23938;
	addc.cc.u64 %rd27375, %rd27375, %rd23939;
	addc.cc.u64 %rd27374, %rd27374, %rd23940;
	addc.cc.u64 %rd27373, %rd27373, %rd23941;
	addc.u64 %rd27372, %rd27372, %rd23942;
	
	// end inline asm
	ld.const.u64 	%rd23949, [P_DEV+40];
	setp.lt.u64 	%p479, %rd27372, %rd23949;
	@%p479 bra 	$L__BB0_957;
	ld.const.u64 	%rd23950, [P_DEV];
	sub.s64 	%rd27377, %rd27377, %rd23950;
	ld.const.u64 	%rd23951, [P_DEV+8];
	sub.s64 	%rd27376, %rd27376, %rd23951;
	ld.const.u64 	%rd23952, [P_DEV+16];
	sub.s64 	%rd27375, %rd27375, %rd23952;
	ld.const.u64 	%rd23953, [P_DEV+24];
	sub.s64 	%rd27374, %rd27374, %rd23953;
	ld.const.u64 	%rd23954, [P_DEV+32];
	sub.s64 	%rd27373, %rd27373, %rd23954;
	ld.const.u64 	%rd23955, [P_DEV+40];
	sub.s64 	%rd27372, %rd27372, %rd23955;
$L__BB0_957:
	sub.s64 	%rd23962, %rd27371, %rd23937;
	sub.s64 	%rd23963, %rd27370, %rd23938;
	sub.s64 	%rd23964, %rd27369, %rd23939;
	sub.s64 	%rd23965, %rd27368, %rd23940;
	sub.s64 	%rd23966, %rd27367, %rd23941;
	sub.s64 	%rd23967, %rd27366, %rd23942;
	mov.u64 	%rd27383, %rd27377;
	mov.u64 	%rd27378, %rd27372;
	mov.u64 	%rd27380, %rd27374;
	mov.u64 	%rd27382, %rd27376;
	mov.u64 	%rd27379, %rd27373;
	mov.u64 	%rd27381, %rd27375;
	// begin inline asm
	add.cc.u64 %rd27383, %rd27383, %rd23962;
	addc.cc.u64 %rd27382, %rd27382, %rd23963;
	addc.cc.u64 %rd27381, %rd27381, %rd23964;
	addc.cc.u64 %rd27380, %rd27380, %rd23965;
	addc.cc.u64 %rd27379, %rd27379, %rd23966;
	addc.u64 %rd27378, %rd27378, %rd23967;
	
	// end inline asm
	ld.const.u64 	%rd23974, [P_DEV+40];
	setp.lt.u64 	%p480, %rd27378, %rd23974;
	@%p480 bra 	$L__BB0_959;
	ld.const.u64 	%rd23975, [P_DEV];
	sub.s64 	%rd27383, %rd27383, %rd23975;
	ld.const.u64 	%rd23976, [P_DEV+8];
	sub.s64 	%rd27382, %rd27382, %rd23976;
	ld.const.u64 	%rd23977, [P_DEV+16];
	sub.s64 	%rd27381, %rd27381, %rd23977;
	ld.const.u64 	%rd23978, [P_DEV+24];
	sub.s64 	%rd27380, %rd27380, %rd23978;
	ld.const.u64 	%rd23979, [P_DEV+32];
	sub.s64 	%rd27379, %rd27379, %rd23979;
	ld.const.u64 	%rd23980, [P_DEV+40];
	sub.s64 	%rd27378, %rd27378, %rd23980;
$L__BB0_959:
	sub.s64 	%rd23987, %rd27377, %rd23962;
	sub.s64 	%rd23988, %rd27376, %rd23963;
	sub.s64 	%rd23989, %rd27375, %rd23964;
	sub.s64 	%rd23990, %rd27374, %rd23965;
	sub.s64 	%rd23991, %rd27373, %rd23966;
	sub.s64 	%rd23992, %rd27372, %rd23967;
	mov.u64 	%rd27389, %rd27383;
	mov.u64 	%rd27384, %rd27378;
	mov.u64 	%rd27386, %rd27380;
	mov.u64 	%rd27388, %rd27382;
	mov.u64 	%rd27385, %rd27379;
	mov.u64 	%rd27387, %rd27381;
	// begin inline asm
	add.cc.u64 %rd27389, %rd27389, %rd23987;
	addc.cc.u64 %rd27388, %rd27388, %rd23988;
	addc.cc.u64 %rd27387, %rd27387, %rd23989;
	addc.cc.u64 %rd27386, %rd27386, %rd23990;
	addc.cc.u64 %rd27385, %rd27385, %rd23991;
	addc.u64 %rd27384, %rd27384, %rd23992;
	
	// end inline asm
	ld.const.u64 	%rd23999, [P_DEV+40];
	setp.lt.u64 	%p481, %rd27384, %rd23999;
	@%p481 bra 	$L__BB0_961;
	ld.const.u64 	%rd24000, [P_DEV];
	sub.s64 	%rd27389, %rd27389, %rd24000;
	ld.const.u64 	%rd24001, [P_DEV+8];
	sub.s64 	%rd27388, %rd27388, %rd24001;
	ld.const.u64 	%rd24002, [P_DEV+16];
	sub.s64 	%rd27387, %rd27387, %rd24002;
	ld.const.u64 	%rd24003, [P_DEV+24];
	sub.s64 	%rd27386, %rd27386, %rd24003;
	ld.const.u64 	%rd24004, [P_DEV+32];
	sub.s64 	%rd27385, %rd27385, %rd24004;
	ld.const.u64 	%rd24005, [P_DEV+40];
	sub.s64 	%rd27384, %rd27384, %rd24005;
$L__BB0_961:
	sub.s64 	%rd24012, %rd27383, %rd23987;
	sub.s64 	%rd24013, %rd27382, %rd23988;
	sub.s64 	%rd24014, %rd27381, %rd23989;
	sub.s64 	%rd24015, %rd27380, %rd23990;
	sub.s64 	%rd24016, %rd27379, %rd23991;
	sub.s64 	%rd24017, %rd27378, %rd23992;
	mov.u64 	%rd27390, %rd27384;
	mov.u64 	%rd27392, %rd27386;
	mov.u64 	%rd27394, %rd27388;
	mov.u64 	%rd27391, %rd27385;
	mov.u64 	%rd27393, %rd27387;
	mov.u64 	%rd27395, %rd27389;
	// begin inline asm
	add.cc.u64 %rd27395, %rd27395, %rd24012;
	addc.cc.u64 %rd27394, %rd27394, %rd24013;
	addc.cc.u64 %rd27393, %rd27393, %rd24014;
	addc.cc.u64 %rd27392, %rd27392, %rd24015;
	addc.cc.u64 %rd27391, %rd27391, %rd24016;
	addc.u64 %rd27390, %rd27390, %rd24017;
	
	// end inline asm
	ld.const.u64 	%rd24024, [P_DEV+40];
	setp.lt.u64 	%p482, %rd27390, %rd24024;
	@%p482 bra 	$L__BB0_963;
	ld.const.u64 	%rd24025, [P_DEV];
	sub.s64 	%rd27395, %rd27395, %rd24025;
	ld.const.u64 	%rd24026, [P_DEV+8];
	sub.s64 	%rd27394, %rd27394, %rd24026;
	ld.const.u64 	%rd24027, [P_DEV+16];
	sub.s64 	%rd27393, %rd27393, %rd24027;
	ld.const.u64 	%rd24028, [P_DEV+24];
	sub.s64 	%rd27392, %rd27392, %rd24028;
	ld.const.u64 	%rd24029, [P_DEV+32];
	sub.s64 	%rd27391, %rd27391, %rd24029;
	ld.const.u64 	%rd24030, [P_DEV+40];
	sub.s64 	%rd27390, %rd27390, %rd24030;
$L__BB0_963:
	sub.s64 	%rd24037, %rd27389, %rd24012;
	sub.s64 	%rd24038, %rd27388, %rd24013;
	sub.s64 	%rd24039, %rd27387, %rd24014;
	sub.s64 	%rd24040, %rd27386, %rd24015;
	sub.s64 	%rd24041, %rd27385, %rd24016;
	sub.s64 	%rd24042, %rd27384, %rd24017;
	mov.u64 	%rd27398, %rd27392;
	mov.u64 	%rd27400, %rd27394;
	mov.u64 	%rd27397, %rd27391;
	mov.u64 	%rd27399, %rd27393;
	mov.u64 	%rd27401, %rd27395;
	mov.u64 	%rd27396, %rd27390;
	// begin inline asm
	add.cc.u64 %rd27401, %rd27401, %rd24037;
	addc.cc.u64 %rd27400, %rd27400, %rd24038;
	addc.cc.u64 %rd27399, %rd27399, %rd24039;
	addc.cc.u64 %rd27398, %rd27398, %rd24040;
	addc.cc.u64 %rd27397, %rd27397, %rd24041;
	addc.u64 %rd27396, %rd27396, %rd24042;
	
	// end inline asm
	ld.const.u64 	%rd24049, [P_DEV+40];
	setp.lt.u64 	%p483, %rd27396, %rd24049;
	@%p483 bra 	$L__BB0_965;
	ld.const.u64 	%rd24050, [P_DEV];
	sub.s64 	%rd27401, %rd27401, %rd24050;
	ld.const.u64 	%rd24051, [P_DEV+8];
	sub.s64 	%rd27400, %rd27400, %rd24051;
	ld.const.u64 	%rd24052, [P_DEV+16];
	sub.s64 	%rd27399, %rd27399, %rd24052;
	ld.const.u64 	%rd24053, [P_DEV+24];
	sub.s64 	%rd27398, %rd27398, %rd24053;
	ld.const.u64 	%rd24054, [P_DEV+32];
	sub.s64 	%rd27397, %rd27397, %rd24054;
	ld.const.u64 	%rd24055, [P_DEV+40];
	sub.s64 	%rd27396, %rd27396, %rd24055;
$L__BB0_965:
	sub.s64 	%rd24062, %rd27395, %rd24037;
	sub.s64 	%rd24063, %rd27394, %rd24038;
	sub.s64 	%rd24064, %rd27393, %rd24039;
	sub.s64 	%rd24065, %rd27392, %rd24040;
	sub.s64 	%rd24066, %rd27391, %rd24041;
	sub.s64 	%rd24067, %rd27390, %rd24042;
	mov.u64 	%rd27406, %rd27400;
	mov.u64 	%rd27403, %rd27397;
	mov.u64 	%rd27405, %rd27399;
	mov.u64 	%rd27407, %rd27401;
	mov.u64 	%rd27402, %rd27396;
	mov.u64 	%rd27404, %rd27398;
	// begin inline asm
	add.cc.u64 %rd27407, %rd27407, %rd24062;
	addc.cc.u64 %rd27406, %rd27406, %rd24063;
	addc.cc.u64 %rd27405, %rd27405, %rd24064;
	addc.cc.u64 %rd27404, %rd27404, %rd24065;
	addc.cc.u64 %rd27403, %rd27403, %rd24066;
	addc.u64 %rd27402, %rd27402, %rd24067;
	
	// end inline asm
	ld.const.u64 	%rd24074, [P_DEV+40];
	setp.lt.u64 	%p484, %rd27402, %rd24074;
	@%p484 bra 	$L__BB0_967;
	ld.const.u64 	%rd24075, [P_DEV];
	sub.s64 	%rd27407, %rd27407, %rd24075;
	ld.const.u64 	%rd24076, [P_DEV+8];
	sub.s64 	%rd27406, %rd27406, %rd24076;
	ld.const.u64 	%rd24077, [P_DEV+16];
	sub.s64 	%rd27405, %rd27405, %rd24077;
	ld.const.u64 	%rd24078, [P_DEV+24];
	sub.s64 	%rd27404, %rd27404, %rd24078;
	ld.const.u64 	%rd24079, [P_DEV+32];
	sub.s64 	%rd27403, %rd27403, %rd24079;
	ld.const.u64 	%rd24080, [P_DEV+40];
	sub.s64 	%rd27402, %rd27402, %rd24080;
$L__BB0_967:
	sub.s64 	%rd24087, %rd27401, %rd24062;
	sub.s64 	%rd24088, %rd27400, %rd24063;
	sub.s64 	%rd24089, %rd27399, %rd24064;
	sub.s64 	%rd24090, %rd27398, %rd24065;
	sub.s64 	%rd24091, %rd27397, %rd24066;
	sub.s64 	%rd24092, %rd27396, %rd24067;
	mov.u64 	%rd27409, %rd27403;
	mov.u64 	%rd27411, %rd27405;
	mov.u64 	%rd27413, %rd27407;
	mov.u64 	%rd27408, %rd27402;
	mov.u64 	%rd27410, %rd27404;
	mov.u64 	%rd27412, %rd27406;
	// begin inline asm
	add.cc.u64 %rd27413, %rd27413, %rd24087;
	addc.cc.u64 %rd27412, %rd27412, %rd24088;
	addc.cc.u64 %rd27411, %rd27411, %rd24089;
	addc.cc.u64 %rd27410, %rd27410, %rd24090;
	addc.cc.u64 %rd27409, %rd27409, %rd24091;
	addc.u64 %rd27408, %rd27408, %rd24092;
	
	// end inline asm
	ld.const.u64 	%rd24099, [P_DEV+40];
	setp.lt.u64 	%p485, %rd27408, %rd24099;
	@%p485 bra 	$L__BB0_969;
	ld.const.u64 	%rd24100, [P_DEV];
	sub.s64 	%rd27413, %rd27413, %rd24100;
	ld.const.u64 	%rd24101, [P_DEV+8];
	sub.s64 	%rd27412, %rd27412, %rd24101;
	ld.const.u64 	%rd24102, [P_DEV+16];
	sub.s64 	%rd27411, %rd27411, %rd24102;
	ld.const.u64 	%rd24103, [P_DEV+24];
	sub.s64 	%rd27410, %rd27410, %rd24103;
	ld.const.u64 	%rd24104, [P_DEV+32];
	sub.s64 	%rd27409, %rd27409, %rd24104;
	ld.const.u64 	%rd24105, [P_DEV+40];
	sub.s64 	%rd27408, %rd27408, %rd24105;
$L__BB0_969:
	sub.s64 	%rd24112, %rd27407, %rd24087;
	sub.s64 	%rd24113, %rd27406, %rd24088;
	sub.s64 	%rd24114, %rd27405, %rd24089;
	sub.s64 	%rd24115, %rd27404, %rd24090;
	sub.s64 	%rd24116, %rd27403, %rd24091;
	sub.s64 	%rd24117, %rd27402, %rd24092;
	mov.u64 	%rd27415, %rd27409;
	mov.u64 	%rd27417, %rd27411;
	mov.u64 	%rd27419, %rd27413;
	mov.u64 	%rd27414, %rd27408;
	mov.u64 	%rd27416, %rd27410;
	mov.u64 	%rd27418, %rd27412;
	// begin inline asm
	add.cc.u64 %rd27419, %rd27419, %rd24112;
	addc.cc.u64 %rd27418, %rd27418, %rd24113;
	addc.cc.u64 %rd27417, %rd27417, %rd24114;
	addc.cc.u64 %rd27416, %rd27416, %rd24115;
	addc.cc.u64 %rd27415, %rd27415, %rd24116;
	addc.u64 %rd27414, %rd27414, %rd24117;
	
	// end inline asm
	ld.const.u64 	%rd24124, [P_DEV+40];
	setp.lt.u64 	%p486, %rd27414, %rd24124;
	@%p486 bra 	$L__BB0_971;
	ld.const.u64 	%rd24125, [P_DEV];
	sub.s64 	%rd27419, %rd27419, %rd24125;
	ld.const.u64 	%rd24126, [P_DEV+8];
	sub.s64 	%rd27418, %rd27418, %rd24126;
	ld.const.u64 	%rd24127, [P_DEV+16];
	sub.s64 	%rd27417, %rd27417, %rd24127;
	ld.const.u64 	%rd24128, [P_DEV+24];
	sub.s64 	%rd27416, %rd27416, %rd24128;
	ld.const.u64 	%rd24129, [P_DEV+32];
	sub.s64 	%rd27415, %rd27415, %rd24129;
	ld.const.u64 	%rd24130, [P_DEV+40];
	sub.s64 	%rd27414, %rd27414, %rd24130;
$L__BB0_971:
	sub.s64 	%rd24137, %rd27413, %rd24112;
	sub.s64 	%rd24138, %rd27412, %rd24113;
	sub.s64 	%rd24139, %rd27411, %rd24114;
	sub.s64 	%rd24140, %rd27410, %rd24115;
	sub.s64 	%rd24141, %rd27409, %rd24116;
	sub.s64 	%rd24142, %rd27408, %rd24117;
	mov.u64 	%rd27423, %rd27417;
	mov.u64 	%rd27425, %rd27419;
	mov.u64 	%rd27420, %rd27414;
	mov.u64 	%rd27422, %rd27416;
	mov.u64 	%rd27424, %rd27418;
	mov.u64 	%rd27421, %rd27415;
	// begin inline asm
	add.cc.u64 %rd27425, %rd27425, %rd24137;
	addc.cc.u64 %rd27424, %rd27424, %rd24138;
	addc.cc.u64 %rd27423, %rd27423, %rd24139;
	addc.cc.u64 %rd27422, %rd27422, %rd24140;
	addc.cc.u64 %rd27421, %rd27421, %rd24141;
	addc.u64 %rd27420, %rd27420, %rd24142;
	
	// end inline asm
	ld.const.u64 	%rd24149, [P_DEV+40];
	setp.lt.u64 	%p487, %rd27420, %rd24149;
	@%p487 bra 	$L__BB0_973;
	ld.const.u64 	%rd24150, [P_DEV];
	sub.s64 	%rd27425, %rd27425, %rd24150;
	ld.const.u64 	%rd24151, [P_DEV+8];
	sub.s64 	%rd27424, %rd27424, %rd24151;
	ld.const.u64 	%rd24152, [P_DEV+16];
	sub.s64 	%rd27423, %rd27423, %rd24152;
	ld.const.u64 	%rd24153, [P_DEV+24];
	sub.s64 	%rd27422, %rd27422, %rd24153;
	ld.const.u64 	%rd24154, [P_DEV+32];
	sub.s64 	%rd27421, %rd27421, %rd24154;
	ld.const.u64 	%rd24155, [P_DEV+40];
	sub.s64 	%rd27420, %rd27420, %rd24155;
$L__BB0_973:
	sub.s64 	%rd24162, %rd27419, %rd24137;
	sub.s64 	%rd24163, %rd27418, %rd24138;
	sub.s64 	%rd24164, %rd27417, %rd24139;
	sub.s64 	%rd24165, %rd27416, %rd24140;
	sub.s64 	%rd24166, %rd27415, %rd24141;
	sub.s64 	%rd24167, %rd27414, %rd24142;
	mov.u64 	%rd27431, %rd27425;
	mov.u64 	%rd27426, %rd27420;
	mov.u64 	%rd27428, %rd27422;
	mov.u64 	%rd27430, %rd27424;
	mov.u64 	%rd27427, %rd27421;
	mov.u64 	%rd27429, %rd27423;
	// begin inline asm
	add.cc.u64 %rd27431, %rd27431, %rd24162;
	addc.cc.u64 %rd27430, %rd27430, %rd24163;
	addc.cc.u64 %rd27429, %rd27429, %rd24164;
	addc.cc.u64 %rd27428, %rd27428, %rd24165;
	addc.cc.u64 %rd27427, %rd27427, %rd24166;
	addc.u64 %rd27426, %rd27426, %rd24167;
	
	// end inline asm
	ld.const.u64 	%rd24174, [P_DEV+40];
	setp.lt.u64 	%p488, %rd27426, %rd24174;
	@%p488 bra 	$L__BB0_975;
	ld.const.u64 	%rd24175, [P_DEV];
	sub.s64 	%rd27431, %rd27431, %rd24175;
	ld.const.u64 	%rd24176, [P_DEV+8];
	sub.s64 	%rd27430, %rd27430, %rd24176;
	ld.const.u64 	%rd24177, [P_DEV+16];
	sub.s64 	%rd27429, %rd27429, %rd24177;
	ld.const.u64 	%rd24178, [P_DEV+24];
	sub.s64 	%rd27428, %rd27428, %rd24178;
	ld.const.u64 	%rd24179, [P_DEV+32];
	sub.s64 	%rd27427, %rd27427, %rd24179;
	ld.const.u64 	%rd24180, [P_DEV+40];
	sub.s64 	%rd27426, %rd27426, %rd24180;
$L__BB0_975:
	sub.s64 	%rd24187, %rd27425, %rd24162;
	sub.s64 	%rd24188, %rd27424, %rd24163;
	sub.s64 	%rd24189, %rd27423, %rd24164;
	sub.s64 	%rd24190, %rd27422, %rd24165;
	sub.s64 	%rd24191, %rd27421, %rd24166;
	sub.s64 	%rd24192, %rd27420, %rd24167;
	mov.u64 	%rd27437, %rd27431;
	mov.u64 	%rd27432, %rd27426;
	mov.u64 	%rd27434, %rd27428;
	mov.u64 	%rd27436, %rd27430;
	mov.u64 	%rd27433, %rd27427;
	mov.u64 	%rd27435, %rd27429;
	// begin inline asm
	add.cc.u64 %rd27437, %rd27437, %rd24187;
	addc.cc.u64 %rd27436, %rd27436, %rd24188;
	addc.cc.u64 %rd27435, %rd27435, %rd24189;
	addc.cc.u64 %rd27434, %rd27434, %rd24190;
	addc.cc.u64 %rd27433, %rd27433, %rd24191;
	addc.u64 %rd27432, %rd27432, %rd24192;
	
	// end inline asm
	ld.const.u64 	%rd24199, [P_DEV+40];
	setp.lt.u64 	%p489, %rd27432, %rd24199;
	@%p489 bra 	$L__BB0_977;
	ld.const.u64 	%rd24200, [P_DEV];
	sub.s64 	%rd27437, %rd27437, %rd24200;
	ld.const.u64 	%rd24201, [P_DEV+8];
	sub.s64 	%rd27436, %rd27436, %rd24201;
	ld.const.u64 	%rd24202, [P_DEV+16];
	sub.s64 	%rd27435, %rd27435, %rd24202;
	ld.const.u64 	%rd24203, [P_DEV+24];
	sub.s64 	%rd27434, %rd27434, %rd24203;
	ld.const.u64 	%rd24204, [P_DEV+32];
	sub.s64 	%rd27433, %rd27433, %rd24204;
	ld.const.u64 	%rd24205, [P_DEV+40];
	sub.s64 	%rd27432, %rd27432, %rd24205;
$L__BB0_977:
	sub.s64 	%rd24212, %rd27431, %rd24187;
	sub.s64 	%rd24213, %rd27430, %rd24188;
	sub.s64 	%rd24214, %rd27429, %rd24189;
	sub.s64 	%rd24215, %rd27428, %rd24190;
	sub.s64 	%rd24216, %rd27427, %rd24191;
	sub.s64 	%rd24217, %rd27426, %rd24192;
	mov.u64 	%rd27438, %rd27432;
	mov.u64 	%rd27440, %rd27434;
	mov.u64 	%rd27442, %rd27436;
	mov.u64 	%rd27439, %rd27433;
	mov.u64 	%rd27441, %rd27435;
	mov.u64 	%rd27443, %rd27437;
	// begin inline asm
	add.cc.u64 %rd27443, %rd27443, %rd24212;
	addc.cc.u64 %rd27442, %rd27442, %rd24213;
	addc.cc.u64 %rd27441, %rd27441, %rd24214;
	addc.cc.u64 %rd27440, %rd27440, %rd24215;
	addc.cc.u64 %rd27439, %rd27439, %rd24216;
	addc.u64 %rd27438, %rd27438, %rd24217;
	
	// end inline asm
	ld.const.u64 	%rd24224, [P_DEV+40];
	setp.lt.u64 	%p490, %rd27438, %rd24224;
	@%p490 bra 	$L__BB0_979;
	ld.const.u64 	%rd24225, [P_DEV];
	sub.s64 	%rd27443, %rd27443, %rd24225;
	ld.const.u64 	%rd24226, [P_DEV+8];
	sub.s64 	%rd27442, %rd27442, %rd24226;
	ld.const.u64 	%rd24227, [P_DEV+16];
	sub.s64 	%rd27441, %rd27441, %rd24227;
	ld.const.u64 	%rd24228, [P_DEV+24];
	sub.s64 	%rd27440, %rd27440, %rd24228;
	ld.const.u64 	%rd24229, [P_DEV+32];
	sub.s64 	%rd27439, %rd27439, %rd24229;
	ld.const.u64 	%rd24230, [P_DEV+40];
	sub.s64 	%rd27438, %rd27438, %rd24230;
$L__BB0_979:
	sub.s64 	%rd24237, %rd27437, %rd24212;
	sub.s64 	%rd24238, %rd27436, %rd24213;
	sub.s64 	%rd24239, %rd27435, %rd24214;
	sub.s64 	%rd24240, %rd27434, %rd24215;
	sub.s64 	%rd24241, %rd27433, %rd24216;
	sub.s64 	%rd24242, %rd27432, %rd24217;
	mov.u64 	%rd27446, %rd27440;
	mov.u64 	%rd27448, %rd27442;
	mov.u64 	%rd27445, %rd27439;
	mov.u64 	%rd27447, %rd27441;
	mov.u64 	%rd27449, %rd27443;
	mov.u64 	%rd27444, %rd27438;
	// begin inline asm
	add.cc.u64 %rd27449, %rd27449, %rd24237;
	addc.cc.u64 %rd27448, %rd27448, %rd24238;
	addc.cc.u64 %rd27447, %rd27447, %rd24239;
	addc.cc.u64 %rd27446, %rd27446, %rd24240;
	addc.cc.u64 %rd27445, %rd27445, %rd24241;
	addc.u64 %rd27444, %rd27444, %rd24242;
	
	// end inline asm
	ld.const.u64 	%rd24249, [P_DEV+40];
	setp.lt.u64 	%p491, %rd27444, %rd24249;
	@%p491 bra 	$L__BB0_981;
	ld.const.u64 	%rd24250, [P_DEV];
	sub.s64 	%rd27449, %rd27449, %rd24250;
	ld.const.u64 	%rd24251, [P_DEV+8];
	sub.s64 	%rd27448, %rd27448, %rd24251;
	ld.const.u64 	%rd24252, [P_DEV+16];
	sub.s64 	%rd27447, %rd27447, %rd24252;
	ld.const.u64 	%rd24253, [P_DEV+24];
	sub.s64 	%rd27446, %rd27446, %rd24253;
	ld.const.u64 	%rd24254, [P_DEV+32];
	sub.s64 	%rd27445, %rd27445, %rd24254;
	ld.const.u64 	%rd24255, [P_DEV+40];
	sub.s64 	%rd27444, %rd27444, %rd24255;
$L__BB0_981:
	sub.s64 	%rd24262, %rd27443, %rd24237;
	sub.s64 	%rd24263, %rd27442, %rd24238;
	sub.s64 	%rd24264, %rd27441, %rd24239;
	sub.s64 	%rd24265, %rd27440, %rd24240;
	sub.s64 	%rd24266, %rd27439, %rd24241;
	sub.s64 	%rd24267, %rd27438, %rd24242;
	mov.u64 	%rd27454, %rd27448;
	mov.u64 	%rd27451, %rd27445;
	mov.u64 	%rd27453, %rd27447;
	mov.u64 	%rd27455, %rd27449;
	mov.u64 	%rd27450, %rd27444;
	mov.u64 	%rd27452, %rd27446;
	// begin inline asm
	add.cc.u64 %rd27455, %rd27455, %rd24262;
	addc.cc.u64 %rd27454, %rd27454, %rd24263;
	addc.cc.u64 %rd27453, %rd27453, %rd24264;
	addc.cc.u64 %rd27452, %rd27452, %rd24265;
	addc.cc.u64 %rd27451, %rd27451, %rd24266;
	addc.u64 %rd27450, %rd27450, %rd24267;
	
	// end inline asm
	ld.const.u64 	%rd24274, [P_DEV+40];
	setp.lt.u64 	%p492, %rd27450, %rd24274;
	@%p492 bra 	$L__BB0_983;
	ld.const.u64 	%rd24275, [P_DEV];
	sub.s64 	%rd27455, %rd27455, %rd24275;
	ld.const.u64 	%rd24276, [P_DEV+8];
	sub.s64 	%rd27454, %rd27454, %rd24276;
	ld.const.u64 	%rd24277, [P_DEV+16];
	sub.s64 	%rd27453, %rd27453, %rd24277;
	ld.const.u64 	%rd24278, [P_DEV+24];
	sub.s64 	%rd27452, %rd27452, %rd24278;
	ld.const.u64 	%rd24279, [P_DEV+32];
	sub.s64 	%rd27451, %rd27451, %rd24279;
	ld.const.u64 	%rd24280, [P_DEV+40];
	sub.s64 	%rd27450, %rd27450, %rd24280;
$L__BB0_983:
	sub.s64 	%rd24287, %rd27449, %rd24262;
	sub.s64 	%rd24288, %rd27448, %rd24263;
	sub.s64 	%rd24289, %rd27447, %rd24264;
	sub.s64 	%rd24290, %rd27446, %rd24265;
	sub.s64 	%rd24291, %rd27445, %rd24266;
	sub.s64 	%rd24292, %rd27444, %rd24267;
	mov.u64 	%rd27457, %rd27451;
	mov.u64 	%rd27459, %rd27453;
	mov.u64 	%rd27461, %rd27455;
	mov.u64 	%rd27456, %rd27450;
	mov.u64 	%rd27458, %rd27452;
	mov.u64 	%rd27460, %rd27454;
	// begin inline asm
	add.cc.u64 %rd27461, %rd27461, %rd24287;
	addc.cc.u64 %rd27460, %rd27460, %rd24288;
	addc.cc.u64 %rd27459, %rd27459, %rd24289;
	addc.cc.u64 %rd27458, %rd27458, %rd24290;
	addc.cc.u64 %rd27457, %rd27457, %rd24291;
	addc.u64 %rd27456, %rd27456, %rd24292;
	
	// end inline asm
	ld.const.u64 	%rd24299, [P_DEV+40];
	setp.lt.u64 	%p493, %rd27456, %rd24299;
	@%p493 bra 	$L__BB0_985;
	ld.const.u64 	%rd24300, [P_DEV];
	sub.s64 	%rd27461, %rd27461, %rd24300;
	ld.const.u64 	%rd24301, [P_DEV+8];
	sub.s64 	%rd27460, %rd27460, %rd24301;
	ld.const.u64 	%rd24302, [P_DEV+16];
	sub.s64 	%rd27459, %rd27459, %rd24302;
	ld.const.u64 	%rd24303, [P_DEV+24];
	sub.s64 	%rd27458, %rd27458, %rd24303;
	ld.const.u64 	%rd24304, [P_DEV+32];
	sub.s64 	%rd27457, %rd27457, %rd24304;
	ld.const.u64 	%rd24305, [P_DEV+40];
	sub.s64 	%rd27456, %rd27456, %rd24305;
$L__BB0_985:
	sub.s64 	%rd24312, %rd27455, %rd24287;
	sub.s64 	%rd24313, %rd27454, %rd24288;
	sub.s64 	%rd24314, %rd27453, %rd24289;
	sub.s64 	%rd24315, %rd27452, %rd24290;
	sub.s64 	%rd24316, %rd27451, %rd24291;
	sub.s64 	%rd24317, %rd27450, %rd24292;
	mov.u64 	%rd27463, %rd27457;
	mov.u64 	%rd27465, %rd27459;
	mov.u64 	%rd27467, %rd27461;
	mov.u64 	%rd27462, %rd27456;
	mov.u64 	%rd27464, %rd27458;
	mov.u64 	%rd27466, %rd27460;
	// begin inline asm
	add.cc.u64 %rd27467, %rd27467, %rd24312;
	addc.cc.u64 %rd27466, %rd27466, %rd24313;
	addc.cc.u64 %rd27465, %rd27465, %rd24314;
	addc.cc.u64 %rd27464, %rd27464, %rd24315;
	addc.cc.u64 %rd27463, %rd27463, %rd24316;
	addc.u64 %rd27462, %rd27462, %rd24317;
	
	// end inline asm
	ld.const.u64 	%rd24324, [P_DEV+40];
	setp.lt.u64 	%p494, %rd27462, %rd24324;
	@%p494 bra 	$L__BB0_987;
	ld.const.u64 	%rd24325, [P_DEV];
	sub.s64 	%rd27467, %rd27467, %rd24325;
	ld.const.u64 	%rd24326, [P_DEV+8];
	sub.s64 	%rd27466, %rd27466, %rd24326;
	ld.const.u64 	%rd24327, [P_DEV+16];
	sub.s64 	%rd27465, %rd27465, %rd24327;
	ld.const.u64 	%rd24328, [P_DEV+24];
	sub.s64 	%rd27464, %rd27464, %rd24328;
	ld.const.u64 	%rd24329, [P_DEV+32];
	sub.s64 	%rd27463, %rd27463, %rd24329;
	ld.const.u64 	%rd24330, [P_DEV+40];
	sub.s64 	%rd27462, %rd27462, %rd24330;
$L__BB0_987:
	sub.s64 	%rd24337, %rd27461, %rd24312;
	sub.s64 	%rd24338, %rd27460, %rd24313;
	sub.s64 	%rd24339, %rd27459, %rd24314;
	sub.s64 	%rd24340, %rd27458, %rd24315;
	sub.s64 	%rd24341, %rd27457, %rd24316;
	sub.s64 	%rd24342, %rd27456, %rd24317;
	mov.u64 	%rd27471, %rd27465;
	mov.u64 	%rd27473, %rd27467;
	mov.u64 	%rd27468, %rd27462;
	mov.u64 	%rd27470, %rd27464;
	mov.u64 	%rd27472, %rd27466;
	mov.u64 	%rd27469, %rd27463;
	// begin inline asm
	add.cc.u64 %rd27473, %rd27473, %rd24337;
	addc.cc.u64 %rd27472, %rd27472, %rd24338;
	addc.cc.u64 %rd27471, %rd27471, %rd24339;
	addc.cc.u64 %rd27470, %rd27470, %rd24340;
	addc.cc.u64 %rd27469, %rd27469, %rd24341;
	addc.u64 %rd27468, %rd27468, %rd24342;
	
	// end inline asm
	ld.const.u64 	%rd24349, [P_DEV+40];
	setp.lt.u64 	%p495, %rd27468, %rd24349;
	@%p495 bra 	$L__BB0_989;
	ld.const.u64 	%rd24350, [P_DEV];
	sub.s64 	%rd27473, %rd27473, %rd24350;
	ld.const.u64 	%rd24351, [P_DEV+8];
	sub.s64 	%rd27472, %rd27472, %rd24351;
	ld.const.u64 	%rd24352, [P_DEV+16];
	sub.s64 	%rd27471, %rd27471, %rd24352;
	ld.const.u64 	%rd24353, [P_DEV+24];
	sub.s64 	%rd27470, %rd27470, %rd24353;
	ld.const.u64 	%rd24354, [P_DEV+32];
	sub.s64 	%rd27469, %rd27469, %rd24354;
	ld.const.u64 	%rd24355, [P_DEV+40];
	sub.s64 	%rd27468, %rd27468, %rd24355;
$L__BB0_989:
	sub.s64 	%rd24362, %rd27467, %rd24337;
	sub.s64 	%rd24363, %rd27466, %rd24338;
	sub.s64 	%rd24364, %rd27465, %rd24339;
	sub.s64 	%rd24365, %rd27464, %rd24340;
	sub.s64 	%rd24366, %rd27463, %rd24341;
	sub.s64 	%rd24367, %rd27462, %rd24342;
	mov.u64 	%rd27479, %rd27473;
	mov.u64 	%rd27474, %rd27468;
	mov.u64 	%rd27476, %rd27470;
	mov.u64 	%rd27478, %rd27472;
	mov.u64 	%rd27475, %rd27469;
	mov.u64 	%rd27477, %rd27471;
	// begin inline asm
	add.cc.u64 %rd27479, %rd27479, %rd24362;
	addc.cc.u64 %rd27478, %rd27478, %rd24363;
	addc.cc.u64 %rd27477, %rd27477, %rd24364;
	addc.cc.u64 %rd27476, %rd27476, %rd24365;
	addc.cc.u64 %rd27475, %rd27475, %rd24366;
	addc.u64 %rd27474, %rd27474, %rd24367;
	
	// end inline asm
	ld.const.u64 	%rd24374, [P_DEV+40];
	setp.lt.u64 	%p496, %rd27474, %rd24374;
	@%p496 bra 	$L__BB0_991;
	ld.const.u64 	%rd24375, [P_DEV];
	sub.s64 	%rd27479, %rd27479, %rd24375;
	ld.const.u64 	%rd24376, [P_DEV+8];
	sub.s64 	%rd27478, %rd27478, %rd24376;
	ld.const.u64 	%rd24377, [P_DEV+16];
	sub.s64 	%rd27477, %rd27477, %rd24377;
	ld.const.u64 	%rd24378, [P_DEV+24];
	sub.s64 	%rd27476, %rd27476, %rd24378;
	ld.const.u64 	%rd24379, [P_DEV+32];
	sub.s64 	%rd27475, %rd27475, %rd24379;
	ld.const.u64 	%rd24380, [P_DEV+40];
	sub.s64 	%rd27474, %rd27474, %rd24380;
$L__BB0_991:
	sub.s64 	%rd24387, %rd27473, %rd24362;
	sub.s64 	%rd24388, %rd27472, %rd24363;
	sub.s64 	%rd24389, %rd27471, %rd24364;
	sub.s64 	%rd24390, %rd27470, %rd24365;
	sub.s64 	%rd24391, %rd27469, %rd24366;
	sub.s64 	%rd24392, %rd27468, %rd24367;
	mov.u64 	%rd27485, %rd27479;
	mov.u64 	%rd27480, %rd27474;
	mov.u64 	%rd27482, %rd27476;
	mov.u64 	%rd27484, %rd27478;
	mov.u64 	%rd27481, %rd27475;
	mov.u64 	%rd27483, %rd27477;
	// begin inline asm
	add.cc.u64 %rd27485, %rd27485, %rd24387;
	addc.cc.u64 %rd27484, %rd27484, %rd24388;
	addc.cc.u64 %rd27483, %rd27483, %rd24389;
	addc.cc.u64 %rd27482, %rd27482, %rd24390;
	addc.cc.u64 %rd27481, %rd27481, %rd24391;
	addc.u64 %rd27480, %rd27480, %rd24392;
	
	// end inline asm
	ld.const.u64 	%rd24399, [P_DEV+40];
	setp.lt.u64 	%p497, %rd27480, %rd24399;
	@%p497 bra 	$L__BB0_993;
	ld.const.u64 	%rd24400, [P_DEV];
	sub.s64 	%rd27485, %rd27485, %rd24400;
	ld.const.u64 	%rd24401, [P_DEV+8];
	sub.s64 	%rd27484, %rd27484, %rd24401;
	ld.const.u64 	%rd24402, [P_DEV+16];
	sub.s64 	%rd27483, %rd27483, %rd24402;
	ld.const.u64 	%rd24403, [P_DEV+24];
	sub.s64 	%rd27482, %rd27482, %rd24403;
	ld.const.u64 	%rd24404, [P_DEV+32];
	sub.s64 	%rd27481, %rd27481, %rd24404;
	ld.const.u64 	%rd24405, [P_DEV+40];
	sub.s64 	%rd27480, %rd27480, %rd24405;
$L__BB0_993:
	sub.s64 	%rd24412, %rd27479, %rd24387;
	sub.s64 	%rd24413, %rd27478, %rd24388;
	sub.s64 	%rd24414, %rd27477, %rd24389;
	sub.s64 	%rd24415, %rd27476, %rd24390;
	sub.s64 	%rd24416, %rd27475, %rd24391;
	sub.s64 	%rd24417, %rd27474, %rd24392;
	mov.u64 	%rd27486, %rd27480;
	mov.u64 	%rd27488, %rd27482;
	mov.u64 	%rd27490, %rd27484;
	mov.u64 	%rd27487, %rd27481;
	mov.u64 	%rd27489, %rd27483;
	mov.u64 	%rd27491, %rd27485;
	// begin inline asm
	add.cc.u64 %rd27491, %rd27491, %rd24412;
	addc.cc.u64 %rd27490, %rd27490, %rd24413;
	addc.cc.u64 %rd27489, %rd27489, %rd24414;
	addc.cc.u64 %rd27488, %rd27488, %rd24415;
	addc.cc.u64 %rd27487, %rd27487, %rd24416;
	addc.u64 %rd27486, %rd27486, %rd24417;
	
	// end inline asm
	ld.const.u64 	%rd24424, [P_DEV+40];
	setp.lt.u64 	%p498, %rd27486, %rd24424;
	@%p498 bra 	$L__BB0_995;
	ld.const.u64 	%rd24425, [P_DEV];
	sub.s64 	%rd27491, %rd27491, %rd24425;
	ld.const.u64 	%rd24426, [P_DEV+8];
	sub.s64 	%rd27490, %rd27490, %rd24426;
	ld.const.u64 	%rd24427, [P_DEV+16];
	sub.s64 	%rd27489, %rd27489, %rd24427;
	ld.const.u64 	%rd24428, [P_DEV+24];
	sub.s64 	%rd27488, %rd27488, %rd24428;
	ld.const.u64 	%rd24429, [P_DEV+32];
	sub.s64 	%rd27487, %rd27487, %rd24429;
	ld.const.u64 	%rd24430, [P_DEV+40];
	sub.s64 	%rd27486, %rd27486, %rd24430;
$L__BB0_995:
	sub.s64 	%rd24437, %rd27485, %rd24412;
	sub.s64 	%rd24438, %rd27484, %rd24413;
	sub.s64 	%rd24439, %rd27483, %rd24414;
	sub.s64 	%rd24440, %rd27482, %rd24415;
	sub.s64 	%rd24441, %rd27481, %rd24416;
	sub.s64 	%rd24442, %rd27480, %rd24417;
	mov.u64 	%rd27494, %rd27488;
	mov.u64 	%rd27496, %rd27490;
	mov.u64 	%rd27493, %rd27487;
	mov.u64 	%rd27495, %rd27489;
	mov.u64 	%rd27497, %rd27491;
	mov.u64 	%rd27492, %rd27486;
	// begin inline asm
	add.cc.u64 %rd27497, %rd27497, %rd24437;
	addc.cc.u64 %rd27496, %rd27496, %rd24438;
	addc.cc.u64 %rd27495, %rd27495, %rd24439;
	addc.cc.u64 %rd27494, %rd27494, %rd24440;
	addc.cc.u64 %rd27493, %rd27493, %rd24441;
	addc.u64 %rd27492, %rd27492, %rd24442;
	
	// end inline asm
	ld.const.u64 	%rd24449, [P_DEV+40];
	setp.lt.u64 	%p499, %rd27492, %rd24449;
	@%p499 bra 	$L__BB0_997;
	ld.const.u64 	%rd24450, [P_DEV];
	sub.s64 	%rd27497, %rd27497, %rd24450;
	ld.const.u64 	%rd24451, [P_DEV+8];
	sub.s64 	%rd27496, %rd27496, %rd24451;
	ld.const.u64 	%rd24452, [P_DEV+16];
	sub.s64 	%rd27495, %rd27495, %rd24452;
	ld.const.u64 	%rd24453, [P_DEV+24];
	sub.s64 	%rd27494, %rd27494, %rd24453;
	ld.const.u64 	%rd24454, [P_DEV+32];
	sub.s64 	%rd27493, %rd27493, %rd24454;
	ld.const.u64 	%rd24455, [P_DEV+40];
	sub.s64 	%rd27492, %rd27492, %rd24455;
$L__BB0_997:
	sub.s64 	%rd24462, %rd27491, %rd24437;
	sub.s64 	%rd24463, %rd27490, %rd24438;
	sub.s64 	%rd24464, %rd27489, %rd24439;
	sub.s64 	%rd24465, %rd27488, %rd24440;
	sub.s64 	%rd24466, %rd27487, %rd24441;
	sub.s64 	%rd24467, %rd27486, %rd24442;
	mov.u64 	%rd27502, %rd27496;
	mov.u64 	%rd27499, %rd27493;
	mov.u64 	%rd27501, %rd27495;
	mov.u64 	%rd27503, %rd27497;
	mov.u64 	%rd27498, %rd27492;
	mov.u64 	%rd27500, %rd27494;
	// begin inline asm
	add.cc.u64 %rd27503, %rd27503, %rd24462;
	addc.cc.u64 %rd27502, %rd27502, %rd24463;
	addc.cc.u64 %rd27501, %rd27501, %rd24464;
	addc.cc.u64 %rd27500, %rd27500, %rd24465;
	addc.cc.u64 %rd27499, %rd27499, %rd24466;
	addc.u64 %rd27498, %rd27498, %rd24467;
	
	// end inline asm
	ld.const.u64 	%rd24474, [P_DEV+40];
	setp.lt.u64 	%p500, %rd27498, %rd24474;
	@%p500 bra 	$L__BB0_999;
	ld.const.u64 	%rd24475, [P_DEV];
	sub.s64 	%rd27503, %rd27503, %rd24475;
	ld.const.u64 	%rd24476, [P_DEV+8];
	sub.s64 	%rd27502, %rd27502, %rd24476;
	ld.const.u64 	%rd24477, [P_DEV+16];
	sub.s64 	%rd27501, %rd27501, %rd24477;
	ld.const.u64 	%rd24478, [P_DEV+24];
	sub.s64 	%rd27500, %rd27500, %rd24478;
	ld.const.u64 	%rd24479, [P_DEV+32];
	sub.s64 	%rd27499, %rd27499, %rd24479;
	ld.const.u64 	%rd24480, [P_DEV+40];
	sub.s64 	%rd27498, %rd27498, %rd24480;
$L__BB0_999:
	sub.s64 	%rd24487, %rd27497, %rd24462;
	sub.s64 	%rd24488, %rd27496, %rd24463;
	sub.s64 	%rd24489, %rd27495, %rd24464;
	sub.s64 	%rd24490, %rd27494, %rd24465;
	sub.s64 	%rd24491, %rd27493, %rd24466;
	sub.s64 	%rd24492, %rd27492, %rd24467;
	// begin inline asm
	add.cc.u64 %rd27503, %rd27503, %rd24487;
	addc.cc.u64 %rd27502, %rd27502, %rd24488;
	addc.cc.u64 %rd27501, %rd27501, %rd24489;
	addc.cc.u64 %rd27500, %rd27500, %rd24490;
	addc.cc.u64 %rd27499, %rd27499, %rd24491;
	addc.u64 %rd27498, %rd27498, %rd24492;
	
	// end inline asm
	ld.const.u64 	%rd24499, [P_DEV+40];
	setp.lt.u64 	%p501, %rd27498, %rd24499;
	ld.const.u64 	%rd24500, [P_DEV];
	selp.b64 	%rd24501, 0, %rd24500, %p501;
	sub.s64 	%rd24502, %rd27503, %rd24501;
	setp.gt.u64 	%p502, %rd24502, 268435454;
	@%p502 bra 	$L__BB0_1002;
	ld.param.u64 	%rd24509, [_Z20gpu_true_bfly_kernelPmmS_Pi_param_3];
	cvta.to.global.u64 	%rd24503, %rd24509;
	atom.global.exch.b32 	%r9, [%rd24503], 1;
	setp.ne.s32 	%p503, %r9, 0;
	@%p503 bra 	$L__BB0_1002;
	ld.param.u64 	%rd24508, [_Z20gpu_true_bfly_kernelPmmS_Pi_param_2];
	cvta.to.global.u64 	%rd24504, %rd24508;
	mov.u32 	%r10, %ctaid.x;
	mov.u32 	%r11, %ntid.x;
	mov.u32 	%r12, %tid.x;
	mad.lo.s32 	%r13, %r10, %r11, %r12;
	cvt.s64.s32 	%rd24505, %r13;
	st.global.u64 	[%rd24504], %rd24505;
$L__BB0_1002:
	ret;

}


// ===== COMPILED SASS (sm_100) =====

	.target	sm_100

	.elftype	@"ET_EXEC"


//--------------------- .note.nv.tkinfo           --------------------------
	.section	.note.nv.tkinfo,"",@"SHT_NOTE"
	.sectionflags	@"SHF_NOTE_NV_TKINFO"
	.tkinfo
        /*0018*/ 	.word	0x00000002
        /*0030*/ 	.string	""
        /*0030*/ 	.string	"ptxas"
        /*0030*/ 	.string	"Cuda compilation tools, release 13.0, V13.0.88"
        /*0030*/ 	.string	"Build cuda_13.0.r13.0/compiler.36424714_0"
        /*0030*/ 	.string	"-arch sm_100 -m 64 "



//--------------------- .note.nv.cuinfo           --------------------------
	.section	.note.nv.cuinfo,"",@"SHT_NOTE"
	.sectionflags	@"SHF_NOTE_NV_CUINFO"
        /*0018*/ 	.short	0x0002
        /*001a*/ 	.short	0x0064
        /*001c*/ 	.short	0x0082
	.zero		2


//--------------------- .nv.info                  --------------------------
	.section	.nv.info,"",@"SHT_CUDA_INFO"
	.align	4


	//----- nvinfo : EIATTR_REGCOUNT
	.align		4
        /*0000*/ 	.byte	0x04, 0x2f
        /*0002*/ 	.short	(.L_2 - .L_1)
	.align		4
.L_1:
        /*0004*/ 	.word	index@(_Z20gpu_true_bfly_kernelPmmS_Pi)
        /*0008*/ 	.word	0x00000028


	//----- nvinfo : EIATTR_FRAME_SIZE
	.align		4
.L_2:
        /*000c*/ 	.byte	0x04, 0x11
        /*000e*/ 	.short	(.L_4 - .L_3)
	.align		4
.L_3:
        /*0010*/ 	.word	index@(_Z20gpu_true_bfly_kernelPmmS_Pi)
        /*0014*/ 	.word	0x00000000


	//----- nvinfo : EIATTR_MIN_STACK_SIZE
	.align		4
.L_4:
        /*0018*/ 	.byte	0x04, 0x12
        /*001a*/ 	.short	(.L_6 - .L_5)
	.align		4
.L_5:
        /*001c*/ 	.word	index@(_Z20gpu_true_bfly_kernelPmmS_Pi)
        /*0020*/ 	.word	0x00000000
.L_6:


//--------------------- .nv.compat                --------------------------
	.section	.nv.compat,"",@"SHT_CUDA_COMPAT_INFO"
	.align	4
        /*0000*/ 	.byte	0x02, 0x09, 0x00, 0x00, 0x02, 0x02, 0x01, 0x00, 0x02, 0x05, 0x05, 0x00, 0x03, 0x07, 0x01, 0x01
        /*0010*/ 	.byte	0x02, 0x03, 0x00, 0x00, 0x02, 0x06, 0x01, 0x00, 0x04, 0x0b, 0x08, 0x00, 0x09, 0x00, 0x00, 0x00
        /*0020*/ 	.byte	0x00, 0x00, 0x00, 0x00


//--------------------- .nv.info._Z20gpu_true_bfly_kernelPmmS_Pi --------------------------
	.section	.nv.info._Z20gpu_true_bfly_kernelPmmS_Pi,"",@"SHT_CUDA_INFO"
	.sectionflags	@""
	.align	4


	//----- nvinfo : EIATTR_CUDA_API_VERSION
	.align		4
        /*0000*/ 	.byte	0x04, 0x37
        /*0002*/ 	.short	(.L_8 - .L_7)
.L_7:
        /*0004*/ 	.word	0x00000082


	//----- nvinfo : EIATTR_KPARAM_INFO
	.align		4
.L_8:
        /*0008*/ 	.byte	0x04, 0x17
        /*000a*/ 	.short	(.L_10 - .L_9)
.L_9:
        /*000c*/ 	.word	0x00000000
        /*0010*/ 	.short	0x0003
        /*0012*/ 	.short	0x0018
        /*0014*/ 	.byte	0x00, 0xf5, 0x21, 0x00


	//----- nvinfo : EIATTR_KPARAM_INFO
	.align		4
.L_10:
        /*0018*/ 	.byte	0x04, 0x17
        /*001a*/ 	.short	(.L_12 - .L_11)
.L_11:
        /*001c*/ 	.word	0x00000000
        /*0020*/ 	.short	0x0002
        /*0022*/ 	.short	0x0010
        /*0024*/ 	.byte	0x00, 0xf5, 0x21, 0x00


	//----- nvinfo : EIATTR_KPARAM_INFO
	.align		4
.L_12:
        /*0028*/ 	.byte	0x04, 0x17
        /*002a*/ 	.short	(.L_14 - .L_13)
.L_13:
        /*002c*/ 	.word	0x00000000
        /*0030*/ 	.short	0x0001
        /*0032*/ 	.short	0x0008
        /*0034*/ 	.byte	0x00, 0xf0, 0x21, 0x00


	//----- nvinfo : EIATTR_KPARAM_INFO
	.align		4
.L_14:
        /*0038*/ 	.byte	0x04, 0x17
        /*003a*/ 	.short	(.L_16 - .L_15)
.L_15:
        /*003c*/ 	.word	0x00000000
        /*0040*/ 	.short	0x0000
        /*0042*/ 	.short	0x0000
        /*0044*/ 	.byte	0x00, 0xf5, 0x21, 0x00


	//----- nvinfo : EIATTR_SPARSE_MMA_MASK
	.align		4
.L_16:
        /*0048*/ 	.byte	0x03, 0x50
        /*004a*/ 	.short	0x0000


	//----- nvinfo : EIATTR_MAXREG_COUNT
	.align		4
        /*004c*/ 	.byte	0x03, 0x1b
        /*004e*/ 	.short	0x00ff


	//----- nvinfo : EIATTR_MERCURY_ISA_VERSION
	.align		4
        /*0050*/ 	.byte	0x03, 0x5f
        /*0052*/ 	.short	0x0101


	//----- nvinfo : EIATTR_VRC_CTA_INIT_COUNT
	.align		4
        /*0054*/ 	.byte	0x02, 0x4a
	.zero		1
	.zero		1


	//----- nvinfo : EIATTR_EXIT_INSTR_OFFSETS
	.align		4
        /*0058*/ 	.byte	0x04, 0x1c
        /*005a*/ 	.short	(.L_18 - .L_17)


	//   ....[0]....
.L_17:
        /*005c*/ 	.word	0x000000c0


	//   ....[1]....
        /*0060*/ 	.word	0x00056100


	//   ....[2]....
        /*0064*/ 	.word	0x00056150


	//   ....[3]....
        /*0068*/ 	.word	0x000561c0


	//----- nvinfo : EIATTR_CRS_STACK_SIZE
	.align		4
.L_18:
        /*006c*/ 	.byte	0x04, 0x1e
        /*006e*/ 	.short	(.L_20 - .L_19)
.L_19:
        /*0070*/ 	.word	0x00000000


	//----- nvinfo : EIATTR_CBANK_PARAM_SIZE
	.align		4
.L_20:
        /*0074*/ 	.byte	0x03, 0x19
        /*0076*/ 	.short	0x0020


	//----- nvinfo : EIATTR_PARAM_CBANK
	.align		4
        /*0078*/ 	.byte	0x04, 0x0a
        /*007a*/ 	.short	(.L_22 - .L_21)
	.align		4
.L_21:
        /*007c*/ 	.word	index@(.nv.constant0._Z20gpu_true_bfly_kernelPmmS_Pi)
        /*0080*/ 	.short	0x0380
        /*0082*/ 	.short	0x0020


	//----- nvinfo : EIATTR_SW_WAR
	.align		4
.L_22:
        /*0084*/ 	.byte	0x04, 0x36
        /*0086*/ 	.short	(.L_24 - .L_23)
.L_23:
        /*0088*/ 	.word	0x00000008
.L_24:


//--------------------- .nv.callgraph             --------------------------
	.section	.nv.callgraph,"",@"SHT_CUDA_CALLGRAPH"
	.align	4
	.sectionentsize	8
	.align		4
        /*0000*/ 	.word	0x00000000
	.align		4
        /*0004*/ 	.word	0xffffffff
	.align		4
        /*0008*/ 	.word	0x00000000
	.align		4
        /*000c*/ 	.word	0xfffffffe
	.align		4
        /*0010*/ 	.word	0x00000000
	.align		4
        /*0014*/ 	.word	0xfffffffd
	.align		4
        /*0018*/ 	.word	0x00000000
	.align		4
        /*001c*/ 	.word	0xfffffffc


//--------------------- .nv.constant3             --------------------------
	.section	.nv.constant3,"a",@progbits
	.align	8
.nv.constant3:
	.type		P_DEV,@object
	.size		P_DEV,(.L_0 - P_DEV)
P_DEV:
        /*0000*/ 	.byte	0x01, 0x00, 0x00, 0x00, 0x00, 0xc0, 0x08, 0x85, 0xbb, 0x53, 0x07, 0x34, 0x03, 0x5d, 0x0b, 0x17
        /*0010*/ 	.byte	0x2f, 0x00, 0xc2, 0xc4, 0x35, 0xb0, 0x62, 0x66, 0x7b, 0xd1, 0xc6, 0x83, 0x74, 0xf3, 0x37, 0x1c
        /*0020*/ 	.byte	0x01, 0x2f, 0x3b, 0x50, 0x4d, 0x51, 0x7a, 0x24, 0x35, 0x00, 0xc3, 0x17, 0x46, 0x3a, 0xae, 0x01
.L_0:


//--------------------- .text._Z20gpu_true_bfly_kernelPmmS_Pi --------------------------
	.section	.text._Z20gpu_true_bfly_kernelPmmS_Pi,"ax",@progbits
	.align	128
        .global         _Z20gpu_true_bfly_kernelPmmS_Pi
        .type           _Z20gpu_true_bfly_kernelPmmS_Pi,@function
        .size           _Z20gpu_true_bfly_kernelPmmS_Pi,(.L_x_999 - _Z20gpu_true_bfly_kernelPmmS_Pi)
        .other          _Z20gpu_true_bfly_kernelPmmS_Pi,@"STO_CUDA_ENTRY STV_DEFAULT"
_Z20gpu_true_bfly_kernelPmmS_Pi:
.text._Z20gpu_true_bfly_kernelPmmS_Pi:
[----:B------:R-:W-:Y:S01]  /*0000*/  LDC R1, c[0x0][0x37c] ;  /* 0x0000df00ff017b82 */ /* 0x000fe20000000800 */
[----:B------:R-:W0:Y:S07]  /*0010*/  S2R R0, SR_TID.X ;  /* 0x0000000000007919 */ /* 0x000e2e0000002100 */
[----:B------:R-:W0:Y:S01]  /*0020*/  S2UR UR10, SR_CTAID.X ;  /* 0x00000000000a79c3 */ /* 0x000e220000002500 */
[----:B------:R-:W1:Y:S07]  /*0030*/  LDCU.64 UR6, c[0x0][0x388] ;  /* 0x00007100ff0677ac */ /* 0x000e6e0008000a00 */
[----:B------:R-:W0:Y:S01]  /*0040*/  LDC R5, c[0x0][0x360] ;  /* 0x0000d800ff057b82 */ /* 0x000e220000000800 */
[----:B-1----:R-:W-:-:S02]  /*0050*/  USHF.R.U32.HI UR5, URZ, 0x1, UR7 ;  /* 0x00000001ff057899 */ /* 0x002fc40008011607 */
[----:B------:R-:W-:-:S04]  /*0060*/  USHF.R.U64 UR4, UR6, 0x1, UR7 ;  /* 0x0000000106047899 */ /* 0x000fc80008001207 */
[----:B------:R-:W-:Y:S02]  /*0070*/  IMAD.U32 R3, RZ, RZ, UR5 ;  /* 0x00000005ff037e24 */ /* 0x000fe4000f8e00ff */
[----:B0-----:R-:W-:-:S05]  /*0080*/  IMAD R5, R5, UR10, R0 ;  /* 0x0000000a05057c24 */ /* 0x001fca000f8e0200 */
[----:B------:R-:W-:Y:S02]  /*0090*/  ISETP.LT.U32.AND P0, PT, R5, UR4, PT ;  /* 0x0000000405007c0c */ /* 0x000fe4000bf01070 */
[----:B------:R-:W-:-:S04]  /*00a0*/  SHF.R.S32.HI R0, RZ, 0x1f, R5 ;  /* 0x0000001fff007819 */ /* 0x000fc80000011405 */
[----:B------:R-:W-:-:S13]  /*00b0*/  ISETP.GT.U32.AND.EX P0, PT, R3, R0, PT, P0 ;  /* 0x000000000300720c */ /* 0x000fda0003f04100 */
[----:B------:R-:W-:Y:S05]  /*00c0*/  @!P0 EXIT ;  /* 0x000000000000894d */ /* 0x000fea0003800000 */
[----:B------:R-:W0:Y:S01]  /*00d0*/  LDC.64 R2, c[0x0][0x380] ;  /* 0x0000e000ff027b82 */ /* 0x000e220000000a00 */
[----:B------:R-:W-:Y:S01]  /*00e0*/  USHF.L.U32 UR5, UR6, 0x2, URZ ;  /* 0x0000000206057899 */ /* 0x000fe200080006ff */
[----:B------:R-:W1:Y:S03]  /*00f0*/  LDCU.64 UR8, c[0x0][0x358] ;  /* 0x00006b00ff0877ac */ /* 0x000e660008000a00 */
[----:B------:R-:W-:Y:S02]  /*0100*/  ULOP3.LUT UR5, UR5, 0xfffffff8, URZ, 0xc0, !UPT ;  /* 0xfffffff805057892 */ /* 0x000fe4000f8ec0ff */
[----:B------:R-:W-:Y:S02]  /*0110*/  USHF.L.U32 UR11, UR6, 0x3, URZ ;  /* 0x00000003060b7899 */ /* 0x000fe400080006ff */
[----:B------:R-:W-:Y:S02]  /*0120*/  USHF.L.U64.HI UR12, UR6, 0x2, UR7 ;  /* 0x00000002060c7899 */ /* 0x000fe40008010207 */
[----:B------:R-:W-:Y:S01]  /*0130*/  USHF.L.U64.HI UR4, UR6, 0x3, UR7 ;  /* 0x0000000306047899 */ /* 0x000fe20008010207 */
[----:B0-----:R-:W-:-:S03]  /*0140*/  IMAD.WIDE R2, R5, 0x8, R2 ;  /* 0x0000000805027825 */ /* 0x001fc600078e0202 */
[C---:B------:R-:W-:Y:S02]  /*0150*/  IADD3 R16, P0, PT, R2.reuse, UR5, RZ ;  /* 0x0000000502107c10 */ /* 0x040fe4000ff1e0ff */
[----:B-1----:R0:W2:Y:S01]  /*0160*/  LDG.E.64 R14, desc[UR8][R2.64] ;  /* 0x00000008020e7981 */ /* 0x0020a2000c1e1b00 */
[----:B------:R-:W-:Y:S02]  /*0170*/  IADD3 R18, P1, PT, R2, UR11, RZ ;  /* 0x0000000b02127c10 */ /* 0x000fe4000ff3e0ff */
[C---:B------:R-:W-:Y:S02]  /*0180*/  IADD3.X R17, PT, PT, R3.reuse, UR12, RZ, P0, !PT ;  /* 0x0000000c03117c10 */ /* 0x040fe400087fe4ff */
[----:B------:R-:W-:Y:S02]  /*0190*/  IADD3.X R19, PT, PT, R3, UR4, RZ, P1, !PT ;  /* 0x0000000403137c10 */ /* 0x000fe40008ffe4ff */
[C---:B------:R-:W-:Y:S02]  /*01a0*/  IADD3 R20, P0, PT, R18.reuse, UR5, RZ ;  /* 0x0000000512147c10 */ /* 0x040fe4000ff1e0ff */
[----:B------:R-:W2:Y:S01]  /*01b0*/  LDG.E.64 R16, desc[UR8][R16.64] ;  /* 0x0000000810107981 */ /* 0x000ea2000c1e1b00 */
[----:B------:R-:W-:-:S02]  /*01c0*/  IADD3 R22, P1, PT, R18, UR11, RZ ;  /* 0x0000000b12167c10 */ /* 0x000fc4000ff3e0ff */
[C---:B------:R-:W-:Y:S02]  /*01d0*/  IADD3.X R21, PT, PT, R19.reuse, UR12, RZ, P0, !PT ;  /* 0x0000000c13157c10 */ /* 0x040fe400087fe4ff */
[----:B------:R-:W-:Y:S02]  /*01e0*/  IADD3.X R23, PT, PT, R19, UR4, RZ, P1, !PT ;  /* 0x0000000413177c10 */ /* 0x000fe40008ffe4ff */
[C---:B------:R-:W-:Y:S01]  /*01f0*/  IADD3 R24, P0, PT, R22.reuse, UR5, RZ ;  /* 0x0000000516187c10 */ /* 0x040fe2000ff1e0ff */
[----:B------:R-:W3:Y:S01]  /*0200*/  LDG.E.64 R18, desc[UR8][R18.64] ;  /* 0x0000000812127981 */ /* 0x000ee2000c1e1b00 */
[----:B------:R-:W-:-:S03]  /*0210*/  IADD3 R12, P1, PT, R22, UR11, RZ ;  /* 0x0000000b160c7c10 */ /* 0x000fc6000ff3e0ff */
[----:B------:R-:W3:Y:S01]  /*0220*/  LDG.E.64 R20, desc[UR8][R20.64] ;  /* 0x0000000814147981 */ /* 0x000ee2000c1e1b00 */
[C---:B------:R-:W-:Y:S02]  /*0230*/  IADD3.X R25, PT, PT, R23.reuse, UR12, RZ, P0, !PT ;  /* 0x0000000c17197c10 */ /* 0x040fe400087fe4ff */
[----:B------:R-:W-:Y:S02]  /*0240*/  IADD3.X R13, PT, PT, R23, UR4, RZ, P1, !PT ;  /* 0x00000004170d7c10 */ /* 0x000fe40008ffe4ff */
[C---:B------:R-:W-:Y:S01]  /*0250*/  IADD3 R10, P0, PT, R12.reuse, UR5, RZ ;  /* 0x000000050c0a7c10 */ /* 0x040fe2000ff1e0ff */
[----:B------:R-:W4:Y:S01]  /*0260*/  LDG.E.64 R22, desc[UR8][R22.64] ;  /* 0x0000000816167981 */ /* 0x000f22000c1e1b00 */
[----:B------:R-:W-:-:S03]  /*0270*/  IADD3 R8, P1, PT, R12, UR11, RZ ;  /* 0x0000000b0c087c10 */ /* 0x000fc6000ff3e0ff */
[----:B------:R-:W4:Y:S01]  /*0280*/  LDG.E.64 R24, desc[UR8][R24.64] ;  /* 0x0000000818187981 */ /* 0x000f22000c1e1b00 */
[C---:B------:R-:W-:Y:S02]  /*0290*/  IADD3.X R11, PT, PT, R13.reuse, UR12, RZ, P0, !PT ;  /* 0x0000000c0d0b7c10 */ /* 0x040fe400087fe4ff */
[----:B------:R-:W-:Y:S02]  /*02a0*/  IADD3.X R9, PT, PT, R13, UR4, RZ, P1, !PT ;  /* 0x000000040d097c10 */ /* 0x000fe40008ffe4ff */
[C---:B------:R-:W-:Y:S01]  /*02b0*/  IADD3 R6, P0, PT, R8.reuse, UR5, RZ ;  /* 0x0000000508067c10 */ /* 0x040fe2000ff1e0ff */
[----:B------:R-:W5:Y:S01]  /*02c0*/  LDG.E.64 R12, desc[UR8][R12.64] ;  /* 0x000000080c0c7981 */ /* 0x000f62000c1e1b00 */
[----:B------:R-:W-:-:S03]  /*02d0*/  IADD3 R4, P1, PT, R8, UR11, RZ ;  /* 0x0000000b08047c10 */ /* 0x000fc6000ff3e0ff */
[----:B------:R-:W5:Y:S01]  /*02e0*/  LDG.E.64 R10, desc[UR8][R10.64] ;  /* 0x000000080a0a7981 */ /* 0x000f62000c1e1b00 */
[C---:B------:R-:W-:Y:S02]  /*02f0*/  IADD3.X R7, PT, PT, R9.reuse, UR12, RZ, P0, !PT ;  /* 0x0000000c09077c10 */ /* 0x040fe400087fe4ff */
[----:B------:R-:W-:Y:S02]  /*0300*/  IADD3.X R5, PT, PT, R9, UR4, RZ, P1, !PT ;  /* 0x0000000409057c10 */ /* 0x000fe40008ffe4ff */
[----:B0-----:R-:W-:Y:S01]  /*0310*/  IADD3 R2, P0, PT, R4, UR5, RZ ;  /* 0x0000000504027c10 */ /* 0x001fe2000ff1e0ff */
[----:B------:R-:W5:Y:S01]  /*0320*/  LDG.E.64 R8, desc[UR8][R8.64] ;  /* 0x0000000808087981 */ /* 0x000f62000c1e1b00 */
[----:B------:R-:W0:Y:S03]  /*0330*/  LDCU.64 UR4, c[0x3][0x28] ;  /* 0x00c00500ff0477ac */ /* 0x000e260008000a00 */
[----:B------:R-:W5:Y:S01]  /*0340*/  LDG.E.64 R6, desc[UR8][R6.64] ;  /* 0x0000000806067981 */ /* 0x000f62000c1e1b00 */
[----:B------:R-:W-:-:S03]  /*0350*/  IADD3.X R3, PT, PT, R5, UR12, RZ, P0, !PT ;  /* 0x0000000c05037c10 */ /* 0x000fc600087fe4ff */
[----:B------:R-:W5:Y:S04]  /*0360*/  LDG.E.64 R4, desc[UR8][R4.64] ;  /* 0x0000000804047981 */ /* 0x000f68000c1e1b00 */
[----:B------:R-:W5:Y:S01]  /*0370*/  LDG.E.64 R2, desc[UR8][R2.64] ;  /* 0x0000000802027981 */ /* 0x000f62000c1e1b00 */
[----:B------:R-:W-:Y:S01]  /*0380*/  BSSY.RECONVERGENT B0, `(.L_x_0) ;  /* 0x0000026000007945 */ /* 0x000fe20003800200 */
[----:B--2---:R-:W-:-:S04]  /*0390*/  IADD3 R31, P0, PT, R14, R16, RZ ;  /* 0x000000100e1f7210 */ /* 0x004fc80007f1e0ff */
[----:B------:R-:W-:-:S04]  /*03a0*/  IADD3.X R29, P0, PT, R15, R17, RZ, P0, !PT ;  /* 0x000000110f1d7210 */ /* 0x000fc8000071e4ff */
[----:B---3--:R-:W-:-:S04]  /*03b0*/  IADD3.X R28, P0, PT, R18, R20, RZ, P0, !PT ;  /* 0x00000014121c7210 */ /* 0x008fc8000071e4ff */
[----:B------:R-:W-:-:S04]  /*03c0*/  IADD3.X R27, P0, PT, R19, R21, RZ, P0, !PT ;  /* 0x00000015131b7210 */ /* 0x000fc8000071e4ff */
[----:B----4-:R-:W-:-:S04]  /*03d0*/  IADD3.X R26, P0, PT, R22, R24, RZ, P0, !PT ;  /* 0x00000018161a7210 */ /* 0x010fc8000071e4ff */
[----:B------:R-:W-:Y:S02]  /*03e0*/  IADD3.X R0, P0, PT, R23, R25, RZ, P0, !PT ;  /* 0x0000001917007210 */ /* 0x000fe4000071e4ff */
[----:B------:R-:W-:Y:S02]  /*03f0*/  IADD3 R14, P1, PT, R14, -R16, RZ ;  /* 0x800000100e0e7210 */ /* 0x000fe40007f3e0ff */
[----:B-----5:R-:W-:-:S03]  /*0400*/  IADD3.X R30, P0, PT, R12, R10, RZ, P0, !PT ;  /* 0x0000000a0c1e7210 */ /* 0x020fc6000071e4ff */
[----:B------:R-:W-:Y:S01]  /*0410*/  IMAD.X R32, R15, 0x1, ~R17, P1 ;  /* 0x000000010f207824 */ /* 0x000fe200008e0e11 */
[----:B------:R-:W-:-:S04]  /*0420*/  IADD3.X R16, P0, PT, R13, R11, RZ, P0, !PT ;  /* 0x0000000b0d107210 */ /* 0x000fc8000071e4ff */
[----:B------:R-:W-:-:S04]  /*0430*/  IADD3.X R15, P0, PT, R8, R6, RZ, P0, !PT ;  /* 0x00000006080f7210 */ /* 0x000fc8000071e4ff */
[----:B------:R-:W-:Y:S02]  /*0440*/  IADD3.X R33, P0, PT, R9, R7, RZ, P0, !PT ;  /* 0x0000000709217210 */ /* 0x000fe4000071e4ff */
[----:B------:R-:W-:Y:S02]  /*0450*/  IADD3 R17, P1, PT, R18, -R20, RZ ;  /* 0x8000001412117210 */ /* 0x000fe40007f3e0ff */
[----:B------:R-:W-:-:S03]  /*0460*/  IADD3.X R20, P0, PT, R4, R2, RZ, P0, !PT ;  /* 0x0000000204147210 */ /* 0x000fc6000071e4ff */
[----:B------:R-:W-:Y:S01]  /*0470*/  IMAD.X R34, R19, 0x1, ~R21, P1 ;  /* 0x0000000113227824 */ /* 0x000fe200008e0e15 */
[----:B0-----:R-:W-:Y:S01]  /*0480*/  ISETP.GE.U32.AND P1, PT, R20, UR4, PT ;  /* 0x0000000414007c0c */ /* 0x001fe2000bf26070 */
[----:B------:R-:W-:-:S05]  /*0490*/  IMAD.X R18, R5, 0x1, R3, P0 ;  /* 0x0000000105127824 */ /* 0x000fca00000e0603 */
[----:B------:R-:W-:Y:S02]  /*04a0*/  ISETP.GE.U32.AND.EX P0, PT, R18, UR5, PT, P1 ;  /* 0x0000000512007c0c */ /* 0x000fe4000bf06110 */
[----:B------:R-:W-:Y:S02]  /*04b0*/  IADD3 R19, P2, PT, R22, -R24, RZ ;  /* 0x8000001816137210 */ /* 0x000fe40007f5e0ff */
[----:B------:R-:W-:-:S03]  /*04c0*/  IADD3 R21, P1, PT, R12, -R10, RZ ;  /* 0x8000000a0c157210 */ /* 0x000fc60007f3e0ff */
[----:B------:R-:W-:-:S06]  /*04d0*/  IMAD.X R23, R23, 0x1, ~R25, P2 ;  /* 0x0000000117177824 */ /* 0x000fcc00010e0e19 */
[----:B------:R-:W-:Y:S05]  /*04e0*/  @!P0 BRA `(.L_x_1) ;  /* 0x00000000003c8947 */ /* 0x000fea0003800000 */
[----:B------:R-:W0:Y:S01]  /*04f0*/  LDCU.128 UR12, c[0x3][URZ] ;  /* 0x00c00000ff0c77ac */ /* 0x000e220008000c00 */
[----:B------:R-:W-:Y:S01]  /*0500*/  IADD3 R20, P6, PT, R20, -UR4, RZ ;  /* 0x8000000414147c10 */ /* 0x000fe2000ffde0ff */
[----:B------:R-:W1:Y:S03]  /*0510*/  LDCU.128 UR16, c[0x3][0x10] ;  /* 0x00c00200ff1077ac */ /* 0x000e660008000c00 */
[----:B------:R-:W-:Y:S01]  /*0520*/  IADD3.X R18, PT, PT, R18, ~UR5, RZ, P6, !PT ;  /* 0x8000000512127c10 */ /* 0x000fe2000b7fe4ff */
[----:B------:R-:W2:Y:S01]  /*0530*/  LDCU.64 UR6, c[0x3][0x20] ;  /* 0x00c00400ff0677ac */ /* 0x000ea20008000a00 */
[----:B0-----:R-:W-:Y:S02]  /*0540*/  IADD3 R31, P0, PT, R31, -UR12, RZ ;  /* 0x8000000c1f1f7c10 */ /* 0x001fe4000ff1e0ff */
[----:B------:R-:W-:Y:S02]  /*0550*/  IADD3 R28, P2, PT, R28, -UR14, RZ ;  /* 0x8000000e1c1c7c10 */ /* 0x000fe4000ff5e0ff */
[----:B-1----:R-:W-:-:S02]  /*0560*/  IADD3 R26, P3, PT, R26, -UR16, RZ ;  /* 0x800000101a1a7c10 */ /* 0x002fc4000ff7e0ff */
[----:B------:R-:W-:Y:S02]  /*0570*/  IADD3 R30, P4, PT, R30, -UR18, RZ ;  /* 0x800000121e1e7c10 */ /* 0x000fe4000ff9e0ff */
[----:B--2---:R-:W-:Y:S02]  /*0580*/  IADD3 R15, P5, PT, R15, -UR6, RZ ;  /* 0x800000060f0f7c10 */ /* 0x004fe4000ffbe0ff */
[----:B------:R-:W-:Y:S02]  /*0590*/  IADD3.X R29, PT, PT, R29, ~UR13, RZ, P0, !PT ;  /* 0x8000000d1d1d7c10 */ /* 0x000fe400087fe4ff */
[----:B------:R-:W-:Y:S02]  /*05a0*/  IADD3.X R27, PT, PT, R27, ~UR15, RZ, P2, !PT ;  /* 0x8000000f1b1b7c10 */ /* 0x000fe400097fe4ff */
[----:B------:R-:W-:Y:S02]  /*05b0*/  IADD3.X R0, PT, PT, R0, ~UR17, RZ, P3, !PT ;  /* 0x8000001100007c10 */ /* 0x000fe40009ffe4ff */
[----:B------:R-:W-:-:S02]  /*05c0*/  IADD3.X R16, PT, PT, R16, ~UR19, RZ, P4, !PT ;  /* 0x8000001310107c10 */ /* 0x000fc4000a7fe4ff */
[----:B------:R-:W-:-:S07]  /*05d0*/  IADD3.X R33, PT, PT, R33, ~UR7, RZ, P5, !PT ;  /* 0x8000000721217c10 */ /* 0x000fce000affe4ff */
.L_x_1:
[----:B------:R-:W-:Y:S05]  /*05e0*/  BSYNC.RECONVERGENT B0 ;  /* 0x0000000000007941 */ /* 0x000fea0003800200 */
.L_x_0:
[----:B------:R-:W-:Y:S01]  /*05f0*/  IADD3 R10, P0, PT, R31, R14, RZ ;  /* 0x0000000e1f0a7210 */ /* 0x000fe20007f1e0ff */
[----:B------:R-:W-:Y:S01]  /*0600*/  IMAD.X R13, R13, 0x1, ~R11, P1 ;  /* 0x000000010d0d7824 */ /* 0x000fe200008e0e0b */
[----:B------:R-:W-:Y:S01]  /*0610*/  IADD3 R8, P1, PT, R8, -R6, RZ ;  /* 0x8000000608087210 */ /* 0x000fe20007f3e0ff */
[----:B------:R-:W-:Y:S01]  /*0620*/  BSSY.RECONVERGENT B0, `(.L_x_2) ;  /* 0x0000021000007945 */ /* 0x000fe20003800200 */
[----:B------:R-:W-:-:S03]  /*0630*/  IADD3.X R11, P0, PT, R29, R32, RZ, P0, !PT ;  /* 0x000000201d0b7210 */ /* 0x000fc6000071e4ff */
[----:B------:R-:W-:Y:S01]  /*0640*/  IMAD.X R12, R9, 0x1, ~R7, P1 ;  /* 0x00000001090c7824 */ /* 0x000fe200008e0e07 */
[----:B------:R-:W-:Y:S02]  /*0650*/  IADD3.X R6, P0, PT, R28, R17, RZ, P0, !PT ;  /* 0x000000111c067210 */ /* 0x000fe4000071e4ff */
[----:B------:R-:W-:Y:S02]  /*0660*/  IADD3 R7, P1, PT, R4, -R2, RZ ;  /* 0x8000000204077210 */ /* 0x000fe40007f3e0ff */
[----:B------:R-:W-:-:S03]  /*0670*/  IADD3.X R9, P0, PT, R27, R34, RZ, P0, !PT ;  /* 0x000000221b097210 */ /* 0x000fc6000071e4ff */
[----:B------:R-:W-:Y:S01]  /*0680*/  IMAD.X R37, R5, 0x1, ~R3, P1 ;  /* 0x0000000105257824 */ /* 0x000fe200008e0e03 */
[----:B------:R-:W-:-:S04]  /*0690*/  IADD3.X R2, P0, PT, R26, R19, RZ, P0, !PT ;  /* 0x000000131a027210 */ /* 0x000fc8000071e4ff */
[----:B------:R-:W-:-:S04]  /*06a0*/  IADD3.X R35, P0, PT, R0, R23, RZ, P0, !PT ;  /* 0x0000001700237210 */ /* 0x000fc8000071e4ff */
[----:B------:R-:W-:-:S04]  /*06b0*/  IADD3.X R25, P0, PT, R30, R21, RZ, P0, !PT ;  /* 0x000000151e197210 */ /* 0x000fc8000071e4ff */
[----:B------:R-:W-:-:S04]  /*06c0*/  IADD3.X R24, P0, PT, R16, R13, RZ, P0, !PT ;  /* 0x0000000d10187210 */ /* 0x000fc8000071e4ff */
[----:B------:R-:W-:-:S04]  /*06d0*/  IADD3.X R22, P0, PT, R15, R8, RZ, P0, !PT ;  /* 0x000000080f167210 */ /* 0x000fc8000071e4ff */
[----:B------:R-:W-:-:S04]  /*06e0*/  IADD3.X R5, P0, PT, R33, R12, RZ, P0, !PT ;  /* 0x0000000c21057210 */ /* 0x000fc8000071e4ff */
[----:B------:R-:W-:-:S04]  /*06f0*/  IADD3.X R4, P0, PT, R20, R7, RZ, P0, !PT ;  /* 0x0000000714047210 */ /* 0x000fc8000071e4ff */
[----:B------:R-:W-:Y:S01]  /*0700*/  ISETP.GE.U32.AND P1, PT, R4, UR4, PT ;  /* 0x0000000404007c0c */ /* 0x000fe2000bf26070 */
[----:B------:R-:W-:-:S05]  /*0710*/  IMAD.X R3, R18, 0x1, R37, P0 ;  /* 0x0000000112037824 */ /* 0x000fca00000e0625 */
[----:B------:R-:W-:-:S13]  /*0720*/  ISETP.GE.U32.AND.EX P0, PT, R3, UR5, PT, P1 ;  /* 0x0000000503007c0c */ /* 0x000fda000bf06110 */
        /* <DEDUP_REMOVED lines=16> */
.L_x_3:
[----:B------:R-:W-:Y:S05]  /*0830*/  BSYNC.RECONVERGENT B0 ;  /* 0x0000000000007941 */ /* 0x000fea0003800200 */
.L_x_2:
[----:B------:R-:W-:Y:S01]  /*0840*/  IADD3 R31, P0, PT, R31, -R14, RZ ;  /* 0x8000000e1f1f7210 */ /* 0x000fe20007f1e0ff */
[----:B------:R-:W-:Y:S01]  /*0850*/  BSSY.RECONVERGENT B0, `(.L_x_4) ;  /* 0x000002a000007945 */ /* 0x000fe20003800200 */
[----:B------:R-:W-:Y:S02]  /*0860*/  IADD3 R17, P3, PT, R28, -R17, RZ ;  /* 0x800000111c117210 */ /* 0x000fe40007f7e0ff */
[----:B------:R-:W-:Y:S01]  /*0870*/  IADD3 R15, P2, PT, R15, -R8, RZ ;  /* 0x800000080f0f7210 */ /* 0x000fe20007f5e0ff */
[----:B------:R-:W-:Y:S01]  /*0880*/  IMAD.X R32, R29, 0x1, ~R32, P0 ;  /* 0x000000011d207824 */ /* 0x000fe200000e0e20 */
[----:B------:R-:W-:Y:S01]  /*0890*/  IADD3 R14, P0, PT, R10, R31, RZ ;  /* 0x0000001f0a0e7210 */ /* 0x000fe20007f1e0ff */
[----:B------:R-:W-:Y:S01]  /*08a0*/  IMAD.X R34, R27, 0x1, ~R34, P3 ;  /* 0x000000011b227824 */ /* 0x000fe200018e0e22 */
[----:B------:R-:W-:Y:S02]  /*08b0*/  IADD3 R30, P1, PT, R30, -R21, RZ ;  /* 0x800000151e1e7210 */ /* 0x000fe40007f3e0ff */
[----:B------:R-:W-:-:S02]  /*08c0*/  IADD3.X R8, P0, PT, R11, R32, RZ, P0, !PT ;  /* 0x000000200b087210 */ /* 0x000fc4000071e4ff */
[----:B------:R-:W-:Y:S02]  /*08d0*/  IADD3 R19, P4, PT, R26, -R19, RZ ;  /* 0x800000131a137210 */ /* 0x000fe40007f9e0ff */
[----:B------:R-:W-:Y:S02]  /*08e0*/  IADD3.X R21, P0, PT, R6, R17, RZ, P0, !PT ;  /* 0x0000001106157210 */ /* 0x000fe4000071e4ff */
[----:B------:R-:W-:Y:S01]  /*08f0*/  IADD3 R27, P3, PT, R20, -R7, RZ ;  /* 0x80000007141b7210 */ /* 0x000fe20007f7e0ff */
[----:B------:R-:W-:Y:S01]  /*0900*/  IMAD.X R20, R0, 0x1, ~R23, P4 ;  /* 0x0000000100147824 */ /* 0x000fe200020e0e17 */
[----:B------:R-:W-:Y:S01]  /*0910*/  IADD3.X R7, P0, PT, R9, R34, RZ, P0, !PT ;  /* 0x0000002209077210 */ /* 0x000fe2000071e4ff */
[----:B------:R-:W-:Y:S02]  /*0920*/  IMAD.X R23, R16, 0x1, ~R13, P1 ;  /* 0x0000000110177824 */ /* 0x000fe400008e0e0d */
[----:B------:R-:W-:Y:S01]  /*0930*/  IMAD.X R16, R33, 0x1, ~R12, P2 ;  /* 0x0000000121107824 */ /* 0x000fe200010e0e0c */
[----:B------:R-:W-:Y:S01]  /*0940*/  IADD3.X R0, P0, PT, R2, R19, RZ, P0, !PT ;  /* 0x0000001302007210 */ /* 0x000fe2000071e4ff */
[----:B------:R-:W-:-:S03]  /*0950*/  IMAD.X R36, R18, 0x1, ~R37, P3 ;  /* 0x0000000112247824 */ /* 0x000fc600018e0e25 */
        /* <DEDUP_REMOVED lines=25> */
.L_x_5:
[----:B------:R-:W-:Y:S05]  /*0af0*/  BSYNC.RECONVERGENT B0 ;  /* 0x0000000000007941 */ /* 0x000fea0003800200 */
.L_x_4:
[----:B------:R-:W-:Y:S01]  /*0b00*/  IADD3 R31, P0, PT, R10, -R31, RZ ;  /* 0x8000001f0a1f7210 */ /* 0x000fe20007f1e0ff */
[----:B------:R-:W-:Y:S01]  /*0b10*/  BSSY.RECONVERGENT B0, `(.L_x_6) ;  /* 0x000002a000007945 */ /* 0x000fe20003800200 */
[----:B------:R-:W-:Y:S02]  /*0b20*/  IADD3 R19, P4, PT, R2, -R19, RZ ;  /* 0x8000001302137210 */ /* 0x000fe40007f9e0ff */
[----:B------:R-:W-:Y:S01]  /*0b30*/  IADD3 R6, P3, PT, R6, -R17, RZ ;  /* 0x8000001106067210 */ /* 0x000fe20007f7e0ff */
[----:B------:R-:W-:Y:S01]  /*0b40*/  IMAD.X R11, R11, 0x1, ~R32, P0 ;  /* 0x000000010b0b7824 */ /* 0x000fe200000e0e20 */
[----:B------:R-:W-:Y:S01]  /*0b50*/  IADD3 R2, P0, PT, R14, R31, RZ ;  /* 0x0000001f0e027210 */ /* 0x000fe20007f1e0ff */
[----:B------:R-:W-:Y:S01]  /*0b60*/  IMAD.X R20, R35, 0x1, ~R20, P4 ;  /* 0x0000000123147824 */ /* 0x000fe200020e0e14 */
[----:B------:R-:W-:Y:S01]  /*0b70*/  IADD3 R22, P2, PT, R22, -R15, RZ ;  /* 0x8000000f16167210 */ /* 0x000fe20007f5e0ff */
[----:B------:R-:W-:Y:S01]  /*0b80*/  IMAD.X R34, R9, 0x1, ~R34, P3 ;  /* 0x0000000109227824 */ /* 0x000fe200018e0e22 */
[----:B------:R-:W-:-:S02]  /*0b90*/  IADD3.X R10, P0, PT, R8, R11, RZ, P0, !PT ;  /* 0x0000000b080a7210 */ /* 0x000fc4000071e4ff */
[----:B------:R-:W-:Y:S02]  /*0ba0*/  IADD3 R27, P3, PT, R4, -R27, RZ ;  /* 0x8000001b041b7210 */ /* 0x000fe40007f7e0ff */
[----:B------:R-:W-:Y:S02]  /*0bb0*/  IADD3.X R9, P0, PT, R21, R6, RZ, P0, !PT ;  /* 0x0000000615097210 */ /* 0x000fe4000071e4ff */
[----:B------:R-:W-:Y:S01]  /*0bc0*/  IADD3 R25, P1, PT, R25, -R30, RZ ;  /* 0x8000001e19197210 */ /* 0x000fe20007f3e0ff */
[----:B------:R-:W-:Y:S01]  /*0bd0*/  IMAD.X R37, R3, 0x1, ~R36, P3 ;  /* 0x0000000103257824 */ /* 0x000fe200018e0e24 */
[----:B------:R-:W-:-:S03]  /*0be0*/  IADD3.X R4, P0, PT, R7, R34, RZ, P0, !PT ;  /* 0x0000002207047210 */ /* 0x000fc6000071e4ff */
        /* <DEDUP_REMOVED lines=28> */
.L_x_7:
[----:B------:R-:W-:Y:S05]  /*0db0*/  BSYNC.RECONVERGENT B0 ;  /* 0x0000000000007941 */ /* 0x000fea0003800200 */
.L_x_6:
        /* <DEDUP_REMOVED lines=10> */
[----:B------:R-:W-:Y:S01]  /*0e60*/  IADD3 R29, P2, PT, R29, -R22, RZ ;  /* 0x800000161d1d7210 */ /* 0x000fe20007f5e0ff */
[----:B------:R-:W-:Y:S01]  /*0e70*/  IMAD.X R24, R33, 0x1, ~R24, P1 ;  /* 0x0000000121187824 */ /* 0x000fe200008e0e18 */
[----:B------:R-:W-:Y:S02]  /*0e80*/  IADD3.X R7, P0, PT, R9, R6, RZ, P0, !PT ;  /* 0x0000000609077210 */ /* 0x000fe4000071e4ff */
[----:B------:R-:W-:Y:S01]  /*0e90*/  IADD3 R27, P3, PT, R26, -R27, RZ ;  /* 0x8000001b1a1b7210 */ /* 0x000fe20007f7e0ff */
[----:B------:R-:W-:Y:S01]  /*0ea0*/  IMAD.X R25, R28, 0x1, ~R23, P2 ;  /* 0x000000011c197824 */ /* 0x000fe200010e0e17 */
        /* <DEDUP_REMOVED lines=28> */
.L_x_9:
[----:B------:R-:W-:Y:S05]  /*1070*/  BSYNC.RECONVERGENT B0 ;  /* 0x0000000000007941 */ /* 0x000fea0003800200 */
.L_x_8:
        /* <DEDUP_REMOVED lines=43> */
.L_x_11:
[----:B------:R-:W-:Y:S05]  /*1330*/  BSYNC.RECONVERGENT B0 ;  /* 0x0000000000007941 */ /* 0x000fea0003800200 */
.L_x_10:
        /* <DEDUP_REMOVED lines=43> */
.L_x_13:
[----:B------:R-:W-:Y:S05]  /*15f0*/  BSYNC.RECONVERGENT B0 ;  /* 0x0000000000007941 */ /* 0x000fea0003800200 */
.L_x_12:
        /* <DEDUP_REMOVED lines=43> */
.L_x_15:
[----:B------:R-:W-:Y:S05]  /*18b0*/  BSYNC.RECONVERGENT B0 ;  /* 0x0000000000007941 */ /* 0x000fea0003800200 */
.L_x_14:
[----:B------:R-:W-:Y:S01]  /*18c0*/  IADD3 R31, P0, PT, R6, -R31, RZ ;  /* 0x8000001f061f7210 */ /* 0x000fe20007f1e0ff */
[----:B------:R-:W-:Y:S01]  /*18d0*/  BSSY.RECONVERGENT B0, `(.L_x_16) ;  /* 0x000002a000007945 */ /* 0x000fe20003800200 */
[----:B------:R-:W-:Y:S02]  /*18e0*/  IADD3 R13, P4, PT, R13, -R0, RZ ;  /* 0x800000000d0d7210 */ /* 0x000fe40007f9e0ff */
[----:B------:R-:W-:Y:S01]  /*18f0*/  IADD3 R10, P3, PT, R10, -R7, RZ ;  /* 0x800000070a0a7210 */ /* 0x000fe20007f7e0ff */
[----:B------:R-:W-:Y:S01]  /*1900*/  IMAD.X R5, R8, 0x1, ~R5, P0 ;  /* 0x0000000108057824 */ /* 0x000fe200000e0e05 */
[----:B------:R-:W-:Y:S02]  /*1910*/  IADD3 R0, P0, PT, R2, R31, RZ ;  /* 0x0000001f02007210 */ /* 0x000fe40007f1e0ff */
[----:B------:R-:W-:Y:S01]  /*1920*/  IADD3 R22, P1, PT, R22, -R19, RZ ;  /* 0x8000001316167210 */ /* 0x000fe20007f3e0ff */
[----:B------:R-:W-:Y:S01]  /*1930*/  IMAD.X R11, R11, 0x1, ~R36, P3 ;  /* 0x000000010b0b7824 */ /* 0x000fe200018e0e24 */
[----:B------:R-:W-:-:S02]  /*1940*/  IADD3.X R6, P0, PT, R4, R5, RZ, P0, !PT ;  /* 0x0000000504067210 */ /* 0x000fc4000071e4ff */
[----:B------:R-:W-:Y:S01]  /*1950*/  IADD3 R23, P3, PT, R23, -R20, RZ ;  /* 0x8000001417177210 */ /* 0x000fe20007f7e0ff */
[----:B------:R-:W-:Y:S01]  /*1960*/  IMAD.X R20, R21, 0x1, ~R16, P4 ;  /* 0x0000000115147824 */ /* 0x000fe200020e0e10 */
[----:B------:R-:W-:Y:S01]  /*1970*/  IADD3.X R7, P0, PT, R9, R10, RZ, P0, !PT ;  /* 0x0000000a09077210 */ /* 0x000fe2000071e4ff */
[----:B------:R-:W-:Y:S01]  /*1980*/  IMAD.X R33, R33, 0x1, ~R30, P1 ;  /* 0x0000000121217824 */ /* 0x000fe200008e0e1e */
        /* <DEDUP_REMOVED lines=30> */
.L_x_17:
[----:B------:R-:W-:Y:S05]  /*1b70*/  BSYNC.RECONVERGENT B0 ;  /* 0x0000000000007941 */ /* 0x000fea0003800200 */
.L_x_16:
        /* <DEDUP_REMOVED lines=43> */
.L_x_19:
[----:B------:R-:W-:Y:S05]  /*1e30*/  BSYNC.RECONVERGENT B0 ;  /* 0x0000000000007941 */ /* 0x000fea0003800200 */
.L_x_18:
        /* <DEDUP_REMOVED lines=43> */
.L_x_21:
[----:B------:R-:W-:Y:S05]  /*20f0*/  BSYNC.RECONVERGENT B0 ;  /* 0x0000000000007941 */ /* 0x000fea0003800200 */
.L_x_20:
        /* <DEDUP_REMOVED lines=43> */
.L_x_23:
[----:B------:R-:W-:Y:S05]  /*23b0*/  BSYNC.RECONVERGENT B0 ;  /* 0x0000000000007941 */ /* 0x000fea0003800200 */
.L_x_22:
        /* <DEDUP_REMOVED lines=43> */
.L_x_25:
[----:B------:R-:W-:Y:S05]  /*2670*/  BSYNC.RECONVERGENT B0 ;  /* 0x0000000000007941 */ /* 0x000fea0003800200 */
.L_x_24:
        /* <DEDUP_REMOVED lines=43> */
.L_x_27:
[----:B------:R-:W-:Y:S05]  /*2930*/  BSYNC.RECONVERGENT B0 ;  /* 0x0000000000007941 */ /* 0x000fea0003800200 */
.L_x_26:
        /* <DEDUP_REMOVED lines=43> */
.L_x_29:
[----:B------:R-:W-:Y:S05]  /*2bf0*/  BSYNC.RECONVERGENT B0 ;  /* 0x0000000000007941 */ /* 0x000fea0003800200 */
.L_x_28:
        /* <DEDUP_REMOVED lines=43> */
.L_x_31:
[----:B------:R-:W-:Y:S05]  /*2eb0*/  BSYNC.RECONVERGENT B0 ;  /* 0x0000000000007941 */ /* 0x000fea0003800200 */
.L_x_30:
        /* <DEDUP_REMOVED lines=43> */
.L_x_33:
[----:B------:R-:W-:Y:S05]  /*3170*/  BSYNC.RECONVERGENT B0 ;  /* 0x0000000000007941 */ /* 0x000fea0003800200 */
.L_x_32:
        /* <DEDUP_REMOVED lines=43> */
.L_x_35:
[----:B------:R-:W-:Y:S05]  /*3430*/  BSYNC.RECONVERGENT B0 ;  /* 0x0000000000007941 */ /* 0x000fea0003800200 */
.L_x_34:
        /* <DEDUP_REMOVED lines=43> */
.L_x_37:
[----:B------:R-:W-:Y:S05]  /*36f0*/  BSYNC.RECONVERGENT B0 ;  /* 0x0000000000007941 */ /* 0x000fea0003800200 */
.L_x_36:
        /* <DEDUP_REMOVED lines=43> */
.L_x_39:
[----:B------:R-:W-:Y:S05]  /*39b0*/  BSYNC.RECONVERGENT B0 ;  /* 0x0000000000007941 */ /* 0x000fea0003800200 */
.L_x_38:
        /* <DEDUP_REMOVED lines=43> */
.L_x_41:
[----:B------:R-:W-:Y:S05]  /*3c70*/  BSYNC.RECONVERGENT B0 ;  /* 0x0000000000007941 */ /* 0x000fea0003800200 */
.L_x_40:
        /* <DEDUP_REMOVED lines=43> */
.L_x_43:
[----:B------:R-:W-:Y:S05]  /*3f30*/  BSYNC.RECONVERGENT B0 ;  /* 0x0000000000007941 */ /* 0x000fea0003800200 */
.L_x_42:
        /* <DEDUP_REMOVED lines=43> */
.L_x_45:
[----:B------:R-:W-:Y:S05]  /*41f0*/  BSYNC.RECONVERGENT B0 ;  /* 0x0000000000007941 */ /* 0x000fea0003800200 */
.L_x_44:
        /* <DEDUP_REMOVED lines=43> */
.L_x_47:
[----:B------:R-:W-:Y:S05]  /*44b0*/  BSYNC.RECONVERGENT B0 ;  /* 0x0000000000007941 */ /* 0x000fea0003800200 */
.L_x_46:
        /* <DEDUP_REMOVED lines=43> */
.L_x_49:
[----:B------:R-:W-:Y:S05]  /*4770*/  BSYNC.RECONVERGENT B0 ;  /* 0x0000000000007941 */ /* 0x000fea0003800200 */
.L_x_48:
        /* <DEDUP_REMOVED lines=43> */
.L_x_51:
[----:B------:R-:W-:Y:S05]  /*4a30*/  BSYNC.RECONVERGENT B0 ;  /* 0x0000000000007941 */ /* 0x000fea0003800200 */
.L_x_50:
        /* <DEDUP_REMOVED lines=43> */
.L_x_53:
[----:B------:R-:W-:Y:S05]  /*4cf0*/  BSYNC.RECONVERGENT B0 ;  /* 0x0000000000007941 */ /* 0x000fea0003800200 */
.L_x_52:
        /* <DEDUP_REMOVED lines=43> */
.L_x_55:
[----:B------:R-:W-:Y:S05]  /*4fb0*/  BSYNC.RECONVERGENT B0 ;  /* 0x0000000000007941 */ /* 0x000fea0003800200 */
.L_x_54:
        /* <DEDUP_REMOVED lines=43> */
.L_x_57:
[----:B------:R-:W-:Y:S05]  /*5270*/  BSYNC.RECONVERGENT B0 ;  /* 0x0000000000007941 */ /* 0x000fea0003800200 */
.L_x_56:
        /* <DEDUP_REMOVED lines=43> */
.L_x_59:
[----:B------:R-:W-:Y:S05]  /*5530*/  BSYNC.RECONVERGENT B0 ;  /* 0x0000000000007941 */ /* 0x000fea0003800200 */
.L_x_58:
        /* <DEDUP_REMOVED lines=43> */
.L_x_61:
[----:B------:R-:W-:Y:S05]  /*57f0*/  BSYNC.RECONVERGENT B0 ;  /* 0x0000000000007941 */ /* 0x000fea0003800200 */
.L_x_60:
        /* <DEDUP_REMOVED lines=43> */
.L_x_63:
[----:B------:R-:W-:Y:S05]  /*5ab0*/  BSYNC.RECONVERGENT B0 ;  /* 0x0000000000007941 */ /* 0x000fea0003800200 */
.L_x_62:
        /* <DEDUP_REMOVED lines=43> */
.L_x_65:
[----:B------:R-:W-:Y:S05]  /*5d70*/  BSYNC.RECONVERGENT B0 ;  /* 0x0000000000007941 */ /* 0x000fea0003800200 */
.L_x_64:
        /* <DEDUP_REMOVED lines=43> */
.L_x_67:
[----:B------:R-:W-:Y:S05]  /*6030*/  BSYNC.RECONVERGENT B0 ;  /* 0x0000000000007941 */ /* 0x000fea0003800200 */
.L_x_66:
        /* <DEDUP_REMOVED lines=43> */
.L_x_69:
[----:B------:R-:W-:Y:S05]  /*62f0*/  BSYNC.RECONVERGENT B0 ;  /* 0x0000000000007941 */ /* 0x000fea0003800200 */
.L_x_68:
        /* <DEDUP_REMOVED lines=43> */
.L_x_71:
[----:B------:R-:W-:Y:S05]  /*65b0*/  BSYNC.RECONVERGENT B0 ;  /* 0x0000000000007941 */ /* 0x000fea0003800200 */
.L_x_70:
        /* <DEDUP_REMOVED lines=43> */
.L_x_73:
[----:B------:R-:W-:Y:S05]  /*6870*/  BSYNC.RECONVERGENT B0 ;  /* 0x0000000000007941 */ /* 0x000fea0003800200 */
.L_x_72:
        /* <DEDUP_REMOVED lines=43> */
.L_x_75:
[----:B------:R-:W-:Y:S05]  /*6b30*/  BSYNC.RECONVERGENT B0 ;  /* 0x0000000000007941 */ /* 0x000fea0003800200 */
.L_x_74:
        /* <DEDUP_REMOVED lines=43> */
.L_x_77:
[----:B------:R-:W-:Y:S05]  /*6df0*/  BSYNC.RECONVERGENT B0 ;  /* 0x0000000000007941 */ /* 0x000fea0003800200 */
.L_x_76:
        /* <DEDUP_REMOVED lines=43> */
.L_x_79:
[----:B------:R-:W-:Y:S05]  /*70b0*/  BSYNC.RECONVERGENT B0 ;  /* 0x0000000000007941 */ /* 0x000fea0003800200 */
.L_x_78:
        /* <DEDUP_REMOVED lines=43> */
.L_x_81:
[----:B------:R-:W-:Y:S05]  /*7370*/  BSYNC.RECONVERGENT B0 ;  /* 0x0000000000007941 */ /* 0x000fea0003800200 */
.L_x_80:
        /* <DEDUP_REMOVED lines=43> */
.L_x_83:
[----:B------:R-:W-:Y:S05]  /*7630*/  BSYNC.RECONVERGENT B0 ;  /* 0x0000000000007941 */ /* 0x000fea0003800200 */
.L_x_82:
        /* <DEDUP_REMOVED lines=43> */
.L_x_85:
[----:B------:R-:W-:Y:S05]  /*78f0*/  BSYNC.RECONVERGENT B0 ;  /* 0x0000000000007941 */ /* 0x000fea0003800200 */
.L_x_84:
        /* <DEDUP_REMOVED lines=43> */
.L_x_87:
[----:B------:R-:W-:Y:S05]  /*7bb0*/  BSYNC.RECONVERGENT B0 ;  /* 0x0000000000007941 */ /* 0x000fea0003800200 */
.L_x_86:
        /* <DEDUP_REMOVED lines=43> */
.L_x_89:
[----:B------:R-:W-:Y:S05]  /*7e70*/  BSYNC.RECONVERGENT B0 ;  /* 0x0000000000007941 */ /* 0x000fea0003800200 */
.L_x_88:
        /* <DEDUP_REMOVED lines=43> */
.L_x_91:
[----:B------:R-:W-:Y:S05]  /*8130*/  BSYNC.RECONVERGENT B0 ;  /* 0x0000000000007941 */ /* 0x000fea0003800200 */
.L_x_90:
        /* <DEDUP_REMOVED lines=43> */
.L_x_93:
[----:B------:R-:W-:Y:S05]  /*83f0*/  BSYNC.RECONVERGENT B0 ;  /* 0x0000000000007941 */ /* 0x000fea0003800200 */
.L_x_92:
        /* <DEDUP_REMOVED lines=43> */
.L_x_95:
[----:B------:R-:W-:Y:S05]  /*86b0*/  BSYNC.RECONVERGENT B0 ;  /* 0x0000000000007941 */ /* 0x000fea0003800200 */
.L_x_94:
        /* <DEDUP_REMOVED lines=43> */
.L_x_97:
[----:B------:R-:W-:Y:S05]  /*8970*/  BSYNC.RECONVERGENT B0 ;  /* 0x0000000000007941 */ /* 0x000fea0003800200 */
.L_x_96:
        /* <DEDUP_REMOVED lines=43> */
.L_x_99:
[----:B------:R-:W-:Y:S05]  /*8c30*/  BSYNC.RECONVERGENT B0 ;  /* 0x0000000000007941 */ /* 0x000fea0003800200 */
.L_x_98:
        /* <DEDUP_REMOVED lines=43> */
.L_x_101:
[----:B------:R-:W-:Y:S05]  /*8ef0*/  BSYNC.RECONVERGENT B0 ;  /* 0x0000000000007941 */ /* 0x000fea0003800200 */
.L_x_100:
        /* <DEDUP_REMOVED lines=43> */
.L_x_103:
[----:B------:R-:W-:Y:S05]  /*91b0*/  BSYNC.RECONVERGENT B0 ;  /* 0x0000000000007941 */ /* 0x000fea0003800200 */
.L_x_102:
        /* <DEDUP_REMOVED lines=43> */
.L_x_105:
[----:B------:R-:W-:Y:S05]  /*9470*/  BSYNC.RECONVERGENT B0 ;  /* 0x0000000000007941 */ /* 0x000fea0003800200 */
.L_x_104:
        /* <DEDUP_REMOVED lines=43> */
.L_x_107:
[----:B------:R-:W-:Y:S05]  /*9730*/  BSYNC.RECONVERGENT B0 ;  /* 0x0000000000007941 */ /* 0x000fea0003800200 */
.L_x_106:
        /* <DEDUP_REMOVED lines=43> */
.L_x_109:
[----:B------:R-:W-:Y:S05]  /*99f0*/  BSYNC.RECONVERGENT B0 ;  /* 0x0000000000007941 */ /* 0x000fea0003800200 */
.L_x_108:
        /* <DEDUP_REMOVED lines=43> */
.L_x_111:
[----:B------:R-:W-:Y:S05]  /*9cb0*/  BSYNC.RECONVERGENT B0 ;  /* 0x0000000000007941 */ /* 0x000fea0003800200 */
.L_x_110:
        /* <DEDUP_REMOVED lines=43> */
.L_x_113:
[----:B------:R-:W-:Y:S05]  /*9f70*/  BSYNC.RECONVERGENT B0 ;  /* 0x0000000000007941 */ /* 0x000fea0003800200 */
.L_x_112:
        /* <DEDUP_REMOVED lines=43> */
.L_x_115:
[----:B------:R-:W-:Y:S05]  /*a230*/  BSYNC.RECONVERGENT B0 ;  /* 0x0000000000007941 */ /* 0x000fea0003800200 */
.L_x_114:
        /* <DEDUP_REMOVED lines=43> */
.L_x_117:
[----:B------:R-:W-:Y:S05]  /*a4f0*/  BSYNC.RECONVERGENT B0 ;  /* 0x0000000000007941 */ /* 0x000fea0003800200 */
.L_x_116:
        /* <DEDUP_REMOVED lines=43> */
.L_x_119:
[----:B------:R-:W-:Y:S05]  /*a7b0*/  BSYNC.RECONVERGENT B0 ;  /* 0x0000000000007941 */ /* 0x000fea0003800200 */
.L_x_118:
        /* <DEDUP_REMOVED lines=43> */
.L_x_121:
[----:B------:R-:W-:Y:S05]  /*aa70*/  BSYNC.RECONVERGENT B0 ;  /* 0x0000000000007941 */ /* 0x000fea0003800200 */
.L_x_120:
        /* <DEDUP_REMOVED lines=43> */
.L_x_123:
[----:B------:R-:W-:Y:S05]  /*ad30*/  BSYNC.RECONVERGENT B0 ;  /* 0x0000000000007941 */ /* 0x000fea0003800200 */
.L_x_122:
        /* <DEDUP_REMOVED lines=43> */
.L_x_125:
[----:B------:R-:W-:Y:S05]  /*aff0*/  BSYNC.RECONVERGENT B0 ;  /* 0x0000000000007941 */ /* 0x000fea0003800200 */
.L_x_124:
        /* <DEDUP_REMOVED lines=43> */
.L_x_127:
[----:B------:R-:W-:Y:S05]  /*b2b0*/  BSYNC.RECONVERGENT B0 ;  /* 0x0000000000007941 */ /* 0x000fea0003800200 */
.L_x_126:
        /* <DEDUP_REMOVED lines=43> */
.L_x_129:
[----:B------:R-:W-:Y:S05]  /*b570*/  BSYNC.RECONVERGENT B0 ;  /* 0x0000000000007941 */ /* 0x000fea0003800200 */
.L_x_128:
        /* <DEDUP_REMOVED lines=43> */
.L_x_131:
[----:B------:R-:W-:Y:S05]  /*b830*/  BSYNC.RECONVERGENT B0 ;  /* 0x0000000000007941 */ /* 0x000fea0003800200 */
.L_x_130:
        /* <DEDUP_REMOVED lines=43> */
.L_x_133:
[----:B------:R-:W-:Y:S05]  /*baf0*/  BSYNC.RECONVERGENT B0 ;  /* 0x0000000000007941 */ /* 0x000fea0003800200 */
.L_x_132:
        /* <DEDUP_REMOVED lines=43> */
.L_x_135:
[----:B------:R-:W-:Y:S05]  /*bdb0*/  BSYNC.RECONVERGENT B0 ;  /* 0x0000000000007941 */ /* 0x000fea0003800200 */
.L_x_134:
        /* <DEDUP_REMOVED lines=43> */
.L_x_137:
[----:B------:R-:W-:Y:S05]  /*c070*/  BSYNC.RECONVERGENT B0 ;  /* 0x0000000000007941 */ /* 0x000fea0003800200 */
.L_x_136:
        /* <DEDUP_REMOVED lines=43> */
.L_x_139:
[----:B------:R-:W-:Y:S05]  /*c330*/  BSYNC.RECONVERGENT B0 ;  /* 0x0000000000007941 */ /* 0x000fea0003800200 */
.L_x_138:
        /* <DEDUP_REMOVED lines=43> */
.L_x_141:
[----:B------:R-:W-:Y:S05]  /*c5f0*/  BSYNC.RECONVERGENT B0 ;  /* 0x0000000000007941 */ /* 0x000fea0003800200 */
.L_x_140:
        /* <DEDUP_REMOVED lines=43> */
.L_x_143:
[----:B------:R-:W-:Y:S05]  /*c8b0*/  BSYNC.RECONVERGENT B0 ;  /* 0x0000000000007941 */ /* 0x000fea0003800200 */
.L_x_142:
        /* <DEDUP_REMOVED lines=43> */
.L_x_145:
[----:B------:R-:W-:Y:S05]  /*cb70*/  BSYNC.RECONVERGENT B0 ;  /* 0x0000000000007941 */ /* 0x000fea0003800200 */
.L_x_144:
        /* <DEDUP_REMOVED lines=43> */
.L_x_147:
[----:B------:R-:W-:Y:S05]  /*ce30*/  BSYNC.RECONVERGENT B0 ;  /* 0x0000000000007941 */ /* 0x000fea0003800200 */
.L_x_146:
        /* <DEDUP_REMOVED lines=43> */
.L_x_149:
[----:B------:R-:W-:Y:S05]  /*d0f0*/  BSYNC.RECONVERGENT B0 ;  /* 0x0000000000007941 */ /* 0x000fea0003800200 */
.L_x_148:
        /* <DEDUP_REMOVED lines=43> */
.L_x_151:
[----:B------:R-:W-:Y:S05]  /*d3b0*/  BSYNC.RECONVERGENT B0 ;  /* 0x0000000000007941 */ /* 0x000fea0003800200 */
.L_x_150:
        /* <DEDUP_REMOVED lines=43> */
.L_x_153:
[----:B------:R-:W-:Y:S05]  /*d670*/  BSYNC.RECONVERGENT B0 ;  /* 0x0000000000007941 */ /* 0x000fea0003800200 */
.L_x_152:
        /* <DEDUP_REMOVED lines=43> */
.L_x_155:
[----:B------:R-:W-:Y:S05]  /*d930*/  BSYNC.RECONVERGENT B0 ;  /* 0x0000000000007941 */ /* 0x000fea0003800200 */
.L_x_154:
        /* <DEDUP_REMOVED lines=43> */
.L_x_157:
[----:B------:R-:W-:Y:S05]  /*dbf0*/  BSYNC.RECONVERGENT B0 ;  /* 0x0000000000007941 */ /* 0x000fea0003800200 */
.L_x_156:
        /* <DEDUP_REMOVED lines=43> */
.L_x_159:
[----:B------:R-:W-:Y:S05]  /*deb0*/  BSYNC.RECONVERGENT B0 ;  /* 0x0000000000007941 */ /* 0x000fea0003800200 */
.L_x_158:
        /* <DEDUP_REMOVED lines=43> */
.L_x_161:
[----:B------:R-:W-:Y:S05]  /*e170*/  BSYNC.RECONVERGENT B0 ;  /* 0x0000000000007941 */ /* 0x000fea0003800200 */
.L_x_160:
        /* <DEDUP_REMOVED lines=43> */
.L_x_163:
[----:B------:R-:W-:Y:S05]  /*e430*/  BSYNC.RECONVERGENT B0 ;  /* 0x0000000000007941 */ /* 0x000fea0003800200 */
.L_x_162:
        /* <DEDUP_REMOVED lines=43> */
.L_x_165:
[----:B------:R-:W-:Y:S05]  /*e6f0*/  BSYNC.RECONVERGENT B0 ;  /* 0x0000000000007941 */ /* 0x000fea0003800200 */
.L_x_164:
        /* <DEDUP_REMOVED lines=43> */
.L_x_167:
[----:B------:R-:W-:Y:S05]  /*e9b0*/  BSYNC.RECONVERGENT B0 ;  /* 0x0000000000007941 */ /* 0x000fea0003800200 */
.L_x_166:
        /* <DEDUP_REMOVED lines=43> */
.L_x_169:
[----:B------:R-:W-:Y:S05]  /*ec70*/  BSYNC.RECONVERGENT B0 ;  /* 0x0000000000007941 */ /* 0x000fea0003800200 */
.L_x_168:
        /* <DEDUP_REMOVED lines=43> */
.L_x_171:
[----:B------:R-:W-:Y:S05]  /*ef30*/  BSYNC.RECONVERGENT B0 ;  /* 0x0000000000007941 */ /* 0x000fea0003800200 */
.L_x_170:
        /* <DEDUP_REMOVED lines=43> */
.L_x_173:
[----:B------:R-:W-:Y:S05]  /*f1f0*/  BSYNC.RECONVERGENT B0 ;  /* 0x0000000000007941 */ /* 0x000fea0003800200 */
.L_x_172:
        /* <DEDUP_REMOVED lines=43> */
.L_x_175:
[----:B------:R-:W-:Y:S05]  /*f4b0*/  BSYNC.RECONVERGENT B0 ;  /* 0x0000000000007941 */ /* 0x000fea0003800200 */
.L_x_174:
        /* <DEDUP_REMOVED lines=43> */
.L_x_177:
[----:B------:R-:W-:Y:S05]  /*f770*/  BSYNC.RECONVERGENT B0 ;  /* 0x0000000000007941 */ /* 0x000fea0003800200 */
.L_x_176:
        /* <DEDUP_REMOVED lines=43> */
.L_x_179:
[----:B------:R-:W-:Y:S05]  /*fa30*/  BSYNC.RECONVERGENT B0 ;  /* 0x0000000000007941 */ /* 0x000fea0003800200 */
.L_x_178:
        /* <DEDUP_REMOVED lines=43> */
.L_x_181:
[----:B------:R-:W-:Y:S05]  /*fcf0*/  BSYNC.RECONVERGENT B0 ;  /* 0x0000000000007941 */ /* 0x000fea0003800200 */
.L_x_180:
        /* <DEDUP_REMOVED lines=43> */
.L_x_183:
[----:B------:R-:W-:Y:S05]  /*ffb0*/  BSYNC.RECONVERGENT B0 ;  /* 0x0000000000007941 */ /* 0x000fea0003800200 */
.L_x_182:
        /* <DEDUP_REMOVED lines=43> */
.L_x_185:
[----:B------:R-:W-:Y:S05]  /*10270*/  BSYNC.RECONVERGENT B0 ;  /* 0x0000000000007941 */ /* 0x000fea0003800200 */
.L_x_184:
        /* <DEDUP_REMOVED lines=43> */
.L_x_187:
[----:B------:R-:W-:Y:S05]  /*10530*/  BSYNC.RECONVERGENT B0 ;  /* 0x0000000000007941 */ /* 0x000fea0003800200 */
.L_x_186:
        /* <DEDUP_REMOVED lines=43> */
.L_x_189:
[----:B------:R-:W-:Y:S05]  /*107f0*/  BSYNC.RECONVERGENT B0 ;  /* 0x0000000000007941 */ /* 0x000fea0003800200 */
.L_x_188:
        /* <DEDUP_REMOVED lines=43> */
.L_x_191:
[----:B------:R-:W-:Y:S05]  /*10ab0*/  BSYNC.RECONVERGENT B0 ;  /* 0x0000000000007941 */ /* 0x000fea0003800200 */
.L_x_190:
        /* <DEDUP_REMOVED lines=43> */
.L_x_193:
[----:B------:R-:W-:Y:S05]  /*10d70*/  BSYNC.RECONVERGENT B0 ;  /* 0x0000000000007941 */ /* 0x000fea0003800200 */
.L_x_192:
        /* <DEDUP_REMOVED lines=43> */
.L_x_195:
[----:B------:R-:W-:Y:S05]  /*11030*/  BSYNC.RECONVERGENT B0 ;  /* 0x0000000000007941 */ /* 0x000fea0003800200 */
.L_x_194:
        /* <DEDUP_REMOVED lines=43> */
.L_x_197:
[----:B------:R-:W-:Y:S05]  /*112f0*/  BSYNC.RECONVERGENT B0 ;  /* 0x0000000000007941 */ /* 0x000fea0003800200 */
.L_x_196:
        /* <DEDUP_REMOVED lines=43> */
.L_x_199:
[----:B------:R-:W-:Y:S05]  /*115b0*/  BSYNC.RECONVERGENT B0 ;  /* 0x0000000000007941 */ /* 0x000fea0003800200 */
.L_x_198:
        /* <DEDUP_REMOVED lines=43> */
.L_x_201:
[----:B------:R-:W-:Y:S05]  /*11870*/  BSYNC.RECONVERGENT B0 ;  /* 0x0000000000007941 */ /* 0x000fea0003800200 */
.L_x_200:
        /* <DEDUP_REMOVED lines=43> */
.L_x_203:
[----:B------:R-:W-:Y:S05]  /*11b30*/  BSYNC.RECONVERGENT B0 ;  /* 0x0000000000007941 */ /* 0x000fea0003800200 */
.L_x_202:
        /* <DEDUP_REMOVED lines=43> */
.L_x_205:
[----:B------:R-:W-:Y:S05]  /*11df0*/  BSYNC.RECONVERGENT B0 ;  /* 0x0000000000007941 */ /* 0x000fea0003800200 */
.L_x_204:
        /* <DEDUP_REMOVED lines=43> */
.L_x_207:
[----:B------:R-:W-:Y:S05]  /*120b0*/  BSYNC.RECONVERGENT B0 ;  /* 0x0000000000007941 */ /* 0x000fea0003800200 */
.L_x_206:
        /* <DEDUP_REMOVED lines=43> */
.L_x_209:
[----:B------:R-:W-:Y:S05]  /*12370*/  BSYNC.RECONVERGENT B0 ;  /* 0x0000000000007941 */ /* 0x000fea0003800200 */
.L_x_208:
        /* <DEDUP_REMOVED lines=43> */
.L_x_211:
[----:B------:R-:W-:Y:S05]  /*12630*/  BSYNC.RECONVERGENT B0 ;  /* 0x0000000000007941 */ /* 0x000fea0003800200 */
.L_x_210:
        /* <DEDUP_REMOVED lines=43> */
.L_x_213:
[----:B------:R-:W-:Y:S05]  /*128f0*/  BSYNC.RECONVERGENT B0 ;  /* 0x0000000000007941 */ /* 0x000fea0003800200 */
.L_x_212:
        /* <DEDUP_REMOVED lines=43> */
.L_x_215:
[----:B------:R-:W-:Y:S05]  /*12bb0*/  BSYNC.RECONVERGENT B0 ;  /* 0x0000000000007941 */ /* 0x000fea0003800200 */
.L_x_214:
        /* <DEDUP_REMOVED lines=43> */
.L_x_217:
[----:B------:R-:W-:Y:S05]  /*12e70*/  BSYNC.RECONVERGENT B0 ;  /* 0x0000000000007941 */ /* 0x000fea0003800200 */
.L_x_216:
        /* <DEDUP_REMOVED lines=43> */
.L_x_219:
[----:B------:R-:W-:Y:S05]  /*13130*/  BSYNC.RECONVERGENT B0 ;  /* 0x0000000000007941 */ /* 0x000fea0003800200 */
.L_x_218:
        /* <DEDUP_REMOVED lines=43> */
.L_x_221:
[----:B------:R-:W-:Y:S05]  /*133f0*/  BSYNC.RECONVERGENT B0 ;  /* 0x0000000000007941 */ /* 0x000fea0003800200 */
.L_x_220:
        /* <DEDUP_REMOVED lines=43> */
.L_x_223:
[----:B------:R-:W-:Y:S05]  /*136b0*/  BSYNC.RECONVERGENT B0 ;  /* 0x0000000000007941 */ /* 0x000fea0003800200 */
.L_x_222:
        /* <DEDUP_REMOVED lines=43> */
.L_x_225:
[----:B------:R-:W-:Y:S05]  /*13970*/  BSYNC.RECONVERGENT B0 ;  /* 0x0000000000007941 */ /* 0x000fea0003800200 */
.L_x_224:
        /* <DEDUP_REMOVED lines=43> */
.L_x_227:
[----:B------:R-:W-:Y:S05]  /*13c30*/  BSYNC.RECONVERGENT B0 ;  /* 0x0000000000007941 */ /* 0x000fea0003800200 */
.L_x_226:
        /* <DEDUP_REMOVED lines=43> */
.L_x_229:
[----:B------:R-:W-:Y:S05]  /*13ef0*/  BSYNC.RECONVERGENT B0 ;  /* 0x0000000000007941 */ /* 0x000fea0003800200 */
.L_x_228:
        /* <DEDUP_REMOVED lines=43> */
.L_x_231:
[----:B------:R-:W-:Y:S05]  /*141b0*/  BSYNC.RECONVERGENT B0 ;  /* 0x0000000000007941 */ /* 0x000fea0003800200 */
.L_x_230:
        /* <DEDUP_REMOVED lines=43> */
.L_x_233:
[----:B------:R-:W-:Y:S05]  /*14470*/  BSYNC.RECONVERGENT B0 ;  /* 0x0000000000007941 */ /* 0x000fea0003800200 */
.L_x_232:
        /* <DEDUP_REMOVED lines=43> */
.L_x_235:
[----:B------:R-:W-:Y:S05]  /*14730*/  BSYNC.RECONVERGENT B0 ;  /* 0x0000000000007941 */ /* 0x000fea0003800200 */
.L_x_234:
        /* <DEDUP_REMOVED lines=43> */
.L_x_237:
[----:B------:R-:W-:Y:S05]  /*149f0*/  BSYNC.RECONVERGENT B0 ;  /* 0x0000000000007941 */ /* 0x000fea0003800200 */
.L_x_236:
        /* <DEDUP_REMOVED lines=43> */
.L_x_239:
[----:B------:R-:W-:Y:S05]  /*14cb0*/  BSYNC.RECONVERGENT B0 ;  /* 0x0000000000007941 */ /* 0x000fea0003800200 */
.L_x_238:
        /* <DEDUP_REMOVED lines=43> */
.L_x_241:
[----:B------:R-:W-:Y:S05]  /*14f70*/  BSYNC.RECONVERGENT B0 ;  /* 0x0000000000007941 */ /* 0x000fea0003800200 */
.L_x_240:
        /* <DEDUP_REMOVED lines=43> */
.L_x_243:
[----:B------:R-:W-:Y:S05]  /*15230*/  BSYNC.RECONVERGENT B0 ;  /* 0x0000000000007941 */ /* 0x000fea0003800200 */
.L_x_242:
        /* <DEDUP_REMOVED lines=43> */
.L_x_245:
[----:B------:R-:W-:Y:S05]  /*154f0*/  BSYNC.RECONVERGENT B0 ;  /* 0x0000000000007941 */ /* 0x000fea0003800200 */
.L_x_244:
        /* <DEDUP_REMOVED lines=43> */
.L_x_247:
[----:B------:R-:W-:Y:S05]  /*157b0*/  BSYNC.RECONVERGENT B0 ;  /* 0x0000000000007941 */ /* 0x000fea0003800200 */
.L_x_246:
        /* <DEDUP_REMOVED lines=43> */
.L_x_249:
[----:B------:R-:W-:Y:S05]  /*15a70*/  BSYNC.RECONVERGENT B0 ;  /* 0x0000000000007941 */ /* 0x000fea0003800200 */
.L_x_248:
        /* <DEDUP_REMOVED lines=43> */
.L_x_251:
[----:B------:R-:W-:Y:S05]  /*15d30*/  BSYNC.RECONVERGENT B0 ;  /* 0x0000000000007941 */ /* 0x000fea0003800200 */
.L_x_250:
        /* <DEDUP_REMOVED lines=43> */
.L_x_253:
[----:B------:R-:W-:Y:S05]  /*15ff0*/  BSYNC.RECONVERGENT B0 ;  /* 0x0000000000007941 */ /* 0x000fea0003800200 */
.L_x_252:
        /* <DEDUP_REMOVED lines=43> */
.L_x_255:
[----:B------:R-:W-:Y:S05]  /*162b0*/  BSYNC.RECONVERGENT B0 ;  /* 0x0000000000007941 */ /* 0x000fea0003800200 */
.L_x_254:
        /* <DEDUP_REMOVED lines=43> */
.L_x_257:
[----:B------:R-:W-:Y:S05]  /*16570*/  BSYNC.RECONVERGENT B0 ;  /* 0x0000000000007941 */ /* 0x000fea0003800200 */
.L_x_256:
        /* <DEDUP_REMOVED lines=43> */
.L_x_259:
[----:B------:R-:W-:Y:S05]  /*16830*/  BSYNC.RECONVERGENT B0 ;  /* 0x0000000000007941 */ /* 0x000fea0003800200 */
.L_x_258:
        /* <DEDUP_REMOVED lines=43> */
.L_x_261:
[----:B------:R-:W-:Y:S05]  /*16af0*/  BSYNC.RECONVERGENT B0 ;  /* 0x0000000000007941 */ /* 0x000fea0003800200 */
.L_x_260:
        /* <DEDUP_REMOVED lines=43> */
.L_x_263:
[----:B------:R-:W-:Y:S05]  /*16db0*/  BSYNC.RECONVERGENT B0 ;  /* 0x0000000000007941 */ /* 0x000fea0003800200 */
.L_x_262:
        /* <DEDUP_REMOVED lines=43> */
.L_x_265:
[----:B------:R-:W-:Y:S05]  /*17070*/  BSYNC.RECONVERGENT B0 ;  /* 0x0000000000007941 */ /* 0x000fea0003800200 */
.L_x_264:
        /* <DEDUP_REMOVED lines=43> */
.L_x_267:
[----:B------:R-:W-:Y:S05]  /*17330*/  BSYNC.RECONVERGENT B0 ;  /* 0x0000000000007941 */ /* 0x000fea0003800200 */
.L_x_266:
        /* <DEDUP_REMOVED lines=43> */
.L_x_269:
[----:B------:R-:W-:Y:S05]  /*175f0*/  BSYNC.RECONVERGENT B0 ;  /* 0x0000000000007941 */ /* 0x000fea0003800200 */
.L_x_268:
        /* <DEDUP_REMOVED lines=43> */
.L_x_271:
[----:B------:R-:W-:Y:S05]  /*178b0*/  BSYNC.RECONVERGENT B0 ;  /* 0x0000000000007941 */ /* 0x000fea0003800200 */
.L_x_270:
        /* <DEDUP_REMOVED lines=43> */
.L_x_273:
[----:B------:R-:W-:Y:S05]  /*17b70*/  BSYNC.RECONVERGENT B0 ;  /* 0x0000000000007941 */ /* 0x000fea0003800200 */
.L_x_272:
        /* <DEDUP_REMOVED lines=43> */
.L_x_275:
[----:B------:R-:W-:Y:S05]  /*17e30*/  BSYNC.RECONVERGENT B0 ;  /* 0x0000000000007941 */ /* 0x000fea0003800200 */
.L_x_274:
        /* <DEDUP_REMOVED lines=43> */
.L_x_277:
[----:B------:R-:W-:Y:S05]  /*180f0*/  BSYNC.RECONVERGENT B0 ;  /* 0x0000000000007941 */ /* 0x000fea0003800200 */
.L_x_276:
        /* <DEDUP_REMOVED lines=43> */
.L_x_279:
[----:B------:R-:W-:Y:S05]  /*183b0*/  BSYNC.RECONVERGENT B0 ;  /* 0x0000000000007941 */ /* 0x000fea0003800200 */
.L_x_278:
        /* <DEDUP_REMOVED lines=43> */
.L_x_281:
[----:B------:R-:W-:Y:S05]  /*18670*/  BSYNC.RECONVERGENT B0 ;  /* 0x0000000000007941 */ /* 0x000fea0003800200 */
.L_x_280:
        /* <DEDUP_REMOVED lines=43> */
.L_x_283:
[----:B------:R-:W-:Y:S05]  /*18930*/  BSYNC.RECONVERGENT B0 ;  /* 0x0000000000007941 */ /* 0x000fea0003800200 */
.L_x_282:
        /* <DEDUP_REMOVED lines=43> */
.L_x_285:
[----:B------:R-:W-:Y:S05]  /*18bf0*/  BSYNC.RECONVERGENT B0 ;  /* 0x0000000000007941 */ /* 0x000fea0003800200 */
.L_x_284:
        /* <DEDUP_REMOVED lines=43> */
.L_x_287:
[----:B------:R-:W-:Y:S05]  /*18eb0*/  BSYNC.RECONVERGENT B0 ;  /* 0x0000000000007941 */ /* 0x000fea0003800200 */
.L_x_286:
        /* <DEDUP_REMOVED lines=43> */
.L_x_289:
[----:B------:R-:W-:Y:S05]  /*19170*/  BSYNC.RECONVERGENT B0 ;  /* 0x0000000000007941 */ /* 0x000fea0003800200 */
.L_x_288:
        /* <DEDUP_REMOVED lines=43> */
.L_x_291:
[----:B------:R-:W-:Y:S05]  /*19430*/  BSYNC.RECONVERGENT B0 ;  /* 0x0000000000007941 */ /* 0x000fea0003800200 */
.L_x_290:
        /* <DEDUP_REMOVED lines=43> */
.L_x_293:
[----:B------:R-:W-:Y:S05]  /*196f0*/  BSYNC.RECONVERGENT B0 ;  /* 0x0000000000007941 */ /* 0x000fea0003800200 */
.L_x_292:
        /* <DEDUP_REMOVED lines=43> */
.L_x_295:
[----:B------:R-:W-:Y:S05]  /*199b0*/  BSYNC.RECONVERGENT B0 ;  /* 0x0000000000007941 */ /* 0x000fea0003800200 */
.L_x_294:
        /* <DEDUP_REMOVED lines=43> */
.L_x_297:
[----:B------:R-:W-:Y:S05]  /*19c70*/  BSYNC.RECONVERGENT B0 ;  /* 0x0000000000007941 */ /* 0x000fea0003800200 */
.L_x_296:
        /* <DEDUP_REMOVED lines=43> */
.L_x_299:
[----:B------:R-:W-:Y:S05]  /*19f30*/  BSYNC.RECONVERGENT B0 ;  /* 0x0000000000007941 */ /* 0x000fea0003800200 */
.L_x_298:
        /* <DEDUP_REMOVED lines=43> */
.L_x_301:
[----:B------:R-:W-:Y:S05]  /*1a1f0*/  BSYNC.RECONVERGENT B0 ;  /* 0x0000000000007941 */ /* 0x000fea0003800200 */
.L_x_300:
        /* <DEDUP_REMOVED lines=43> */
.L_x_303:
[----:B------:R-:W-:Y:S05]  /*1a4b0*/  BSYNC.RECONVERGENT B0 ;  /* 0x0000000000007941 */ /* 0x000fea0003800200 */
.L_x_302:
        /* <DEDUP_REMOVED lines=43> */
.L_x_305:
[----:B------:R-:W-:Y:S05]  /*1a770*/  BSYNC.RECONVERGENT B0 ;  /* 0x0000000000007941 */ /* 0x000fea0003800200 */
.L_x_304:
        /* <DEDUP_REMOVED lines=43> */
.L_x_307:
[----:B------:R-:W-:Y:S05]  /*1aa30*/  BSYNC.RECONVERGENT B0 ;  /* 0x0000000000007941 */ /* 0x000fea0003800200 */
.L_x_306:
        /* <DEDUP_REMOVED lines=43> */
.L_x_309:
[----:B------:R-:W-:Y:S05]  /*1acf0*/  BSYNC.RECONVERGENT B0 ;  /* 0x0000000000007941 */ /* 0x000fea0003800200 */
.L_x_308:
        /* <DEDUP_REMOVED lines=43> */
.L_x_311:
[----:B------:R-:W-:Y:S05]  /*1afb0*/  BSYNC.RECONVERGENT B0 ;  /* 0x0000000000007941 */ /* 0x000fea0003800200 */
.L_x_310:
        /* <DEDUP_REMOVED lines=43> */
.L_x_313:
[----:B------:R-:W-:Y:S05]  /*1b270*/  BSYNC.RECONVERGENT B0 ;  /* 0x0000000000007941 */ /* 0x000fea0003800200 */
.L_x_312:
        /* <DEDUP_REMOVED lines=43> */
.L_x_315:
[----:B------:R-:W-:Y:S05]  /*1b530*/  BSYNC.RECONVERGENT B0 ;  /* 0x0000000000007941 */ /* 0x000fea0003800200 */
.L_x_314:
        /* <DEDUP_REMOVED lines=43> */
.L_x_317:
[----:B------:R-:W-:Y:S05]  /*1b7f0*/  BSYNC.RECONVERGENT B0 ;  /* 0x0000000000007941 */ /* 0x000fea0003800200 */
.L_x_316:
        /* <DEDUP_REMOVED lines=43> */
.L_x_319:
[----:B------:R-:W-:Y:S05]  /*1bab0*/  BSYNC.RECONVERGENT B0 ;  /* 0x0000000000007941 */ /* 0x000fea0003800200 */
.L_x_318:
        /* <DEDUP_REMOVED lines=43> */
.L_x_321:
[----:B------:R-:W-:Y:S05]  /*1bd70*/  BSYNC.RECONVERGENT B0 ;  /* 0x0000000000007941 */ /* 0x000fea0003800200 */
.L_x_320:
        /* <DEDUP_REMOVED lines=43> */
.L_x_323:
[----:B------:R-:W-:Y:S05]  /*1c030*/  BSYNC.RECONVERGENT B0 ;  /* 0x0000000000007941 */ /* 0x000fea0003800200 */
.L_x_322:
        /* <DEDUP_REMOVED lines=43> */
.L_x_325:
[----:B------:R-:W-:Y:S05]  /*1c2f0*/  BSYNC.RECONVERGENT B0 ;  /* 0x0000000000007941 */ /* 0x000fea0003800200 */
.L_x_324:
        /* <DEDUP_REMOVED lines=43> */
.L_x_327:
[----:B------:R-:W-:Y:S05]  /*1c5b0*/  BSYNC.RECONVERGENT B0 ;  /* 0x0000000000007941 */ /* 0x000fea0003800200 */
.L_x_326:
        /* <DEDUP_REMOVED lines=43> */
.L_x_329:
[----:B------:R-:W-:Y:S05]  /*1c870*/  BSYNC.RECONVERGENT B0 ;  /* 0x0000000000007941 */ /* 0x000fea0003800200 */
.L_x_328:
        /* <DEDUP_REMOVED lines=43> */
.L_x_331:
[----:B------:R-:W-:Y:S05]  /*1cb30*/  BSYNC.RECONVERGENT B0 ;  /* 0x0000000000007941 */ /* 0x000fea0003800200 */
.L_x_330:
        /* <DEDUP_REMOVED lines=43> */
.L_x_333:
[----:B------:R-:W-:Y:S05]  /*1cdf0*/  BSYNC.RECONVERGENT B0 ;  /* 0x0000000000007941 */ /* 0x000fea0003800200 */
.L_x_332:
        /* <DEDUP_REMOVED lines=43> */
.L_x_335:
[----:B------:R-:W-:Y:S05]  /*1d0b0*/  BSYNC.RECONVERGENT B0 ;  /* 0x0000000000007941 */ /* 0x000fea0003800200 */
.L_x_334:
        /* <DEDUP_REMOVED lines=43> */
.L_x_337:
[----:B------:R-:W-:Y:S05]  /*1d370*/  BSYNC.RECONVERGENT B0 ;  /* 0x0000000000007941 */ /* 0x000fea0003800200 */
.L_x_336:
        /* <DEDUP_REMOVED lines=43> */
.L_x_339:
[----:B------:R-:W-:Y:S05]  /*1d630*/  BSYNC.RECONVERGENT B0 ;  /* 0x0000000000007941 */ /* 0x000fea0003800200 */
.L_x_338:
        /* <DEDUP_REMOVED lines=43> */
.L_x_341:
[----:B------:R-:W-:Y:S05]  /*1d8f0*/  BSYNC.RECONVERGENT B0 ;  /* 0x0000000000007941 */ /* 0x000fea0003800200 */
.L_x_340:
        /* <DEDUP_REMOVED lines=43> */
.L_x_343:
[----:B------:R-:W-:Y:S05]  /*1dbb0*/  BSYNC.RECONVERGENT B0 ;  /* 0x0000000000007941 */ /* 0x000fea0003800200 */
.L_x_342:
        /* <DEDUP_REMOVED lines=43> */
.L_x_345:
[----:B------:R-:W-:Y:S05]  /*1de70*/  BSYNC.RECONVERGENT B0 ;  /* 0x0000000000007941 */ /* 0x000fea0003800200 */
.L_x_344:
        /* <DEDUP_REMOVED lines=43> */
.L_x_347:
[----:B------:R-:W-:Y:S05]  /*1e130*/  BSYNC.RECONVERGENT B0 ;  /* 0x0000000000007941 */ /* 0x000fea0003800200 */
.L_x_346:
        /* <DEDUP_REMOVED lines=43> */
.L_x_349:
[----:B------:R-:W-:Y:S05]  /*1e3f0*/  BSYNC.RECONVERGENT B0 ;  /* 0x0000000000007941 */ /* 0x000fea0003800200 */
.L_x_348:
        /* <DEDUP_REMOVED lines=43> */
.L_x_351:
[----:B------:R-:W-:Y:S05]  /*1e6b0*/  BSYNC.RECONVERGENT B0 ;  /* 0x0000000000007941 */ /* 0x000fea0003800200 */
.L_x_350:
        /* <DEDUP_REMOVED lines=43> */
.L_x_353:
[----:B------:R-:W-:Y:S05]  /*1e970*/  BSYNC.RECONVERGENT B0 ;  /* 0x0000000000007941 */ /* 0x000fea0003800200 */
.L_x_352:
        /* <DEDUP_REMOVED lines=43> */
.L_x_355:
[----:B------:R-:W-:Y:S05]  /*1ec30*/  BSYNC.RECONVERGENT B0 ;  /* 0x0000000000007941 */ /* 0x000fea0003800200 */
.L_x_354:
        /* <DEDUP_REMOVED lines=43> */
.L_x_357:
[----:B------:R-:W-:Y:S05]  /*1eef0*/  BSYNC.RECONVERGENT B0 ;  /* 0x0000000000007941 */ /* 0x000fea0003800200 */
.L_x_356:
        /* <DEDUP_REMOVED lines=43> */
.L_x_359:
[----:B------:R-:W-:Y:S05]  /*1f1b0*/  BSYNC.RECONVERGENT B0 ;  /* 0x0000000000007941 */ /* 0x000fea0003800200 */
.L_x_358:
        /* <DEDUP_REMOVED lines=43> */
.L_x_361:
[----:B------:R-:W-:Y:S05]  /*1f470*/  BSYNC.RECONVERGENT B0 ;  /* 0x0000000000007941 */ /* 0x000fea0003800200 */
.L_x_360:
        /* <DEDUP_REMOVED lines=43> */
.L_x_363:
[----:B------:R-:W-:Y:S05]  /*1f730*/  BSYNC.RECONVERGENT B0 ;  /* 0x0000000000007941 */ /* 0x000fea0003800200 */
.L_x_362:
        /* <DEDUP_REMOVED lines=43> */
.L_x_365:
[----:B------:R-:W-:Y:S05]  /*1f9f0*/  BSYNC.RECONVERGENT B0 ;  /* 0x0000000000007941 */ /* 0x000fea0003800200 */
.L_x_364:
        /* <DEDUP_REMOVED lines=43> */
.L_x_367:
[----:B------:R-:W-:Y:S05]  /*1fcb0*/  BSYNC.RECONVERGENT B0 ;  /* 0x0000000000007941 */ /* 0x000fea0003800200 */
.L_x_366:
        /* <DEDUP_REMOVED lines=43> */
.L_x_369:
[----:B------:R-:W-:Y:S05]  /*1ff70*/  BSYNC.RECONVERGENT B0 ;  /* 0x0000000000007941 */ /* 0x000fea0003800200 */
.L_x_368:
        /* <DEDUP_REMOVED lines=43> */
.L_x_371:
[----:B------:R-:W-:Y:S05]  /*20230*/  BSYNC.RECONVERGENT B0 ;  /* 0x0000000000007941 */ /* 0x000fea0003800200 */
.L_x_370:
        /* <DEDUP_REMOVED lines=43> */
.L_x_373:
[----:B------:R-:W-:Y:S05]  /*204f0*/  BSYNC.RECONVERGENT B0 ;  /* 0x0000000000007941 */ /* 0x000fea0003800200 */
.L_x_372:
        /* <DEDUP_REMOVED lines=43> */
.L_x_375:
[----:B------:R-:W-:Y:S05]  /*207b0*/  BSYNC.RECONVERGENT B0 ;  /* 0x0000000000007941 */ /* 0x000fea0003800200 */
.L_x_374:
        /* <DEDUP_REMOVED lines=43> */
.L_x_377:
[----:B------:R-:W-:Y:S05]  /*20a70*/  BSYNC.RECONVERGENT B0 ;  /* 0x0000000000007941 */ /* 0x000fea0003800200 */
.L_x_376:
        /* <DEDUP_REMOVED lines=43> */
.L_x_379:
[----:B------:R-:W-:Y:S05]  /*20d30*/  BSYNC.RECONVERGENT B0 ;  /* 0x0000000000007941 */ /* 0x000fea0003800200 */
.L_x_378:
        /* <DEDUP_REMOVED lines=43> */
.L_x_381:
[----:B------:R-:W-:Y:S05]  /*20ff0*/  BSYNC.RECONVERGENT B0 ;  /* 0x0000000000007941 */ /* 0x000fea0003800200 */
.L_x_380:
        /* <DEDUP_REMOVED lines=43> */
.L_x_383:
[----:B------:R-:W-:Y:S05]  /*212b0*/  BSYNC.RECONVERGENT B0 ;  /* 0x0000000000007941 */ /* 0x000fea0003800200 */
.L_x_382:
        /* <DEDUP_REMOVED lines=43> */
.L_x_385:
[----:B------:R-:W-:Y:S05]  /*21570*/  BSYNC.RECONVERGENT B0 ;  /* 0x0000000000007941 */ /* 0x000fea0003800200 */
.L_x_384:
        /* <DEDUP_REMOVED lines=43> */
.L_x_387:
[----:B------:R-:W-:Y:S05]  /*21830*/  BSYNC.RECONVERGENT B0 ;  /* 0x0000000000007941 */ /* 0x000fea0003800200 */
.L_x_386:
        /* <DEDUP_REMOVED lines=43> */
.L_x_389:
[----:B------:R-:W-:Y:S05]  /*21af0*/  BSYNC.RECONVERGENT B0 ;  /* 0x0000000000007941 */ /* 0x000fea0003800200 */
.L_x_388:
        /* <DEDUP_REMOVED lines=43> */
.L_x_391:
[----:B------:R-:W-:Y:S05]  /*21db0*/  BSYNC.RECONVERGENT B0 ;  /* 0x0000000000007941 */ /* 0x000fea0003800200 */
.L_x_390:
        /* <DEDUP_REMOVED lines=43> */
.L_x_393:
[----:B------:R-:W-:Y:S05]  /*22070*/  BSYNC.RECONVERGENT B0 ;  /* 0x0000000000007941 */ /* 0x000fea0003800200 */
.L_x_392:
        /* <DEDUP_REMOVED lines=43> */
.L_x_395:
[----:B------:R-:W-:Y:S05]  /*22330*/  BSYNC.RECONVERGENT B0 ;  /* 0x0000000000007941 */ /* 0x000fea0003800200 */
.L_x_394:
        /* <DEDUP_REMOVED lines=43> */
.L_x_397:
[----:B------:R-:W-:Y:S05]  /*225f0*/  BSYNC.RECONVERGENT B0 ;  /* 0x0000000000007941 */ /* 0x000fea0003800200 */
.L_x_396:
        /* <DEDUP_REMOVED lines=43> */
.L_x_399:
[----:B------:R-:W-:Y:S05]  /*228b0*/  BSYNC.RECONVERGENT B0 ;  /* 0x0000000000007941 */ /* 0x000fea0003800200 */
.L_x_398:
        /* <DEDUP_REMOVED lines=43> */
.L_x_401:
[----:B------:R-:W-:Y:S05]  /*22b70*/  BSYNC.RECONVERGENT B0 ;  /* 0x0000000000007941 */ /* 0x000fea0003800200 */
.L_x_400:
        /* <DEDUP_REMOVED lines=43> */
.L_x_403:
[----:B------:R-:W-:Y:S05]  /*22e30*/  BSYNC.RECONVERGENT B0 ;  /* 0x0000000000007941 */ /* 0x000fea0003800200 */
.L_x_402:
        /* <DEDUP_REMOVED lines=43> */
.L_x_405:
[----:B------:R-:W-:Y:S05]  /*230f0*/  BSYNC.RECONVERGENT B0 ;  /* 0x0000000000007941 */ /* 0x000fea0003800200 */
.L_x_404:
        /* <DEDUP_REMOVED lines=43> */
.L_x_407:
[----:B------:R-:W-:Y:S05]  /*233b0*/  BSYNC.RECONVERGENT B0 ;  /* 0x0000000000007941 */ /* 0x000fea0003800200 */
.L_x_406:
        /* <DEDUP_REMOVED lines=43> */
.L_x_409:
[----:B------:R-:W-:Y:S05]  /*23670*/  BSYNC.RECONVERGENT B0 ;  /* 0x0000000000007941 */ /* 0x000fea0003800200 */
.L_x_408:
        /* <DEDUP_REMOVED lines=43> */
.L_x_411:
[----:B------:R-:W-:Y:S05]  /*23930*/  BSYNC.RECONVERGENT B0 ;  /* 0x0000000000007941 */ /* 0x000fea0003800200 */
.L_x_410:
        /* <DEDUP_REMOVED lines=43> */
.L_x_413:
[----:B------:R-:W-:Y:S05]  /*23bf0*/  BSYNC.RECONVERGENT B0 ;  /* 0x0000000000007941 */ /* 0x000fea0003800200 */
.L_x_412:
        /* <DEDUP_REMOVED lines=43> */
.L_x_415:
[----:B------:R-:W-:Y:S05]  /*23eb0*/  BSYNC.RECONVERGENT B0 ;  /* 0x0000000000007941 */ /* 0x000fea0003800200 */
.L_x_414:
        /* <DEDUP_REMOVED lines=43> */
.L_x_417:
[----:B------:R-:W-:Y:S05]  /*24170*/  BSYNC.RECONVERGENT B0 ;  /* 0x0000000000007941 */ /* 0x000fea0003800200 */
.L_x_416:
        /* <DEDUP_REMOVED lines=43> */
.L_x_419:
[----:B------:R-:W-:Y:S05]  /*24430*/  BSYNC.RECONVERGENT B0 ;  /* 0x0000000000007941 */ /* 0x000fea0003800200 */
.L_x_418:
        /* <DEDUP_REMOVED lines=43> */
.L_x_421:
[----:B------:R-:W-:Y:S05]  /*246f0*/  BSYNC.RECONVERGENT B0 ;  /* 0x0000000000007941 */ /* 0x000fea0003800200 */
.L_x_420:
        /* <DEDUP_REMOVED lines=43> */
.L_x_423:
[----:B------:R-:W-:Y:S05]  /*249b0*/  BSYNC.RECONVERGENT B0 ;  /* 0x0000000000007941 */ /* 0x000fea0003800200 */
.L_x_422:
        /* <DEDUP_REMOVED lines=43> */
.L_x_425:
[----:B------:R-:W-:Y:S05]  /*24c70*/  BSYNC.RECONVERGENT B0 ;  /* 0x0000000000007941 */ /* 0x000fea0003800200 */
.L_x_424:
        /* <DEDUP_REMOVED lines=43> */
.L_x_427:
[----:B------:R-:W-:Y:S05]  /*24f30*/  BSYNC.RECONVERGENT B0 ;  /* 0x0000000000007941 */ /* 0x000fea0003800200 */
.L_x_426:
        /* <DEDUP_REMOVED lines=43> */
.L_x_429:
[----:B------:R-:W-:Y:S05]  /*251f0*/  BSYNC.RECONVERGENT B0 ;  /* 0x0000000000007941 */ /* 0x000fea0003800200 */
.L_x_428:
        /* <DEDUP_REMOVED lines=43> */
.L_x_431:
[----:B------:R-:W-:Y:S05]  /*254b0*/  BSYNC.RECONVERGENT B0 ;  /* 0x0000000000007941 */ /* 0x000fea0003800200 */
.L_x_430:
        /* <DEDUP_REMOVED lines=43> */
.L_x_433:
[----:B------:R-:W-:Y:S05]  /*25770*/  BSYNC.RECONVERGENT B0 ;  /* 0x0000000000007941 */ /* 0x000fea0003800200 */
.L_x_432:
        /* <DEDUP_REMOVED lines=43> */
.L_x_435:
[----:B------:R-:W-:Y:S05]  /*25a30*/  BSYNC.RECONVERGENT B0 ;  /* 0x0000000000007941 */ /* 0x000fea0003800200 */
.L_x_434:
        /* <DEDUP_REMOVED lines=43> */
.L_x_437:
[----:B------:R-:W-:Y:S05]  /*25cf0*/  BSYNC.RECONVERGENT B0 ;  /* 0x0000000000007941 */ /* 0x000fea0003800200 */
.L_x_436:
        /* <DEDUP_REMOVED lines=43> */
.L_x_439:
[----:B------:R-:W-:Y:S05]  /*25fb0*/  BSYNC.RECONVERGENT B0 ;  /* 0x0000000000007941 */ /* 0x000fea0003800200 */
.L_x_438:
        /* <DEDUP_REMOVED lines=43> */
.L_x_441:
[----:B------:R-:W-:Y:S05]  /*26270*/  BSYNC.RECONVERGENT B0 ;  /* 0x0000000000007941 */ /* 0x000fea0003800200 */
.L_x_440:
        /* <DEDUP_REMOVED lines=43> */
.L_x_443:
[----:B------:R-:W-:Y:S05]  /*26530*/  BSYNC.RECONVERGENT B0 ;  /* 0x0000000000007941 */ /* 0x000fea0003800200 */
.L_x_442:
        /* <DEDUP_REMOVED lines=43> */
.L_x_445:
[----:B------:R-:W-:Y:S05]  /*267f0*/  BSYNC.RECONVERGENT B0 ;  /* 0x0000000000007941 */ /* 0x000fea0003800200 */
.L_x_444:
        /* <DEDUP_REMOVED lines=43> */
.L_x_447:
[----:B------:R-:W-:Y:S05]  /*26ab0*/  BSYNC.RECONVERGENT B0 ;  /* 0x0000000000007941 */ /* 0x000fea0003800200 */
.L_x_446:
        /* <DEDUP_REMOVED lines=43> */
.L_x_449:
[----:B------:R-:W-:Y:S05]  /*26d70*/  BSYNC.RECONVERGENT B0 ;  /* 0x0000000000007941 */ /* 0x000fea0003800200 */
.L_x_448:
        /* <DEDUP_REMOVED lines=43> */
.L_x_451:
[----:B------:R-:W-:Y:S05]  /*27030*/  BSYNC.RECONVERGENT B0 ;  /* 0x0000000000007941 */ /* 0x000fea0003800200 */
.L_x_450:
        /* <DEDUP_REMOVED lines=43> */
.L_x_453:
[----:B------:R-:W-:Y:S05]  /*272f0*/  BSYNC.RECONVERGENT B0 ;  /* 0x0000000000007941 */ /* 0x000fea0003800200 */
.L_x_452:
        /* <DEDUP_REMOVED lines=43> */
.L_x_455:
[----:B------:R-:W-:Y:S05]  /*275b0*/  BSYNC.RECONVERGENT B0 ;  /* 0x0000000000007941 */ /* 0x000fea0003800200 */
.L_x_454:
        /* <DEDUP_REMOVED lines=43> */
.L_x_457:
[----:B------:R-:W-:Y:S05]  /*27870*/  BSYNC.RECONVERGENT B0 ;  /* 0x0000000000007941 */ /* 0x000fea0003800200 */
.L_x_456:
        /* <DEDUP_REMOVED lines=43> */
.L_x_459:
[----:B------:R-:W-:Y:S05]  /*27b30*/  BSYNC.RECONVERGENT B0 ;  /* 0x0000000000007941 */ /* 0x000fea0003800200 */
.L_x_458:
        /* <DEDUP_REMOVED lines=43> */
.L_x_461:
[----:B------:R-:W-:Y:S05]  /*27df0*/  BSYNC.RECONVERGENT B0 ;  /* 0x0000000000007941 */ /* 0x000fea0003800200 */
.L_x_460:
        /* <DEDUP_REMOVED lines=43> */
.L_x_463:
[----:B------:R-:W-:Y:S05]  /*280b0*/  BSYNC.RECONVERGENT B0 ;  /* 0x0000000000007941 */ /* 0x000fea0003800200 */
.L_x_462:
        /* <DEDUP_REMOVED lines=43> */
.L_x_465:
[----:B------:R-:W-:Y:S05]  /*28370*/  BSYNC.RECONVERGENT B0 ;  /* 0x0000000000007941 */ /* 0x000fea0003800200 */
.L_x_464:
        /* <DEDUP_REMOVED lines=43> */
.L_x_467:
[----:B------:R-:W-:Y:S05]  /*28630*/  BSYNC.RECONVERGENT B0 ;  /* 0x0000000000007941 */ /* 0x000fea0003800200 */
.L_x_466:
        /* <DEDUP_REMOVED lines=43> */
.L_x_469:
[----:B------:R-:W-:Y:S05]  /*288f0*/  BSYNC.RECONVERGENT B0 ;  /* 0x0000000000007941 */ /* 0x000fea0003800200 */
.L_x_468:
        /* <DEDUP_REMOVED lines=43> */
.L_x_471:
[----:B------:R-:W-:Y:S05]  /*28bb0*/  BSYNC.RECONVERGENT B0 ;  /* 0x0000000000007941 */ /* 0x000fea0003800200 */
.L_x_470:
        /* <DEDUP_REMOVED lines=43> */
.L_x_473:
[----:B------:R-:W-:Y:S05]  /*28e70*/  BSYNC.RECONVERGENT B0 ;  /* 0x0000000000007941 */ /* 0x000fea0003800200 */
.L_x_472:
        /* <DEDUP_REMOVED lines=43> */
.L_x_475:
[----:B------:R-:W-:Y:S05]  /*29130*/  BSYNC.RECONVERGENT B0 ;  /* 0x0000000000007941 */ /* 0x000fea0003800200 */
.L_x_474:
        /* <DEDUP_REMOVED lines=43> */
.L_x_477:
[----:B------:R-:W-:Y:S05]  /*293f0*/  BSYNC.RECONVERGENT B0 ;  /* 0x0000000000007941 */ /* 0x000fea0003800200 */
.L_x_476:
        /* <DEDUP_REMOVED lines=43> */
.L_x_479:
[----:B------:R-:W-:Y:S05]  /*296b0*/  BSYNC.RECONVERGENT B0 ;  /* 0x0000000000007941 */ /* 0x000fea0003800200 */
.L_x_478:
        /* <DEDUP_REMOVED lines=43> */
.L_x_481:
[----:B------:R-:W-:Y:S05]  /*29970*/  BSYNC.RECONVERGENT B0 ;  /* 0x0000000000007941 */ /* 0x000fea0003800200 */
.L_x_480:
        /* <DEDUP_REMOVED lines=43> */
.L_x_483:
[----:B------:R-:W-:Y:S05]  /*29c30*/  BSYNC.RECONVERGENT B0 ;  /* 0x0000000000007941 */ /* 0x000fea0003800200 */
.L_x_482:
        /* <DEDUP_REMOVED lines=43> */
.L_x_485:
[----:B------:R-:W-:Y:S05]  /*29ef0*/  BSYNC.RECONVERGENT B0 ;  /* 0x0000000000007941 */ /* 0x000fea0003800200 */
.L_x_484:
        /* <DEDUP_REMOVED lines=43> */
.L_x_487:
[----:B------:R-:W-:Y:S05]  /*2a1b0*/  BSYNC.RECONVERGENT B0 ;  /* 0x0000000000007941 */ /* 0x000fea0003800200 */
.L_x_486:
        /* <DEDUP_REMOVED lines=43> */
.L_x_489:
[----:B------:R-:W-:Y:S05]  /*2a470*/  BSYNC.RECONVERGENT B0 ;  /* 0x0000000000007941 */ /* 0x000fea0003800200 */
.L_x_488:
        /* <DEDUP_REMOVED lines=43> */
.L_x_491:
[----:B------:R-:W-:Y:S05]  /*2a730*/  BSYNC.RECONVERGENT B0 ;  /* 0x0000000000007941 */ /* 0x000fea0003800200 */
.L_x_490:
        /* <DEDUP_REMOVED lines=43> */
.L_x_493:
[----:B------:R-:W-:Y:S05]  /*2a9f0*/  BSYNC.RECONVERGENT B0 ;  /* 0x0000000000007941 */ /* 0x000fea0003800200 */
.L_x_492:
        /* <DEDUP_REMOVED lines=43> */
.L_x_495:
[----:B------:R-:W-:Y:S05]  /*2acb0*/  BSYNC.RECONVERGENT B0 ;  /* 0x0000000000007941 */ /* 0x000fea0003800200 */
.L_x_494:
        /* <DEDUP_REMOVED lines=43> */
.L_x_497:
[----:B------:R-:W-:Y:S05]  /*2af70*/  BSYNC.RECONVERGENT B0 ;  /* 0x0000000000007941 */ /* 0x000fea0003800200 */
.L_x_496:
        /* <DEDUP_REMOVED lines=43> */
.L_x_499:
[----:B------:R-:W-:Y:S05]  /*2b230*/  BSYNC.RECONVERGENT B0 ;  /* 0x0000000000007941 */ /* 0x000fea0003800200 */
.L_x_498:
        /* <DEDUP_REMOVED lines=43> */
.L_x_501:
[----:B------:R-:W-:Y:S05]  /*2b4f0*/  BSYNC.RECONVERGENT B0 ;  /* 0x0000000000007941 */ /* 0x000fea0003800200 */
.L_x_500:
        /* <DEDUP_REMOVED lines=43> */
.L_x_503:
[----:B------:R-:W-:Y:S05]  /*2b7b0*/  BSYNC.RECONVERGENT B0 ;  /* 0x0000000000007941 */ /* 0x000fea0003800200 */
.L_x_502:
        /* <DEDUP_REMOVED lines=43> */
.L_x_505:
[----:B------:R-:W-:Y:S05]  /*2ba70*/  BSYNC.RECONVERGENT B0 ;  /* 0x0000000000007941 */ /* 0x000fea0003800200 */
.L_x_504:
        /* <DEDUP_REMOVED lines=43> */
.L_x_507:
[----:B------:R-:W-:Y:S05]  /*2bd30*/  BSYNC.RECONVERGENT B0 ;  /* 0x0000000000007941 */ /* 0x000fea0003800200 */
.L_x_506:
        /* <DEDUP_REMOVED lines=43> */
.L_x_509:
[----:B------:R-:W-:Y:S05]  /*2bff0*/  BSYNC.RECONVERGENT B0 ;  /* 0x0000000000007941 */ /* 0x000fea0003800200 */
.L_x_508:
        /* <DEDUP_REMOVED lines=43> */
.L_x_511:
[----:B------:R-:W-:Y:S05]  /*2c2b0*/  BSYNC.RECONVERGENT B0 ;  /* 0x0000000000007941 */ /* 0x000fea0003800200 */
.L_x_510:
        /* <DEDUP_REMOVED lines=43> */
.L_x_513:
[----:B------:R-:W-:Y:S05]  /*2c570*/  BSYNC.RECONVERGENT B0 ;  /* 0x0000000000007941 */ /* 0x000fea0003800200 */
.L_x_512:
        /* <DEDUP_REMOVED lines=43> */
.L_x_515:
[----:B------:R-:W-:Y:S05]  /*2c830*/  BSYNC.RECONVERGENT B0 ;  /* 0x0000000000007941 */ /* 0x000fea0003800200 */
.L_x_514:
        /* <DEDUP_REMOVED lines=43> */
.L_x_517:
[----:B------:R-:W-:Y:S05]  /*2caf0*/  BSYNC.RECONVERGENT B0 ;  /* 0x0000000000007941 */ /* 0x000fea0003800200 */
.L_x_516:
        /* <DEDUP_REMOVED lines=43> */
.L_x_519:
[----:B------:R-:W-:Y:S05]  /*2cdb0*/  BSYNC.RECONVERGENT B0 ;  /* 0x0000000000007941 */ /* 0x000fea0003800200 */
.L_x_518:
        /* <DEDUP_REMOVED lines=43> */
.L_x_521:
[----:B------:R-:W-:Y:S05]  /*2d070*/  BSYNC.RECONVERGENT B0 ;  /* 0x0000000000007941 */ /* 0x000fea0003800200 */
.L_x_520:
        /* <DEDUP_REMOVED lines=43> */
.L_x_523:
[----:B------:R-:W-:Y:S05]  /*2d330*/  BSYNC.RECONVERGENT B0 ;  /* 0x0000000000007941 */ /* 0x000fea0003800200 */
.L_x_522:
        /* <DEDUP_REMOVED lines=43> */
.L_x_525:
[----:B------:R-:W-:Y:S05]  /*2d5f0*/  BSYNC.RECONVERGENT B0 ;  /* 0x0000000000007941 */ /* 0x000fea0003800200 */
.L_x_524:
        /* <DEDUP_REMOVED lines=43> */
.L_x_527:
[----:B------:R-:W-:Y:S05]  /*2d8b0*/  BSYNC.RECONVERGENT B0 ;  /* 0x0000000000007941 */ /* 0x000fea0003800200 */
.L_x_526:
        /* <DEDUP_REMOVED lines=43> */
.L_x_529:
[----:B------:R-:W-:Y:S05]  /*2db70*/  BSYNC.RECONVERGENT B0 ;  /* 0x0000000000007941 */ /* 0x000fea0003800200 */
.L_x_528:
        /* <DEDUP_REMOVED lines=43> */
.L_x_531:
[----:B------:R-:W-:Y:S05]  /*2de30*/  BSYNC.RECONVERGENT B0 ;  /* 0x0000000000007941 */ /* 0x000fea0003800200 */
.L_x_530:
        /* <DEDUP_REMOVED lines=43> */
.L_x_533:
[----:B------:R-:W-:Y:S05]  /*2e0f0*/  BSYNC.RECONVERGENT B0 ;  /* 0x0000000000007941 */ /* 0x000fea0003800200 */
.L_x_532:
        /* <DEDUP_REMOVED lines=43> */
.L_x_535:
[----:B------:R-:W-:Y:S05]  /*2e3b0*/  BSYNC.RECONVERGENT B0 ;  /* 0x0000000000007941 */ /* 0x000fea0003800200 */
.L_x_534:
        /* <DEDUP_REMOVED lines=43> */
.L_x_537:
[----:B------:R-:W-:Y:S05]  /*2e670*/  BSYNC.RECONVERGENT B0 ;  /* 0x0000000000007941 */ /* 0x000fea0003800200 */
.L_x_536:
        /* <DEDUP_REMOVED lines=43> */
.L_x_539:
[----:B------:R-:W-:Y:S05]  /*2e930*/  BSYNC.RECONVERGENT B0 ;  /* 0x0000000000007941 */ /* 0x000fea0003800200 */
.L_x_538:
        /* <DEDUP_REMOVED lines=43> */
.L_x_541:
[----:B------:R-:W-:Y:S05]  /*2ebf0*/  BSYNC.RECONVERGENT B0 ;  /* 0x0000000000007941 */ /* 0x000fea0003800200 */
.L_x_540:
        /* <DEDUP_REMOVED lines=43> */
.L_x_543:
[----:B------:R-:W-:Y:S05]  /*2eeb0*/  BSYNC.RECONVERGENT B0 ;  /* 0x0000000000007941 */ /* 0x000fea0003800200 */
.L_x_542:
        /* <DEDUP_REMOVED lines=43> */
.L_x_545:
[----:B------:R-:W-:Y:S05]  /*2f170*/  BSYNC.RECONVERGENT B0 ;  /* 0x0000000000007941 */ /* 0x000fea0003800200 */
.L_x_544:
        /* <DEDUP_REMOVED lines=43> */
.L_x_547:
[----:B------:R-:W-:Y:S05]  /*2f430*/  BSYNC.RECONVERGENT B0 ;  /* 0x0000000000007941 */ /* 0x000fea0003800200 */
.L_x_546:
        /* <DEDUP_REMOVED lines=43> */
.L_x_549:
[----:B------:R-:W-:Y:S05]  /*2f6f0*/  BSYNC.RECONVERGENT B0 ;  /* 0x0000000000007941 */ /* 0x000fea0003800200 */
.L_x_548:
        /* <DEDUP_REMOVED lines=43> */
.L_x_551:
[----:B------:R-:W-:Y:S05]  /*2f9b0*/  BSYNC.RECONVERGENT B0 ;  /* 0x0000000000007941 */ /* 0x000fea0003800200 */
.L_x_550:
        /* <DEDUP_REMOVED lines=43> */
.L_x_553:
[----:B------:R-:W-:Y:S05]  /*2fc70*/  BSYNC.RECONVERGENT B0 ;  /* 0x0000000000007941 */ /* 0x000fea0003800200 */
.L_x_552:
        /* <DEDUP_REMOVED lines=43> */
.L_x_555:
[----:B------:R-:W-:Y:S05]  /*2ff30*/  BSYNC.RECONVERGENT B0 ;  /* 0x0000000000007941 */ /* 0x000fea0003800200 */
.L_x_554:
        /* <DEDUP_REMOVED lines=43> */
.L_x_557:
[----:B------:R-:W-:Y:S05]  /*301f0*/  BSYNC.RECONVERGENT B0 ;  /* 0x0000000000007941 */ /* 0x000fea0003800200 */
.L_x_556:
        /* <DEDUP_REMOVED lines=43> */
.L_x_559:
[----:B------:R-:W-:Y:S05]  /*304b0*/  BSYNC.RECONVERGENT B0 ;  /* 0x0000000000007941 */ /* 0x000fea0003800200 */
.L_x_558:
        /* <DEDUP_REMOVED lines=43> */
.L_x_561:
[----:B------:R-:W-:Y:S05]  /*30770*/  BSYNC.RECONVERGENT B0 ;  /* 0x0000000000007941 */ /* 0x000fea0003800200 */
.L_x_560:
        /* <DEDUP_REMOVED lines=43> */
.L_x_563:
[----:B------:R-:W-:Y:S05]  /*30a30*/  BSYNC.RECONVERGENT B0 ;  /* 0x0000000000007941 */ /* 0x000fea0003800200 */
.L_x_562:
        /* <DEDUP_REMOVED lines=43> */
.L_x_565:
[----:B------:R-:W-:Y:S05]  /*30cf0*/  BSYNC.RECONVERGENT B0 ;  /* 0x0000000000007941 */ /* 0x000fea0003800200 */
.L_x_564:
        /* <DEDUP_REMOVED lines=43> */
.L_x_567:
[----:B------:R-:W-:Y:S05]  /*30fb0*/  BSYNC.RECONVERGENT B0 ;  /* 0x0000000000007941 */ /* 0x000fea0003800200 */
.L_x_566:
        /* <DEDUP_REMOVED lines=43> */
.L_x_569:
[----:B------:R-:W-:Y:S05]  /*31270*/  BSYNC.RECONVERGENT B0 ;  /* 0x0000000000007941 */ /* 0x000fea0003800200 */
.L_x_568:
        /* <DEDUP_REMOVED lines=43> */
.L_x_571:
[----:B------:R-:W-:Y:S05]  /*31530*/  BSYNC.RECONVERGENT B0 ;  /* 0x0000000000007941 */ /* 0x000fea0003800200 */
.L_x_570:
        /* <DEDUP_REMOVED lines=43> */
.L_x_573:
[----:B------:R-:W-:Y:S05]  /*317f0*/  BSYNC.RECONVERGENT B0 ;  /* 0x0000000000007941 */ /* 0x000fea0003800200 */
.L_x_572:
        /* <DEDUP_REMOVED lines=43> */
.L_x_575:
[----:B------:R-:W-:Y:S05]  /*31ab0*/  BSYNC.RECONVERGENT B0 ;  /* 0x0000000000007941 */ /* 0x000fea0003800200 */
.L_x_574:
        /* <DEDUP_REMOVED lines=43> */
.L_x_577:
[----:B------:R-:W-:Y:S05]  /*31d70*/  BSYNC.RECONVERGENT B0 ;  /* 0x0000000000007941 */ /* 0x000fea0003800200 */
.L_x_576:
        /* <DEDUP_REMOVED lines=43> */
.L_x_579:
[----:B------:R-:W-:Y:S05]  /*32030*/  BSYNC.RECONVERGENT B0 ;  /* 0x0000000000007941 */ /* 0x000fea0003800200 */
.L_x_578:
        /* <DEDUP_REMOVED lines=43> */
.L_x_581:
[----:B------:R-:W-:Y:S05]  /*322f0*/  BSYNC.RECONVERGENT B0 ;  /* 0x0000000000007941 */ /* 0x000fea0003800200 */
.L_x_580:
        /* <DEDUP_REMOVED lines=43> */
.L_x_583:
[----:B------:R-:W-:Y:S05]  /*325b0*/  BSYNC.RECONVERGENT B0 ;  /* 0x0000000000007941 */ /* 0x000fea0003800200 */
.L_x_582:
        /* <DEDUP_REMOVED lines=43> */
.L_x_585:
[----:B------:R-:W-:Y:S05]  /*32870*/  BSYNC.RECONVERGENT B0 ;  /* 0x0000000000007941 */ /* 0x000fea0003800200 */
.L_x_584:
        /* <DEDUP_REMOVED lines=43> */
.L_x_587:
[----:B------:R-:W-:Y:S05]  /*32b30*/  BSYNC.RECONVERGENT B0 ;  /* 0x0000000000007941 */ /* 0x000fea0003800200 */
.L_x_586:
        /* <DEDUP_REMOVED lines=43> */
.L_x_589:
[----:B------:R-:W-:Y:S05]  /*32df0*/  BSYNC.RECONVERGENT B0 ;  /* 0x0000000000007941 */ /* 0x000fea0003800200 */
.L_x_588:
        /* <DEDUP_REMOVED lines=43> */
.L_x_591:
[----:B------:R-:W-:Y:S05]  /*330b0*/  BSYNC.RECONVERGENT B0 ;  /* 0x0000000000007941 */ /* 0x000fea0003800200 */
.L_x_590:
        /* <DEDUP_REMOVED lines=43> */
.L_x_593:
[----:B------:R-:W-:Y:S05]  /*33370*/  BSYNC.RECONVERGENT B0 ;  /* 0x0000000000007941 */ /* 0x000fea0003800200 */
.L_x_592:
        /* <DEDUP_REMOVED lines=43> */
.L_x_595:
[----:B------:R-:W-:Y:S05]  /*33630*/  BSYNC.RECONVERGENT B0 ;  /* 0x0000000000007941 */ /* 0x000fea0003800200 */
.L_x_594:
        /* <DEDUP_REMOVED lines=43> */
.L_x_597:
[----:B------:R-:W-:Y:S05]  /*338f0*/  BSYNC.RECONVERGENT B0 ;  /* 0x0000000000007941 */ /* 0x000fea0003800200 */
.L_x_596:
        /* <DEDUP_REMOVED lines=43> */
.L_x_599:
[----:B------:R-:W-:Y:S05]  /*33bb0*/  BSYNC.RECONVERGENT B0 ;  /* 0x0000000000007941 */ /* 0x000fea0003800200 */
.L_x_598:
        /* <DEDUP_REMOVED lines=43> */
.L_x_601:
[----:B------:R-:W-:Y:S05]  /*33e70*/  BSYNC.RECONVERGENT B0 ;  /* 0x0000000000007941 */ /* 0x000fea0003800200 */
.L_x_600:
        /* <DEDUP_REMOVED lines=43> */
.L_x_603:
[----:B------:R-:W-:Y:S05]  /*34130*/  BSYNC.RECONVERGENT B0 ;  /* 0x0000000000007941 */ /* 0x000fea0003800200 */
.L_x_602:
        /* <DEDUP_REMOVED lines=43> */
.L_x_605:
[----:B------:R-:W-:Y:S05]  /*343f0*/  BSYNC.RECONVERGENT B0 ;  /* 0x0000000000007941 */ /* 0x000fea0003800200 */
.L_x_604:
        /* <DEDUP_REMOVED lines=43> */
.L_x_607:
[----:B------:R-:W-:Y:S05]  /*346b0*/  BSYNC.RECONVERGENT B0 ;  /* 0x0000000000007941 */ /* 0x000fea0003800200 */
.L_x_606:
        /* <DEDUP_REMOVED lines=43> */
.L_x_609:
[----:B------:R-:W-:Y:S05]  /*34970*/  BSYNC.RECONVERGENT B0 ;  /* 0x0000000000007941 */ /* 0x000fea0003800200 */
.L_x_608:
        /* <DEDUP_REMOVED lines=43> */
.L_x_611:
[----:B------:R-:W-:Y:S05]  /*34c30*/  BSYNC.RECONVERGENT B0 ;  /* 0x0000000000007941 */ /* 0x000fea0003800200 */
.L_x_610:
        /* <DEDUP_REMOVED lines=43> */
.L_x_613:
[----:B------:R-:W-:Y:S05]  /*34ef0*/  BSYNC.RECONVERGENT B0 ;  /* 0x0000000000007941 */ /* 0x000fea0003800200 */
.L_x_612:
        /* <DEDUP_REMOVED lines=43> */
.L_x_615:
[----:B------:R-:W-:Y:S05]  /*351b0*/  BSYNC.RECONVERGENT B0 ;  /* 0x0000000000007941 */ /* 0x000fea0003800200 */
.L_x_614:
        /* <DEDUP_REMOVED lines=43> */
.L_x_617:
[----:B------:R-:W-:Y:S05]  /*35470*/  BSYNC.RECONVERGENT B0 ;  /* 0x0000000000007941 */ /* 0x000fea0003800200 */
.L_x_616:
        /* <DEDUP_REMOVED lines=43> */
.L_x_619:
[----:B------:R-:W-:Y:S05]  /*35730*/  BSYNC.RECONVERGENT B0 ;  /* 0x0000000000007941 */ /* 0x000fea0003800200 */
.L_x_618:
        /* <DEDUP_REMOVED lines=43> */
.L_x_621:
[----:B------:R-:W-:Y:S05]  /*359f0*/  BSYNC.RECONVERGENT B0 ;  /* 0x0000000000007941 */ /* 0x000fea0003800200 */
.L_x_620:
        /* <DEDUP_REMOVED lines=43> */
.L_x_623:
[----:B------:R-:W-:Y:S05]  /*35cb0*/  BSYNC.RECONVERGENT B0 ;  /* 0x0000000000007941 */ /* 0x000fea0003800200 */
.L_x_622:
        /* <DEDUP_REMOVED lines=43> */
.L_x_625:
[----:B------:R-:W-:Y:S05]  /*35f70*/  BSYNC.RECONVERGENT B0 ;  /* 0x0000000000007941 */ /* 0x000fea0003800200 */
.L_x_624:
        /* <DEDUP_REMOVED lines=43> */
.L_x_627:
[----:B------:R-:W-:Y:S05]  /*36230*/  BSYNC.RECONVERGENT B0 ;  /* 0x0000000000007941 */ /* 0x000fea0003800200 */
.L_x_626:
        /* <DEDUP_REMOVED lines=43> */
.L_x_629:
[----:B------:R-:W-:Y:S05]  /*364f0*/  BSYNC.RECONVERGENT B0 ;  /* 0x0000000000007941 */ /* 0x000fea0003800200 */
.L_x_628:
        /* <DEDUP_REMOVED lines=43> */
.L_x_631:
[----:B------:R-:W-:Y:S05]  /*367b0*/  BSYNC.RECONVERGENT B0 ;  /* 0x0000000000007941 */ /* 0x000fea0003800200 */
.L_x_630:
        /* <DEDUP_REMOVED lines=43> */
.L_x_633:
[----:B------:R-:W-:Y:S05]  /*36a70*/  BSYNC.RECONVERGENT B0 ;  /* 0x0000000000007941 */ /* 0x000fea0003800200 */
.L_x_632:
        /* <DEDUP_REMOVED lines=43> */
.L_x_635:
[----:B------:R-:W-:Y:S05]  /*36d30*/  BSYNC.RECONVERGENT B0 ;  /* 0x0000000000007941 */ /* 0x000fea0003800200 */
.L_x_634:
        /* <DEDUP_REMOVED lines=43> */
.L_x_637:
[----:B------:R-:W-:Y:S05]  /*36ff0*/  BSYNC.RECONVERGENT B0 ;  /* 0x0000000000007941 */ /* 0x000fea0003800200 */
.L_x_636:
        /* <DEDUP_REMOVED lines=43> */
.L_x_639:
[----:B------:R-:W-:Y:S05]  /*372b0*/  BSYNC.RECONVERGENT B0 ;  /* 0x0000000000007941 */ /* 0x000fea0003800200 */
.L_x_638:
        /* <DEDUP_REMOVED lines=43> */
.L_x_641:
[----:B------:R-:W-:Y:S05]  /*37570*/  BSYNC.RECONVERGENT B0 ;  /* 0x0000000000007941 */ /* 0x000fea0003800200 */
.L_x_640:
        /* <DEDUP_REMOVED lines=43> */
.L_x_643:
[----:B------:R-:W-:Y:S05]  /*37830*/  BSYNC.RECONVERGENT B0 ;  /* 0x0000000000007941 */ /* 0x000fea0003800200 */
.L_x_642:
        /* <DEDUP_REMOVED lines=43> */
.L_x_645:
[----:B------:R-:W-:Y:S05]  /*37af0*/  BSYNC.RECONVERGENT B0 ;  /* 0x0000000000007941 */ /* 0x000fea0003800200 */
.L_x_644:
        /* <DEDUP_REMOVED lines=43> */
.L_x_647:
[----:B------:R-:W-:Y:S05]  /*37db0*/  BSYNC.RECONVERGENT B0 ;  /* 0x0000000000007941 */ /* 0x000fea0003800200 */
.L_x_646:
        /* <DEDUP_REMOVED lines=43> */
.L_x_649:
[----:B------:R-:W-:Y:S05]  /*38070*/  BSYNC.RECONVERGENT B0 ;  /* 0x0000000000007941 */ /* 0x000fea0003800200 */
.L_x_648:
        /* <DEDUP_REMOVED lines=43> */
.L_x_651:
[----:B------:R-:W-:Y:S05]  /*38330*/  BSYNC.RECONVERGENT B0 ;  /* 0x0000000000007941 */ /* 0x000fea0003800200 */
.L_x_650:
        /* <DEDUP_REMOVED lines=43> */
.L_x_653:
[----:B------:R-:W-:Y:S05]  /*385f0*/  BSYNC.RECONVERGENT B0 ;  /* 0x0000000000007941 */ /* 0x000fea0003800200 */
.L_x_652:
        /* <DEDUP_REMOVED lines=43> */
.L_x_655:
[----:B------:R-:W-:Y:S05]  /*388b0*/  BSYNC.RECONVERGENT B0 ;  /* 0x0000000000007941 */ /* 0x000fea0003800200 */
.L_x_654:
        /* <DEDUP_REMOVED lines=43> */
.L_x_657:
[----:B------:R-:W-:Y:S05]  /*38b70*/  BSYNC.RECONVERGENT B0 ;  /* 0x0000000000007941 */ /* 0x000fea0003800200 */
.L_x_656:
        /* <DEDUP_REMOVED lines=43> */
.L_x_659:
[----:B------:R-:W-:Y:S05]  /*38e30*/  BSYNC.RECONVERGENT B0 ;  /* 0x0000000000007941 */ /* 0x000fea0003800200 */
.L_x_658:
        /* <DEDUP_REMOVED lines=43> */
.L_x_661:
[----:B------:R-:W-:Y:S05]  /*390f0*/  BSYNC.RECONVERGENT B0 ;  /* 0x0000000000007941 */ /* 0x000fea0003800200 */
.L_x_660:
        /* <DEDUP_REMOVED lines=43> */
.L_x_663:
[----:B------:R-:W-:Y:S05]  /*393b0*/  BSYNC.RECONVERGENT B0 ;  /* 0x0000000000007941 */ /* 0x000fea0003800200 */
.L_x_662:
        /* <DEDUP_REMOVED lines=43> */
.L_x_665:
[----:B------:R-:W-:Y:S05]  /*39670*/  BSYNC.RECONVERGENT B0 ;  /* 0x0000000000007941 */ /* 0x000fea0003800200 */
.L_x_664:
        /* <DEDUP_REMOVED lines=43> */
.L_x_667:
[----:B------:R-:W-:Y:S05]  /*39930*/  BSYNC.RECONVERGENT B0 ;  /* 0x0000000000007941 */ /* 0x000fea0003800200 */
.L_x_666:
        /* <DEDUP_REMOVED lines=43> */
.L_x_669:
[----:B------:R-:W-:Y:S05]  /*39bf0*/  BSYNC.RECONVERGENT B0 ;  /* 0x0000000000007941 */ /* 0x000fea0003800200 */
.L_x_668:
        /* <DEDUP_REMOVED lines=43> */
.L_x_671:
[----:B------:R-:W-:Y:S05]  /*39eb0*/  BSYNC.RECONVERGENT B0 ;  /* 0x0000000000007941 */ /* 0x000fea0003800200 */
.L_x_670:
        /* <DEDUP_REMOVED lines=43> */
.L_x_673:
[----:B------:R-:W-:Y:S05]  /*3a170*/  BSYNC.RECONVERGENT B0 ;  /* 0x0000000000007941 */ /* 0x000fea0003800200 */
.L_x_672:
        /* <DEDUP_REMOVED lines=43> */
.L_x_675:
[----:B------:R-:W-:Y:S05]  /*3a430*/  BSYNC.RECONVERGENT B0 ;  /* 0x0000000000007941 */ /* 0x000fea0003800200 */
.L_x_674:
        /* <DEDUP_REMOVED lines=43> */
.L_x_677:
[----:B------:R-:W-:Y:S05]  /*3a6f0*/  BSYNC.RECONVERGENT B0 ;  /* 0x0000000000007941 */ /* 0x000fea0003800200 */
.L_x_676:
        /* <DEDUP_REMOVED lines=43> */
.L_x_679:
[----:B------:R-:W-:Y:S05]  /*3a9b0*/  BSYNC.RECONVERGENT B0 ;  /* 0x0000000000007941 */ /* 0x000fea0003800200 */
.L_x_678:
        /* <DEDUP_REMOVED lines=43> */
.L_x_681:
[----:B------:R-:W-:Y:S05]  /*3ac70*/  BSYNC.RECONVERGENT B0 ;  /* 0x0000000000007941 */ /* 0x000fea0003800200 */
.L_x_680:
        /* <DEDUP_REMOVED lines=43> */
.L_x_683:
[----:B------:R-:W-:Y:S05]  /*3af30*/  BSYNC.RECONVERGENT B0 ;  /* 0x0000000000007941 */ /* 0x000fea0003800200 */
.L_x_682:
        /* <DEDUP_REMOVED lines=43> */
.L_x_685:
[----:B------:R-:W-:Y:S05]  /*3b1f0*/  BSYNC.RECONVERGENT B0 ;  /* 0x0000000000007941 */ /* 0x000fea0003800200 */
.L_x_684:
        /* <DEDUP_REMOVED lines=43> */
.L_x_687:
[----:B------:R-:W-:Y:S05]  /*3b4b0*/  BSYNC.RECONVERGENT B0 ;  /* 0x0000000000007941 */ /* 0x000fea0003800200 */
.L_x_686:
        /* <DEDUP_REMOVED lines=43> */
.L_x_689:
[----:B------:R-:W-:Y:S05]  /*3b770*/  BSYNC.RECONVERGENT B0 ;  /* 0x0000000000007941 */ /* 0x000fea0003800200 */
.L_x_688:
        /* <DEDUP_REMOVED lines=43> */
.L_x_691:
[----:B------:R-:W-:Y:S05]  /*3ba30*/  BSYNC.RECONVERGENT B0 ;  /* 0x0000000000007941 */ /* 0x000fea0003800200 */
.L_x_690:
        /* <DEDUP_REMOVED lines=43> */
.L_x_693:
[----:B------:R-:W-:Y:S05]  /*3bcf0*/  BSYNC.RECONVERGENT B0 ;  /* 0x0000000000007941 */ /* 0x000fea0003800200 */
.L_x_692:
        /* <DEDUP_REMOVED lines=43> */
.L_x_695:
[----:B------:R-:W-:Y:S05]  /*3bfb0*/  BSYNC.RECONVERGENT B0 ;  /* 0x0000000000007941 */ /* 0x000fea0003800200 */
.L_x_694:
        /* <DEDUP_REMOVED lines=43> */
.L_x_697:
[----:B------:R-:W-:Y:S05]  /*3c270*/  BSYNC.RECONVERGENT B0 ;  /* 0x0000000000007941 */ /* 0x000fea0003800200 */
.L_x_696:
        /* <DEDUP_REMOVED lines=43> */
.L_x_699:
[----:B------:R-:W-:Y:S05]  /*3c530*/  BSYNC.RECONVERGENT B0 ;  /* 0x0000000000007941 */ /* 0x000fea0003800200 */
.L_x_698:
        /* <DEDUP_REMOVED lines=43> */
.L_x_701:
[----:B------:R-:W-:Y:S05]  /*3c7f0*/  BSYNC.RECONVERGENT B0 ;  /* 0x0000000000007941 */ /* 0x000fea0003800200 */
.L_x_700:
        /* <DEDUP_REMOVED lines=43> */
.L_x_703:
[----:B------:R-:W-:Y:S05]  /*3cab0*/  BSYNC.RECONVERGENT B0 ;  /* 0x0000000000007941 */ /* 0x000fea0003800200 */
.L_x_702:
        /* <DEDUP_REMOVED lines=43> */
.L_x_705:
[----:B------:R-:W-:Y:S05]  /*3cd70*/  BSYNC.RECONVERGENT B0 ;  /* 0x0000000000007941 */ /* 0x000fea0003800200 */
.L_x_704:
        /* <DEDUP_REMOVED lines=43> */
.L_x_707:
[----:B------:R-:W-:Y:S05]  /*3d030*/  BSYNC.RECONVERGENT B0 ;  /* 0x0000000000007941 */ /* 0x000fea0003800200 */
.L_x_706:
        /* <DEDUP_REMOVED lines=43> */
.L_x_709:
[----:B------:R-:W-:Y:S05]  /*3d2f0*/  BSYNC.RECONVERGENT B0 ;  /* 0x0000000000007941 */ /* 0x000fea0003800200 */
.L_x_708:
        /* <DEDUP_REMOVED lines=43> */
.L_x_711:
[----:B------:R-:W-:Y:S05]  /*3d5b0*/  BSYNC.RECONVERGENT B0 ;  /* 0x0000000000007941 */ /* 0x000fea0003800200 */
.L_x_710:
        /* <DEDUP_REMOVED lines=43> */
.L_x_713:
[----:B------:R-:W-:Y:S05]  /*3d870*/  BSYNC.RECONVERGENT B0 ;  /* 0x0000000000007941 */ /* 0x000fea0003800200 */
.L_x_712:
        /* <DEDUP_REMOVED lines=43> */
.L_x_715:
[----:B------:R-:W-:Y:S05]  /*3db30*/  BSYNC.RECONVERGENT B0 ;  /* 0x0000000000007941 */ /* 0x000fea0003800200 */
.L_x_714:
        /* <DEDUP_REMOVED lines=43> */
.L_x_717:
[----:B------:R-:W-:Y:S05]  /*3ddf0*/  BSYNC.RECONVERGENT B0 ;  /* 0x0000000000007941 */ /* 0x000fea0003800200 */
.L_x_716:
        /* <DEDUP_REMOVED lines=43> */
.L_x_719:
[----:B------:R-:W-:Y:S05]  /*3e0b0*/  BSYNC.RECONVERGENT B0 ;  /* 0x0000000000007941 */ /* 0x000fea0003800200 */
.L_x_718:
        /* <DEDUP_REMOVED lines=43> */
.L_x_721:
[----:B------:R-:W-:Y:S05]  /*3e370*/  BSYNC.RECONVERGENT B0 ;  /* 0x0000000000007941 */ /* 0x000fea0003800200 */
.L_x_720:
        /* <DEDUP_REMOVED lines=43> */
.L_x_723:
[----:B------:R-:W-:Y:S05]  /*3e630*/  BSYNC.RECONVERGENT B0 ;  /* 0x0000000000007941 */ /* 0x000fea0003800200 */
.L_x_722:
        /* <DEDUP_REMOVED lines=43> */
.L_x_725:
[----:B------:R-:W-:Y:S05]  /*3e8f0*/  BSYNC.RECONVERGENT B0 ;  /* 0x0000000000007941 */ /* 0x000fea0003800200 */
.L_x_724:
        /* <DEDUP_REMOVED lines=43> */
.L_x_727:
[----:B------:R-:W-:Y:S05]  /*3ebb0*/  BSYNC.RECONVERGENT B0 ;  /* 0x0000000000007941 */ /* 0x000fea0003800200 */
.L_x_726:
        /* <DEDUP_REMOVED lines=43> */
.L_x_729:
[----:B------:R-:W-:Y:S05]  /*3ee70*/  BSYNC.RECONVERGENT B0 ;  /* 0x0000000000007941 */ /* 0x000fea0003800200 */
.L_x_728:
        /* <DEDUP_REMOVED lines=43> */
.L_x_731:
[----:B------:R-:W-:Y:S05]  /*3f130*/  BSYNC.RECONVERGENT B0 ;  /* 0x0000000000007941 */ /* 0x000fea0003800200 */
.L_x_730:
        /* <DEDUP_REMOVED lines=43> */
.L_x_733:
[----:B------:R-:W-:Y:S05]  /*3f3f0*/  BSYNC.RECONVERGENT B0 ;  /* 0x0000000000007941 */ /* 0x000fea0003800200 */
.L_x_732:
        /* <DEDUP_REMOVED lines=43> */
.L_x_735:
[----:B------:R-:W-:Y:S05]  /*3f6b0*/  BSYNC.RECONVERGENT B0 ;  /* 0x0000000000007941 */ /* 0x000fea0003800200 */
.L_x_734:
        /* <DEDUP_REMOVED lines=43> */
.L_x_737:
[----:B------:R-:W-:Y:S05]  /*3f970*/  BSYNC.RECONVERGENT B0 ;  /* 0x0000000000007941 */ /* 0x000fea0003800200 */
.L_x_736:
        /* <DEDUP_REMOVED lines=43> */
.L_x_739:
[----:B------:R-:W-:Y:S05]  /*3fc30*/  BSYNC.RECONVERGENT B0 ;  /* 0x0000000000007941 */ /* 0x000fea0003800200 */
.L_x_738:
        /* <DEDUP_REMOVED lines=43> */
.L_x_741:
[----:B------:R-:W-:Y:S05]  /*3fef0*/  BSYNC.RECONVERGENT B0 ;  /* 0x0000000000007941 */ /* 0x000fea0003800200 */
.L_x_740:
        /* <DEDUP_REMOVED lines=43> */
.L_x_743:
[----:B------:R-:W-:Y:S05]  /*401b0*/  BSYNC.RECONVERGENT B0 ;  /* 0x0000000000007941 */ /* 0x000fea0003800200 */
.L_x_742:
        /* <DEDUP_REMOVED lines=43> */
.L_x_745:
[----:B------:R-:W-:Y:S05]  /*40470*/  BSYNC.RECONVERGENT B0 ;  /* 0x0000000000007941 */ /* 0x000fea0003800200 */
.L_x_744:
        /* <DEDUP_REMOVED lines=43> */
.L_x_747:
[----:B------:R-:W-:Y:S05]  /*40730*/  BSYNC.RECONVERGENT B0 ;  /* 0x0000000000007941 */ /* 0x000fea0003800200 */
.L_x_746:
        /* <DEDUP_REMOVED lines=43> */
.L_x_749:
[----:B------:R-:W-:Y:S05]  /*409f0*/  BSYNC.RECONVERGENT B0 ;  /* 0x0000000000007941 */ /* 0x000fea0003800200 */
.L_x_748:
        /* <DEDUP_REMOVED lines=43> */
.L_x_751:
[----:B------:R-:W-:Y:S05]  /*40cb0*/  BSYNC.RECONVERGENT B0 ;  /* 0x0000000000007941 */ /* 0x000fea0003800200 */
.L_x_750:
        /* <DEDUP_REMOVED lines=43> */
.L_x_753:
[----:B------:R-:W-:Y:S05]  /*40f70*/  BSYNC.RECONVERGENT B0 ;  /* 0x0000000000007941 */ /* 0x000fea0003800200 */
.L_x_752:
        /* <DEDUP_REMOVED lines=43> */
.L_x_755:
[----:B------:R-:W-:Y:S05]  /*41230*/  BSYNC.RECONVERGENT B0 ;  /* 0x0000000000007941 */ /* 0x000fea0003800200 */
.L_x_754:
        /* <DEDUP_REMOVED lines=43> */
.L_x_757:
[----:B------:R-:W-:Y:S05]  /*414f0*/  BSYNC.RECONVERGENT B0 ;  /* 0x0000000000007941 */ /* 0x000fea0003800200 */
.L_x_756:
        /* <DEDUP_REMOVED lines=43> */
.L_x_759:
[----:B------:R-:W-:Y:S05]  /*417b0*/  BSYNC.RECONVERGENT B0 ;  /* 0x0000000000007941 */ /* 0x000fea0003800200 */
.L_x_758:
        /* <DEDUP_REMOVED lines=43> */
.L_x_761:
[----:B------:R-:W-:Y:S05]  /*41a70*/  BSYNC.RECONVERGENT B0 ;  /* 0x0000000000007941 */ /* 0x000fea0003800200 */
.L_x_760:
        /* <DEDUP_REMOVED lines=43> */
.L_x_763:
[----:B------:R-:W-:Y:S05]  /*41d30*/  BSYNC.RECONVERGENT B0 ;  /* 0x0000000000007941 */ /* 0x000fea0003800200 */
.L_x_762:
        /* <DEDUP_REMOVED lines=43> */
.L_x_765:
[----:B------:R-:W-:Y:S05]  /*41ff0*/  BSYNC.RECONVERGENT B0 ;  /* 0x0000000000007941 */ /* 0x000fea0003800200 */
.L_x_764:
        /* <DEDUP_REMOVED lines=43> */
.L_x_767:
[----:B------:R-:W-:Y:S05]  /*422b0*/  BSYNC.RECONVERGENT B0 ;  /* 0x0000000000007941 */ /* 0x000fea0003800200 */
.L_x_766:
        /* <DEDUP_REMOVED lines=43> */
.L_x_769:
[----:B------:R-:W-:Y:S05]  /*42570*/  BSYNC.RECONVERGENT B0 ;  /* 0x0000000000007941 */ /* 0x000fea0003800200 */
.L_x_768:
        /* <DEDUP_REMOVED lines=43> */
.L_x_771:
[----:B------:R-:W-:Y:S05]  /*42830*/  BSYNC.RECONVERGENT B0 ;  /* 0x0000000000007941 */ /* 0x000fea0003800200 */
.L_x_770:
        /* <DEDUP_REMOVED lines=43> */
.L_x_773:
[----:B------:R-:W-:Y:S05]  /*42af0*/  BSYNC.RECONVERGENT B0 ;  /* 0x0000000000007941 */ /* 0x000fea0003800200 */
.L_x_772:
        /* <DEDUP_REMOVED lines=43> */
.L_x_775:
[----:B------:R-:W-:Y:S05]  /*42db0*/  BSYNC.RECONVERGENT B0 ;  /* 0x0000000000007941 */ /* 0x000fea0003800200 */
.L_x_774:
        /* <DEDUP_REMOVED lines=43> */
.L_x_777:
[----:B------:R-:W-:Y:S05]  /*43070*/  BSYNC.RECONVERGENT B0 ;  /* 0x0000000000007941 */ /* 0x000fea0003800200 */
.L_x_776:
        /* <DEDUP_REMOVED lines=43> */
.L_x_779:
[----:B------:R-:W-:Y:S05]  /*43330*/  BSYNC.RECONVERGENT B0 ;  /* 0x0000000000007941 */ /* 0x000fea0003800200 */
.L_x_778:
        /* <DEDUP_REMOVED lines=43> */
.L_x_781:
[----:B------:R-:W-:Y:S05]  /*435f0*/  BSYNC.RECONVERGENT B0 ;  /* 0x0000000000007941 */ /* 0x000fea0003800200 */
.L_x_780:
        /* <DEDUP_REMOVED lines=43> */
.L_x_783:
[----:B------:R-:W-:Y:S05]  /*438b0*/  BSYNC.RECONVERGENT B0 ;  /* 0x0000000000007941 */ /* 0x000fea0003800200 */
.L_x_782:
        /* <DEDUP_REMOVED lines=43> */
.L_x_785:
[----:B------:R-:W-:Y:S05]  /*43b70*/  BSYNC.RECONVERGENT B0 ;  /* 0x0000000000007941 */ /* 0x000fea0003800200 */
.L_x_784:
        /* <DEDUP_REMOVED lines=43> */
.L_x_787:
[----:B------:R-:W-:Y:S05]  /*43e30*/  BSYNC.RECONVERGENT B0 ;  /* 0x0000000000007941 */ /* 0x000fea0003800200 */
.L_x_786:
        /* <DEDUP_REMOVED lines=43> */
.L_x_789:
[----:B------:R-:W-:Y:S05]  /*440f0*/  BSYNC.RECONVERGENT B0 ;  /* 0x0000000000007941 */ /* 0x000fea0003800200 */
.L_x_788:
        /* <DEDUP_REMOVED lines=43> */
.L_x_791:
[----:B------:R-:W-:Y:S05]  /*443b0*/  BSYNC.RECONVERGENT B0 ;  /* 0x0000000000007941 */ /* 0x000fea0003800200 */
.L_x_790:
        /* <DEDUP_REMOVED lines=43> */
.L_x_793:
[----:B------:R-:W-:Y:S05]  /*44670*/  BSYNC.RECONVERGENT B0 ;  /* 0x0000000000007941 */ /* 0x000fea0003800200 */
.L_x_792:
        /* <DEDUP_REMOVED lines=43> */
.L_x_795:
[----:B------:R-:W-:Y:S05]  /*44930*/  BSYNC.RECONVERGENT B0 ;  /* 0x0000000000007941 */ /* 0x000fea0003800200 */
.L_x_794:
        /* <DEDUP_REMOVED lines=43> */
.L_x_797:
[----:B------:R-:W-:Y:S05]  /*44bf0*/  BSYNC.RECONVERGENT B0 ;  /* 0x0000000000007941 */ /* 0x000fea0003800200 */
.L_x_796:
        /* <DEDUP_REMOVED lines=43> */
.L_x_799:
[----:B------:R-:W-:Y:S05]  /*44eb0*/  BSYNC.RECONVERGENT B0 ;  /* 0x0000000000007941 */ /* 0x000fea0003800200 */
.L_x_798:
        /* <DEDUP_REMOVED lines=43> */
.L_x_801:
[----:B------:R-:W-:Y:S05]  /*45170*/  BSYNC.RECONVERGENT B0 ;  /* 0x0000000000007941 */ /* 0x000fea0003800200 */
.L_x_800:
        /* <DEDUP_REMOVED lines=43> */
.L_x_803:
[----:B------:R-:W-:Y:S05]  /*45430*/  BSYNC.RECONVERGENT B0 ;  /* 0x0000000000007941 */ /* 0x000fea0003800200 */
.L_x_802:
        /* <DEDUP_REMOVED lines=43> */
.L_x_805:
[----:B------:R-:W-:Y:S05]  /*456f0*/  BSYNC.RECONVERGENT B0 ;  /* 0x0000000000007941 */ /* 0x000fea0003800200 */
.L_x_804:
        /* <DEDUP_REMOVED lines=43> */
.L_x_807:
[----:B------:R-:W-:Y:S05]  /*459b0*/  BSYNC.RECONVERGENT B0 ;  /* 0x0000000000007941 */ /* 0x000fea0003800200 */
.L_x_806:
        /* <DEDUP_REMOVED lines=43> */
.L_x_809:
[----:B------:R-:W-:Y:S05]  /*45c70*/  BSYNC.RECONVERGENT B0 ;  /* 0x0000000000007941 */ /* 0x000fea0003800200 */
.L_x_808:
        /* <DEDUP_REMOVED lines=43> */
.L_x_811:
[----:B------:R-:W-:Y:S05]  /*45f30*/  BSYNC.RECONVERGENT B0 ;  /* 0x0000000000007941 */ /* 0x000fea0003800200 */
.L_x_810:
        /* <DEDUP_REMOVED lines=43> */
.L_x_813:
[----:B------:R-:W-:Y:S05]  /*461f0*/  BSYNC.RECONVERGENT B0 ;  /* 0x0000000000007941 */ /* 0x000fea0003800200 */
.L_x_812:
        /* <DEDUP_REMOVED lines=43> */
.L_x_815:
[----:B------:R-:W-:Y:S05]  /*464b0*/  BSYNC.RECONVERGENT B0 ;  /* 0x0000000000007941 */ /* 0x000fea0003800200 */
.L_x_814:
        /* <DEDUP_REMOVED lines=43> */
.L_x_817:
[----:B------:R-:W-:Y:S05]  /*46770*/  BSYNC.RECONVERGENT B0 ;  /* 0x0000000000007941 */ /* 0x000fea0003800200 */
.L_x_816:
        /* <DEDUP_REMOVED lines=43> */
.L_x_819:
[----:B------:R-:W-:Y:S05]  /*46a30*/  BSYNC.RECONVERGENT B0 ;  /* 0x0000000000007941 */ /* 0x000fea0003800200 */
.L_x_818:
        /* <DEDUP_REMOVED lines=43> */
.L_x_821:
[----:B------:R-:W-:Y:S05]  /*46cf0*/  BSYNC.RECONVERGENT B0 ;  /* 0x0000000000007941 */ /* 0x000fea0003800200 */
.L_x_820:
        /* <DEDUP_REMOVED lines=43> */
.L_x_823:
[----:B------:R-:W-:Y:S05]  /*46fb0*/  BSYNC.RECONVERGENT B0 ;  /* 0x0000000000007941 */ /* 0x000fea0003800200 */
.L_x_822:
        /* <DEDUP_REMOVED lines=43> */
.L_x_825:
[----:B------:R-:W-:Y:S05]  /*47270*/  BSYNC.RECONVERGENT B0 ;  /* 0x0000000000007941 */ /* 0x000fea0003800200 */
.L_x_824:
        /* <DEDUP_REMOVED lines=43> */
.L_x_827:
[----:B------:R-:W-:Y:S05]  /*47530*/  BSYNC.RECONVERGENT B0 ;  /* 0x0000000000007941 */ /* 0x000fea0003800200 */
.L_x_826:
        /* <DEDUP_REMOVED lines=43> */
.L_x_829:
[----:B------:R-:W-:Y:S05]  /*477f0*/  BSYNC.RECONVERGENT B0 ;  /* 0x0000000000007941 */ /* 0x000fea0003800200 */
.L_x_828:
        /* <DEDUP_REMOVED lines=43> */
.L_x_831:
[----:B------:R-:W-:Y:S05]  /*47ab0*/  BSYNC.RECONVERGENT B0 ;  /* 0x0000000000007941 */ /* 0x000fea0003800200 */
.L_x_830:
        /* <DEDUP_REMOVED lines=43> */
.L_x_833:
[----:B------:R-:W-:Y:S05]  /*47d70*/  BSYNC.RECONVERGENT B0 ;  /* 0x0000000000007941 */ /* 0x000fea0003800200 */
.L_x_832:
        /* <DEDUP_REMOVED lines=43> */
.L_x_835:
[----:B------:R-:W-:Y:S05]  /*48030*/  BSYNC.RECONVERGENT B0 ;  /* 0x0000000000007941 */ /* 0x000fea0003800200 */
.L_x_834:
        /* <DEDUP_REMOVED lines=43> */
.L_x_837:
[----:B------:R-:W-:Y:S05]  /*482f0*/  BSYNC.RECONVERGENT B0 ;  /* 0x0000000000007941 */ /* 0x000fea0003800200 */
.L_x_836:
        /* <DEDUP_REMOVED lines=43> */
.L_x_839:
[----:B------:R-:W-:Y:S05]  /*485b0*/  BSYNC.RECONVERGENT B0 ;  /* 0x0000000000007941 */ /* 0x000fea0003800200 */
.L_x_838:
        /* <DEDUP_REMOVED lines=43> */
.L_x_841:
[----:B------:R-:W-:Y:S05]  /*48870*/  BSYNC.RECONVERGENT B0 ;  /* 0x0000000000007941 */ /* 0x000fea0003800200 */
.L_x_840:
        /* <DEDUP_REMOVED lines=43> */
.L_x_843:
[----:B------:R-:W-:Y:S05]  /*48b30*/  BSYNC.RECONVERGENT B0 ;  /* 0x0000000000007941 */ /* 0x000fea0003800200 */
.L_x_842:
        /* <DEDUP_REMOVED lines=43> */
.L_x_845:
[----:B------:R-:W-:Y:S05]  /*48df0*/  BSYNC.RECONVERGENT B0 ;  /* 0x0000000000007941 */ /* 0x000fea0003800200 */
.L_x_844:
        /* <DEDUP_REMOVED lines=43> */
.L_x_847:
[----:B------:R-:W-:Y:S05]  /*490b0*/  BSYNC.RECONVERGENT B0 ;  /* 0x0000000000007941 */ /* 0x000fea0003800200 */
.L_x_846:
        /* <DEDUP_REMOVED lines=43> */
.L_x_849:
[----:B------:R-:W-:Y:S05]  /*49370*/  BSYNC.RECONVERGENT B0 ;  /* 0x0000000000007941 */ /* 0x000fea0003800200 */
.L_x_848:
        /* <DEDUP_REMOVED lines=43> */
.L_x_851:
[----:B------:R-:W-:Y:S05]  /*49630*/  BSYNC.RECONVERGENT B0 ;  /* 0x0000000000007941 */ /* 0x000fea0003800200 */
.L_x_850:
        /* <DEDUP_REMOVED lines=43> */
.L_x_853:
[----:B------:R-:W-:Y:S05]  /*498f0*/  BSYNC.RECONVERGENT B0 ;  /* 0x0000000000007941 */ /* 0x000fea0003800200 */
.L_x_852:
        /* <DEDUP_REMOVED lines=43> */
.L_x_855:
[----:B------:R-:W-:Y:S05]  /*49bb0*/  BSYNC.RECONVERGENT B0 ;  /* 0x0000000000007941 */ /* 0x000fea0003800200 */
.L_x_854:
        /* <DEDUP_REMOVED lines=43> */
.L_x_857:
[----:B------:R-:W-:Y:S05]  /*49e70*/  BSYNC.RECONVERGENT B0 ;  /* 0x0000000000007941 */ /* 0x000fea0003800200 */
.L_x_856:
        /* <DEDUP_REMOVED lines=43> */
.L_x_859:
[----:B------:R-:W-:Y:S05]  /*4a130*/  BSYNC.RECONVERGENT B0 ;  /* 0x0000000000007941 */ /* 0x000fea0003800200 */
.L_x_858:
        /* <DEDUP_REMOVED lines=43> */
.L_x_861:
[----:B------:R-:W-:Y:S05]  /*4a3f0*/  BSYNC.RECONVERGENT B0 ;  /* 0x0000000000007941 */ /* 0x000fea0003800200 */
.L_x_860:
        /* <DEDUP_REMOVED lines=43> */
.L_x_863:
[----:B------:R-:W-:Y:S05]  /*4a6b0*/  BSYNC.RECONVERGENT B0 ;  /* 0x0000000000007941 */ /* 0x000fea0003800200 */
.L_x_862:
        /* <DEDUP_REMOVED lines=43> */
.L_x_865:
[----:B------:R-:W-:Y:S05]  /*4a970*/  BSYNC.RECONVERGENT B0 ;  /* 0x0000000000007941 */ /* 0x000fea0003800200 */
.L_x_864:
        /* <DEDUP_REMOVED lines=43> */
.L_x_867:
[----:B------:R-:W-:Y:S05]  /*4ac30*/  BSYNC.RECONVERGENT B0 ;  /* 0x0000000000007941 */ /* 0x000fea0003800200 */
.L_x_866:
        /* <DEDUP_REMOVED lines=43> */
.L_x_869:
[----:B------:R-:W-:Y:S05]  /*4aef0*/  BSYNC.RECONVERGENT B0 ;  /* 0x0000000000007941 */ /* 0x000fea0003800200 */
.L_x_868:
        /* <DEDUP_REMOVED lines=43> */
.L_x_871:
[----:B------:R-:W-:Y:S05]  /*4b1b0*/  BSYNC.RECONVERGENT B0 ;  /* 0x0000000000007941 */ /* 0x000fea0003800200 */
.L_x_870:
        /* <DEDUP_REMOVED lines=43> */
.L_x_873:
[----:B------:R-:W-:Y:S05]  /*4b470*/  BSYNC.RECONVERGENT B0 ;  /* 0x0000000000007941 */ /* 0x000fea0003800200 */
.L_x_872:
        /* <DEDUP_REMOVED lines=43> */
.L_x_875:
[----:B------:R-:W-:Y:S05]  /*4b730*/  BSYNC.RECONVERGENT B0 ;  /* 0x0000000000007941 */ /* 0x000fea0003800200 */
.L_x_874:
        /* <DEDUP_REMOVED lines=43> */
.L_x_877:
[----:B------:R-:W-:Y:S05]  /*4b9f0*/  BSYNC.RECONVERGENT B0 ;  /* 0x0000000000007941 */ /* 0x000fea0003800200 */
.L_x_876:
        /* <DEDUP_REMOVED lines=43> */
.L_x_879:
[----:B------:R-:W-:Y:S05]  /*4bcb0*/  BSYNC.RECONVERGENT B0 ;  /* 0x0000000000007941 */ /* 0x000fea0003800200 */
.L_x_878:
        /* <DEDUP_REMOVED lines=43> */
.L_x_881:
[----:B------:R-:W-:Y:S05]  /*4bf70*/  BSYNC.RECONVERGENT B0 ;  /* 0x0000000000007941 */ /* 0x000fea0003800200 */
.L_x_880:
        /* <DEDUP_REMOVED lines=43> */
.L_x_883:
[----:B------:R-:W-:Y:S05]  /*4c230*/  BSYNC.RECONVERGENT B0 ;  /* 0x0000000000007941 */ /* 0x000fea0003800200 */
.L_x_882:
        /* <DEDUP_REMOVED lines=43> */
.L_x_885:
[----:B------:R-:W-:Y:S05]  /*4c4f0*/  BSYNC.RECONVERGENT B0 ;  /* 0x0000000000007941 */ /* 0x000fea0003800200 */
.L_x_884:
        /* <DEDUP_REMOVED lines=43> */
.L_x_887:
[----:B------:R-:W-:Y:S05]  /*4c7b0*/  BSYNC.RECONVERGENT B0 ;  /* 0x0000000000007941 */ /* 0x000fea0003800200 */
.L_x_886:
        /* <DEDUP_REMOVED lines=43> */
.L_x_889:
[----:B------:R-:W-:Y:S05]  /*4ca70*/  BSYNC.RECONVERGENT B0 ;  /* 0x0000000000007941 */ /* 0x000fea0003800200 */
.L_x_888:
        /* <DEDUP_REMOVED lines=43> */
.L_x_891:
[----:B------:R-:W-:Y:S05]  /*4cd30*/  BSYNC.RECONVERGENT B0 ;  /* 0x0000000000007941 */ /* 0x000fea0003800200 */
.L_x_890:
        /* <DEDUP_REMOVED lines=43> */
.L_x_893:
[----:B------:R-:W-:Y:S05]  /*4cff0*/  BSYNC.RECONVERGENT B0 ;  /* 0x0000000000007941 */ /* 0x000fea0003800200 */
.L_x_892:
        /* <DEDUP_REMOVED lines=43> */
.L_x_895:
[----:B------:R-:W-:Y:S05]  /*4d2b0*/  BSYNC.RECONVERGENT B0 ;  /* 0x0000000000007941 */ /* 0x000fea0003800200 */
.L_x_894:
        /* <DEDUP_REMOVED lines=43> */
.L_x_897:
[----:B------:R-:W-:Y:S05]  /*4d570*/  BSYNC.RECONVERGENT B0 ;  /* 0x0000000000007941 */ /* 0x000fea0003800200 */
.L_x_896:
        /* <DEDUP_REMOVED lines=43> */
.L_x_899:
[----:B------:R-:W-:Y:S05]  /*4d830*/  BSYNC.RECONVERGENT B0 ;  /* 0x0000000000007941 */ /* 0x000fea0003800200 */
.L_x_898:
        /* <DEDUP_REMOVED lines=43> */
.L_x_901:
[----:B------:R-:W-:Y:S05]  /*4daf0*/  BSYNC.RECONVERGENT B0 ;  /* 0x0000000000007941 */ /* 0x000fea0003800200 */
.L_x_900:
        /* <DEDUP_REMOVED lines=43> */
.L_x_903:
[----:B------:R-:W-:Y:S05]  /*4ddb0*/  BSYNC.RECONVERGENT B0 ;  /* 0x0000000000007941 */ /* 0x000fea0003800200 */
.L_x_902:
        /* <DEDUP_REMOVED lines=43> */
.L_x_905:
[----:B------:R-:W-:Y:S05]  /*4e070*/  BSYNC.RECONVERGENT B0 ;  /* 0x0000000000007941 */ /* 0x000fea0003800200 */
.L_x_904:
        /* <DEDUP_REMOVED lines=43> */
.L_x_907:
[----:B------:R-:W-:Y:S05]  /*4e330*/  BSYNC.RECONVERGENT B0 ;  /* 0x0000000000007941 */ /* 0x000fea0003800200 */
.L_x_906:
        /* <DEDUP_REMOVED lines=43> */
.L_x_909:
[----:B------:R-:W-:Y:S05]  /*4e5f0*/  BSYNC.RECONVERGENT B0 ;  /* 0x0000000000007941 */ /* 0x000fea0003800200 */
.L_x_908:
        /* <DEDUP_REMOVED lines=43> */
.L_x_911:
[----:B------:R-:W-:Y:S05]  /*4e8b0*/  BSYNC.RECONVERGENT B0 ;  /* 0x0000000000007941 */ /* 0x000fea0003800200 */
.L_x_910:
        /* <DEDUP_REMOVED lines=43> */
.L_x_913:
[----:B------:R-:W-:Y:S05]  /*4eb70*/  BSYNC.RECONVERGENT B0 ;  /* 0x0000000000007941 */ /* 0x000fea0003800200 */
.L_x_912:
        /* <DEDUP_REMOVED lines=43> */
.L_x_915:
[----:B------:R-:W-:Y:S05]  /*4ee30*/  BSYNC.RECONVERGENT B0 ;  /* 0x0000000000007941 */ /* 0x000fea0003800200 */
.L_x_914:
        /* <DEDUP_REMOVED lines=43> */
.L_x_917:
[----:B------:R-:W-:Y:S05]  /*4f0f0*/  BSYNC.RECONVERGENT B0 ;  /* 0x0000000000007941 */ /* 0x000fea0003800200 */
.L_x_916:
        /* <DEDUP_REMOVED lines=43> */
.L_x_919:
[----:B------:R-:W-:Y:S05]  /*4f3b0*/  BSYNC.RECONVERGENT B0 ;  /* 0x0000000000007941 */ /* 0x000fea0003800200 */
.L_x_918:
        /* <DEDUP_REMOVED lines=43> */
.L_x_921:
[----:B------:R-:W-:Y:S05]  /*4f670*/  BSYNC.RECONVERGENT B0 ;  /* 0x0000000000007941 */ /* 0x000fea0003800200 */
.L_x_920:
        /* <DEDUP_REMOVED lines=43> */
.L_x_923:
[----:B------:R-:W-:Y:S05]  /*4f930*/  BSYNC.RECONVERGENT B0 ;  /* 0x0000000000007941 */ /* 0x000fea0003800200 */
.L_x_922:
        /* <DEDUP_REMOVED lines=43> */
.L_x_925:
[----:B------:R-:W-:Y:S05]  /*4fbf0*/  BSYNC.RECONVERGENT B0 ;  /* 0x0000000000007941 */ /* 0x000fea0003800200 */
.L_x_924:
        /* <DEDUP_REMOVED lines=43> */
.L_x_927:
[----:B------:R-:W-:Y:S05]  /*4feb0*/  BSYNC.RECONVERGENT B0 ;  /* 0x0000000000007941 */ /* 0x000fea0003800200 */
.L_x_926:
        /* <DEDUP_REMOVED lines=43> */
.L_x_929:
[----:B------:R-:W-:Y:S05]  /*50170*/  BSYNC.RECONVERGENT B0 ;  /* 0x0000000000007941 */ /* 0x000fea0003800200 */
.L_x_928:
        /* <DEDUP_REMOVED lines=43> */
.L_x_931:
[----:B------:R-:W-:Y:S05]  /*50430*/  BSYNC.RECONVERGENT B0 ;  /* 0x0000000000007941 */ /* 0x000fea0003800200 */
.L_x_930:
        /* <DEDUP_REMOVED lines=43> */
.L_x_933:
[----:B------:R-:W-:Y:S05]  /*506f0*/  BSYNC.RECONVERGENT B0 ;  /* 0x0000000000007941 */ /* 0x000fea0003800200 */
.L_x_932:
        /* <DEDUP_REMOVED lines=43> */
.L_x_935:
[----:B------:R-:W-:Y:S05]  /*509b0*/  BSYNC.RECONVERGENT B0 ;  /* 0x0000000000007941 */ /* 0x000fea0003800200 */
.L_x_934:
        /* <DEDUP_REMOVED lines=43> */
.L_x_937:
[----:B------:R-:W-:Y:S05]  /*50c70*/  BSYNC.RECONVERGENT B0 ;  /* 0x0000000000007941 */ /* 0x000fea0003800200 */
.L_x_936:
        /* <DEDUP_REMOVED lines=43> */
.L_x_939:
[----:B------:R-:W-:Y:S05]  /*50f30*/  BSYNC.RECONVERGENT B0 ;  /* 0x0000000000007941 */ /* 0x000fea0003800200 */
.L_x_938:
        /* <DEDUP_REMOVED lines=43> */
.L_x_941:
[----:B------:R-:W-:Y:S05]  /*511f0*/  BSYNC.RECONVERGENT B0 ;  /* 0x0000000000007941 */ /* 0x000fea0003800200 */
.L_x_940:
        /* <DEDUP_REMOVED lines=43> */
.L_x_943:
[----:B------:R-:W-:Y:S05]  /*514b0*/  BSYNC.RECONVERGENT B0 ;  /* 0x0000000000007941 */ /* 0x000fea0003800200 */
.L_x_942:
        /* <DEDUP_REMOVED lines=43> */
.L_x_945:
[----:B------:R-:W-:Y:S05]  /*51770*/  BSYNC.RECONVERGENT B0 ;  /* 0x0000000000007941 */ /* 0x000fea0003800200 */
.L_x_944:
        /* <DEDUP_REMOVED lines=43> */
.L_x_947:
[----:B------:R-:W-:Y:S05]  /*51a30*/  BSYNC.RECONVERGENT B0 ;  /* 0x0000000000007941 */ /* 0x000fea0003800200 */
.L_x_946:
        /* <DEDUP_REMOVED lines=43> */
.L_x_949:
[----:B------:R-:W-:Y:S05]  /*51cf0*/  BSYNC.RECONVERGENT B0 ;  /* 0x0000000000007941 */ /* 0x000fea0003800200 */
.L_x_948:
        /* <DEDUP_REMOVED lines=43> */
.L_x_951:
[----:B------:R-:W-:Y:S05]  /*51fb0*/  BSYNC.RECONVERGENT B0 ;  /* 0x0000000000007941 */ /* 0x000fea0003800200 */
.L_x_950:
        /* <DEDUP_REMOVED lines=43> */
.L_x_953:
[----:B------:R-:W-:Y:S05]  /*52270*/  BSYNC.RECONVERGENT B0 ;  /* 0x0000000000007941 */ /* 0x000fea0003800200 */
.L_x_952:
        /* <DEDUP_REMOVED lines=43> */
.L_x_955:
[----:B------:R-:W-:Y:S05]  /*52530*/  BSYNC.RECONVERGENT B0 ;  /* 0x0000000000007941 */ /* 0x000fea0003800200 */
.L_x_954:
        /* <DEDUP_REMOVED lines=43> */
.L_x_957:
[----:B------:R-:W-:Y:S05]  /*527f0*/  BSYNC.RECONVERGENT B0 ;  /* 0x0000000000007941 */ /* 0x000fea0003800200 */
.L_x_956:
        /* <DEDUP_REMOVED lines=43> */
.L_x_959:
[----:B------:R-:W-:Y:S05]  /*52ab0*/  BSYNC.RECONVERGENT B0 ;  /* 0x0000000000007941 */ /* 0x000fea0003800200 */
.L_x_958:
        /* <DEDUP_REMOVED lines=43> */
.L_x_961:
[----:B------:R-:W-:Y:S05]  /*52d70*/  BSYNC.RECONVERGENT B0 ;  /* 0x0000000000007941 */ /* 0x000fea0003800200 */
.L_x_960:
        /* <DEDUP_REMOVED lines=43> */
.L_x_963:
[----:B------:R-:W-:Y:S05]  /*53030*/  BSYNC.RECONVERGENT B0 ;  /* 0x0000000000007941 */ /* 0x000fea0003800200 */
.L_x_962:
        /* <DEDUP_REMOVED lines=43> */
.L_x_965:
[----:B------:R-:W-:Y:S05]  /*532f0*/  BSYNC.RECONVERGENT B0 ;  /* 0x0000000000007941 */ /* 0x000fea0003800200 */
.L_x_964:
        /* <DEDUP_REMOVED lines=43> */
.L_x_967:
[----:B------:R-:W-:Y:S05]  /*535b0*/  BSYNC.RECONVERGENT B0 ;  /* 0x0000000000007941 */ /* 0x000fea0003800200 */
.L_x_966:
        /* <DEDUP_REMOVED lines=43> */
.L_x_969:
[----:B------:R-:W-:Y:S05]  /*53870*/  BSYNC.RECONVERGENT B0 ;  /* 0x0000000000007941 */ /* 0x000fea0003800200 */
.L_x_968:
        /* <DEDUP_REMOVED lines=43> */
.L_x_971:
[----:B------:R-:W-:Y:S05]  /*53b30*/  BSYNC.RECONVERGENT B0 ;  /* 0x0000000000007941 */ /* 0x000fea0003800200 */
.L_x_970:
        /* <DEDUP_REMOVED lines=43> */
.L_x_973:
[----:B------:R-:W-:Y:S05]  /*53df0*/  BSYNC.RECONVERGENT B0 ;  /* 0x0000000000007941 */ /* 0x000fea0003800200 */
.L_x_972:
        /* <DEDUP_REMOVED lines=43> */
.L_x_975:
[----:B------:R-:W-:Y:S05]  /*540b0*/  BSYNC.RECONVERGENT B0 ;  /* 0x0000000000007941 */ /* 0x000fea0003800200 */
.L_x_974:
        /* <DEDUP_REMOVED lines=43> */
.L_x_977:
[----:B------:R-:W-:Y:S05]  /*54370*/  BSYNC.RECONVERGENT B0 ;  /* 0x0000000000007941 */ /* 0x000fea0003800200 */
.L_x_976:
        /* <DEDUP_REMOVED lines=43> */
.L_x_979:
[----:B------:R-:W-:Y:S05]  /*54630*/  BSYNC.RECONVERGENT B0 ;  /* 0x0000000000007941 */ /* 0x000fea0003800200 */
.L_x_978:
        /* <DEDUP_REMOVED lines=43> */
.L_x_981:
[----:B------:R-:W-:Y:S05]  /*548f0*/  BSYNC.RECONVERGENT B0 ;  /* 0x0000000000007941 */ /* 0x000fea0003800200 */
.L_x_980:
        /* <DEDUP_REMOVED lines=43> */
.L_x_983:
[----:B------:R-:W-:Y:S05]  /*54bb0*/  BSYNC.RECONVERGENT B0 ;  /* 0x0000000000007941 */ /* 0x000fea0003800200 */
.L_x_982:
        /* <DEDUP_REMOVED lines=43> */
.L_x_985:
[----:B------:R-:W-:Y:S05]  /*54e70*/  BSYNC.RECONVERGENT B0 ;  /* 0x0000000000007941 */ /* 0x000fea0003800200 */
.L_x_984:
        /* <DEDUP_REMOVED lines=43> */
.L_x_987:
[----:B------:R-:W-:Y:S05]  /*55130*/  BSYNC.RECONVERGENT B0 ;  /* 0x0000000000007941 */ /* 0x000fea0003800200 */
.L_x_986:
        /* <DEDUP_REMOVED lines=43> */
.L_x_989:
[----:B------:R-:W-:Y:S05]  /*553f0*/  BSYNC.RECONVERGENT B0 ;  /* 0x0000000000007941 */ /* 0x000fea0003800200 */
.L_x_988:
        /* <DEDUP_REMOVED lines=43> */
.L_x_991:
[----:B------:R-:W-:Y:S05]  /*556b0*/  BSYNC.RECONVERGENT B0 ;  /* 0x0000000000007941 */ /* 0x000fea0003800200 */
.L_x_990:
        /* <DEDUP_REMOVED lines=43> */
.L_x_993:
[----:B------:R-:W-:Y:S05]  /*55970*/  BSYNC.RECONVERGENT B0 ;  /* 0x0000000000007941 */ /* 0x000fea0003800200 */
.L_x_992:
        /* <DEDUP_REMOVED lines=43> */
.L_x_995:
[----:B------:R-:W-:Y:S05]  /*55c30*/  BSYNC.RECONVERGENT B0 ;  /* 0x0000000000007941 */ /* 0x000fea0003800200 */
.L_x_994:
        /* <DEDUP_REMOVED lines=43> */
.L_x_997:
[----:B------:R-:W-:Y:S05]  /*55ef0*/  BSYNC.RECONVERGENT B0 ;  /* 0x0000000000007941 */ /* 0x000fea0003800200 */
.L_x_996:
[----:B------:R-:W-:Y:S02]  /*55f00*/  IADD3 R31, P0, PT, R2, -R31, RZ ;  /* 0x8000001f021f7210 */ /* 0x000fe40007f1e0ff */
[----:B------:R-:W-:-:S03]  /*55f10*/  IADD3 R10, P1, PT, R9, -R10, RZ ;  /* 0x8000000a090a7210 */ /* 0x000fc60007f3e0ff */
[----:B------:R-:W-:Y:S01]  /*55f20*/  IMAD.X R5, R4, 0x1, ~R5, P0 ;  /* 0x0000000104057824 */ /* 0x000fe200000e0e05 */
[----:B------:R-:W-:Y:S01]  /*55f30*/  IADD3 R0, P0, PT, R0, R31, RZ ;  /* 0x0000001f00007210 */ /* 0x000fe20007f1e0ff */
[----:B------:R-:W-:Y:S01]  /*55f40*/  IMAD.X R11, R12, 0x1, ~R11, P1 ;  /* 0x000000010c0b7824 */ /* 0x000fe200008e0e0b */
[----:B------:R-:W-:Y:S02]  /*55f50*/  IADD3 R13, P1, PT, R14, -R13, RZ ;  /* 0x8000000d0e0d7210 */ /* 0x000fe40007f3e0ff */
[----:B------:R-:W-:Y:S02]  /*55f60*/  IADD3.X R6, P0, PT, R6, R5, RZ, P0, !PT ;  /* 0x0000000506067210 */ /* 0x000fe4000071e4ff */
[----:B------:R-:W0:Y:S01]  /*55f70*/  LDC.64 R4, c[0x3][RZ] ;  /* 0x00c00000ff047b82 */ /* 0x000e220000000a00 */
[----:B------:R-:W-:Y:S01]  /*55f80*/  IMAD.X R20, R15, 0x1, ~R20, P1 ;  /* 0x000000010f147824 */ /* 0x000fe200008e0e14 */
[----:B------:R-:W-:Y:S02]  /*55f90*/  IADD3.X RZ, P0, PT, R7, R10, RZ, P0, !PT ;  /* 0x0000000a07ff7210 */ /* 0x000fe4000071e4ff */
[----:B------:R-:W-:-:S02]  /*55fa0*/  IADD3 R22, P1, PT, R17, -R22, RZ ;  /* 0x8000001611167210 */ /* 0x000fc40007f3e0ff */
[----:B------:R-:W-:-:S03]  /*55fb0*/  IADD3.X RZ, P0, PT, R8, R11, RZ, P0, !PT ;  /* 0x0000000b08ff7210 */ /* 0x000fc6000071e4ff */
[----:B------:R-:W-:Y:S01]  /*55fc0*/  IMAD.X R33, R33, 0x1, ~R34, P1 ;  /* 0x0000000121217824 */ /* 0x000fe200008e0e22 */
[----:B------:R-:W-:Y:S02]  /*55fd0*/  IADD3.X RZ, P0, PT, R16, R13, RZ, P0, !PT ;  /* 0x0000000d10ff7210 */ /* 0x000fe4000071e4ff */
[----:B------:R-:W-:Y:S02]  /*55fe0*/  IADD3 R32, P1, PT, R32, -R29, RZ ;  /* 0x8000001d20207210 */ /* 0x000fe40007f3e0ff */
[----:B------:R-:W-:-:S03]  /*55ff0*/  IADD3.X RZ, P0, PT, R19, R20, RZ, P0, !PT ;  /* 0x0000001413ff7210 */ /* 0x000fc6000071e4ff */
[----:B------:R-:W-:Y:S01]  /*56000*/  IMAD.X R27, R26, 0x1, ~R27, P1 ;  /* 0x000000011a1b7824 */ /* 0x000fe200008e0e1b */
[----:B------:R-:W-:Y:S02]  /*56010*/  IADD3.X RZ, P0, PT, R21, R22, RZ, P0, !PT ;  /* 0x0000001615ff7210 */ /* 0x000fe4000071e4ff */
[----:B------:R-:W-:Y:S02]  /*56020*/  IADD3 R23, P1, PT, R23, -R24, RZ ;  /* 0x8000001817177210 */ /* 0x000fe40007f3e0ff */
[----:B------:R-:W-:-:S04]  /*56030*/  IADD3.X RZ, P0, PT, R36, R33, RZ, P0, !PT ;  /* 0x0000002124ff7210 */ /* 0x000fc8000071e4ff */
[----:B------:R-:W-:-:S04]  /*56040*/  IADD3.X RZ, P0, PT, R35, R32, RZ, P0, !PT ;  /* 0x0000002023ff7210 */ /* 0x000fc8000071e4ff */
[----:B------:R-:W-:-:S04]  /*56050*/  IADD3.X RZ, P0, PT, R30, R27, RZ, P0, !PT ;  /* 0x0000001b1eff7210 */ /* 0x000fc8000071e4ff */
[----:B------:R-:W-:-:S04]  /*56060*/  IADD3.X R28, P0, PT, R28, R23, RZ, P0, !PT ;  /* 0x000000171c1c7210 */ /* 0x000fc8000071e4ff */
[----:B------:R-:W-:Y:S02]  /*56070*/  IADD3.X R3, PT, PT, R25, R3, ~R18, P0, P1 ;  /* 0x0000000319037210 */ /* 0x000fe400007e2c12 */
[----:B------:R-:W-:-:S04]  /*56080*/  ISETP.GE.U32.AND P0, PT, R28, UR4, PT ;  /* 0x000000041c007c0c */ /* 0x000fc8000bf06070 */
[----:B------:R-:W-:-:S04]  /*56090*/  ISETP.GE.U32.AND.EX P0, PT, R3, UR5, PT, P0 ;  /* 0x0000000503007c0c */ /* 0x000fc8000bf06100 */
[----:B0-----:R-:W-:Y:S02]  /*560a0*/  SEL R3, R4, RZ, P0 ;  /* 0x000000ff04037207 */ /* 0x001fe40000000000 */
[----:B------:R-:W-:Y:S02]  /*560b0*/  SEL R5, R5, RZ, P0 ;  /* 0x000000ff05057207 */ /* 0x000fe40000000000 */
[----:B------:R-:W-:-:S05]  /*560c0*/  IADD3 R0, P0, PT, -R3, R0, RZ ;  /* 0x0000000003007210 */ /* 0x000fca0007f1e1ff */
[----:B------:R-:W-:Y:S01]  /*560d0*/  IMAD.X R6, R6, 0x1, ~R5, P0 ;  /* 0x0000000106067824 */ /* 0x000fe200000e0e05 */
[----:B------:R-:W-:-:S04]  /*560e0*/  ISETP.GT.U32.AND P0, PT, R0, 0xffffffe, PT ;  /* 0x0ffffffe0000780c */ /* 0x000fc80003f04070 */
[----:B------:R-:W-:-:S13]  /*560f0*/  ISETP.GT.U32.AND.EX P0, PT, R6, RZ, PT, P0 ;  /* 0x000000ff0600720c */ /* 0x000fda0003f04100 */
[----:B------:R-:W-:Y:S05]  /*56100*/  @P0 EXIT ;  /* 0x000000000000094d */ /* 0x000fea0003800000 */
[----:B------:R-:W0:Y:S01]  /*56110*/  LDC.64 R2, c[0x0][0x398] ;  /* 0x0000e600ff027b82 */ /* 0x000e220000000a00 */
[----:B------:R-:W-:-:S05]  /*56120*/  IMAD.MOV.U32 R5, RZ, RZ, 0x1 ;  /* 0x00000001ff057424 */ /* 0x000fca00078e00ff */
[----:B0-----:R-:W2:Y:S02]  /*56130*/  ATOMG.E.EXCH.STRONG.GPU PT, R2, desc[UR8][R2.64], R5 ;  /* 0x80000005020279a8 */ /* 0x001ea4000c1ef108 */
[----:B--2---:R-:W-:-:S13]  /*56140*/  ISETP.NE.AND P0, PT, R2, RZ, PT ;  /* 0x000000ff0200720c */ /* 0x004fda0003f05270 */
[----:B------:R-:W-:Y:S05]  /*56150*/  @P0 EXIT ;  /* 0x000000000000094d */ /* 0x000fea0003800000 */
[----:B------:R-:W0:Y:S01]  /*56160*/  S2R R3, SR_TID.X ;  /* 0x0000000000037919 */ /* 0x000e220000002100 */
[----:B------:R-:W0:Y:S08]  /*56170*/  LDC R2, c[0x0][0x360] ;  /* 0x0000d800ff027b82 */ /* 0x000e300000000800 */
[----:B------:R-:W1:Y:S01]  /*56180*/  LDC.64 R4, c[0x0][0x390] ;  /* 0x0000e400ff047b82 */ /* 0x000e620000000a00 */
[----:B0-----:R-:W-:-:S05]  /*56190*/  IMAD R2, R2, UR10, R3 ;  /* 0x0000000a02027c24 */ /* 0x001fca000f8e0203 */
[----:B------:R-:W-:-:S05]  /*561a0*/  SHF.R.S32.HI R3, RZ, 0x1f, R2 ;  /* 0x0000001fff037819 */ /* 0x000fca0000011402 */
[----:B-1----:R-:W-:Y:S01]  /*561b0*/  STG.E.64 desc[UR8][R4.64], R2 ;  /* 0x0000000204007986 */ /* 0x002fe2000c101b08 */
[----:B------:R-:W-:Y:S05]  /*561c0*/  EXIT ;  /* 0x000000000000794d */ /* 0x000fea0003800000 */
.L_x_998:
[----:B------:R-:W-:-:S00]  /*561d0*/  BRA `(.L_x_998) ;  /* 0xfffffffc00fc7947 */ /* 0x000fc0000383ffff */
[----:B------:R-:W-:-:S00]  /*561e0*/  NOP ;  /* 0x0000000000007918 */ /* 0x000fc00000000000 */
        /* <DEDUP_REMOVED lines=9> */
.L_x_999:


//--------------------- .nv.shared.reserved.0     --------------------------
	.section	.nv.shared.reserved.0,"aw",@nobits
	.weak		__nv_reservedSMEM_offset_0_alias
	.size		__nv_reservedSMEM_offset_0_alias, 0, 64
	.other		__nv_reservedSMEM_offset_0_alias,@"STO_CUDA_RESERVED_SHARED STV_DEFAULT"
__nv_reservedSMEM_offset_0_alias:
	.zero		0
	.zero		64


//--------------------- .nv.constant0._Z20gpu_true_bfly_kernelPmmS_Pi --------------------------
	.section	.nv.constant0._Z20gpu_true_bfly_kernelPmmS_Pi,"a",@progbits
	.sectionflags	@""
	.align	4
.nv.constant0._Z20gpu_true_bfly_kernelPmmS_Pi:
	.zero		928


//--------------------- SYMBOLS --------------------------

	.type		.nv.reservedSmem.offset0,@object
	.size		.nv.reservedSmem.offset0,0x4
